	.target	sm_103a

	.elftype	@"ET_EXEC"


//--------------------- .note.nv.tkinfo           --------------------------
	.section	.note.nv.tkinfo,"",@"SHT_NOTE"
	.sectionflags	@"SHF_NOTE_NV_TKINFO"
	.tkinfo
        /*0018*/ 	.word	0x00000002
        /*0030*/ 	.string	""
        /*0030*/ 	.string	"ptxas"
        /*0030*/ 	.string	"Cuda compilation tools, release 13.0, V13.0.88"
        /*0030*/ 	.string	"Build cuda_13.0.r13.0/compiler.36424714_0"
        /*0030*/ 	.string	"-arch sm_103a -m 64 "



//--------------------- .note.nv.cuinfo           --------------------------
	.section	.note.nv.cuinfo,"",@"SHT_NOTE"
	.sectionflags	@"SHF_NOTE_NV_CUINFO"
        /*0018*/ 	.short	0x0002
        /*001a*/ 	.short	0x0067
        /*001c*/ 	.short	0x0082
	.zero		2


//--------------------- .nv.info                  --------------------------
	.section	.nv.info,"",@"SHT_CUDA_INFO"
	.align	4


	//----- nvinfo : EIATTR_REGCOUNT
	.align		4
        /*0000*/ 	.byte	0x04, 0x2f
        /*0002*/ 	.short	(.L_12 - .L_11)
	.align		4
.L_11:
        /*0004*/ 	.word	index@(_ZN7cutlass13device_kernelIN5flash19enable_sm80_to_sm89INS1_16FlashAttnFwdSm80INS1_25CollectiveMainloopFwdSm80ILi8ELi1ELb0EN4cute5tupleIJNS5_1CILi128EEENS7_ILi48EEENS7_ILi256EEEEEELi256ENS_6half_tEfNS_4arch4Sm80ELb1ELb0ELb0ELb1ELb0ELb1ELb1ELb1EEENS1_21CollectiveEpilogueFwdINS6_IJS8_SA_S9_EEENS6_IJNS7_ILi1EEESI_SI_EEESC_SE_Li256ELb1ELb1ELb1ELb0EEENS1_36VarlenDynamicPersistentTileSchedulerILi128ELi48ELi256ELi256ELb1ELb1ELb0ELb1ELb1ELb1EEEEEEEEEvNT_6ParamsE)
        /*0008*/ 	.word	0x00000004


	//----- nvinfo : EIATTR_FRAME_SIZE
	.align		4
.L_12:
        /*000c*/ 	.byte	0x04, 0x11
        /*000e*/ 	.short	(.L_14 - .L_13)
	.align		4
.L_13:
        /*0010*/ 	.word	index@(_ZN7cutlass13device_kernelIN5flash19enable_sm80_to_sm89INS1_16FlashAttnFwdSm80INS1_25CollectiveMainloopFwdSm80ILi8ELi1ELb0EN4cute5tupleIJNS5_1CILi128EEENS7_ILi48EEENS7_ILi256EEEEEELi256ENS_6half_tEfNS_4arch4Sm80ELb1ELb0ELb0ELb1ELb0ELb1ELb1ELb1EEENS1_21CollectiveEpilogueFwdINS6_IJS8_SA_S9_EEENS6_IJNS7_ILi1EEESI_SI_EEESC_SE_Li256ELb1ELb1ELb1ELb0EEENS1_36VarlenDynamicPersistentTileSchedulerILi128ELi48ELi256ELi256ELb1ELb1ELb0ELb1ELb1ELb1EEEEEEEEEvNT_6ParamsE)
        /*0014*/ 	.word	0x00000000


	//----- nvinfo : EIATTR_REGCOUNT
	.align		4
.L_14:
        /*0018*/ 	.byte	0x04, 0x2f
        /*001a*/ 	.short	(.L_16 - .L_15)
	.align		4
.L_15:
        /*001c*/ 	.word	index@(_ZN7cutlass13device_kernelIN5flash19enable_sm80_to_sm89INS1_16FlashAttnFwdSm80INS1_25CollectiveMainloopFwdSm80ILi8ELi1ELb0EN4cute5tupleIJNS5_1CILi128EEENS7_ILi64EEENS7_ILi256EEEEEELi256ENS_6half_tEfNS_4arch4Sm80ELb1ELb0ELb0ELb1ELb0ELb0ELb1ELb1EEENS1_21CollectiveEpilogueFwdINS6_IJS8_SA_S9_EEENS6_IJNS7_ILi1EEESI_SI_EEESC_SE_Li256ELb1ELb1ELb1ELb0EEENS1_36VarlenDynamicPersistentTileSchedulerILi128ELi64ELi256ELi256ELb1ELb1ELb0ELb1ELb1ELb1EEEEEEEEEvNT_6ParamsE)
        /*0020*/ 	.word	0x00000004


	//----- nvinfo : EIATTR_FRAME_SIZE
	.align		4
.L_16:
        /*0024*/ 	.byte	0x04, 0x11
        /*0026*/ 	.short	(.L_18 - .L_17)
	.align		4
.L_17:
        /*0028*/ 	.word	index@(_ZN7cutlass13device_kernelIN5flash19enable_sm80_to_sm89INS1_16FlashAttnFwdSm80INS1_25CollectiveMainloopFwdSm80ILi8ELi1ELb0EN4cute5tupleIJNS5_1CILi128EEENS7_ILi64EEENS7_ILi256EEEEEELi256ENS_6half_tEfNS_4arch4Sm80ELb1ELb0ELb0ELb1ELb0ELb0ELb1ELb1EEENS1_21CollectiveEpilogueFwdINS6_IJS8_SA_S9_EEENS6_IJNS7_ILi1EEESI_SI_EEESC_SE_Li256ELb1ELb1ELb1ELb0EEENS1_36VarlenDynamicPersistentTileSchedulerILi128ELi64ELi256ELi256ELb1ELb1ELb0ELb1ELb1ELb1EEEEEEEEEvNT_6ParamsE)
        /*002c*/ 	.word	0x00000000


	//----- nvinfo : EIATTR_REGCOUNT
	.align		4
.L_18:
        /*0030*/ 	.byte	0x04, 0x2f
        /*0032*/ 	.short	(.L_20 - .L_19)
	.align		4
.L_19:
        /*0034*/ 	.word	index@(_ZN7cutlass13device_kernelIN5flash19enable_sm80_to_sm89INS1_16FlashAttnFwdSm80INS1_25CollectiveMainloopFwdSm80ILi8ELi1ELb0EN4cute5tupleIJNS5_1CILi128EEENS7_ILi96EEENS7_ILi256EEEEEELi256ENS_6half_tEfNS_4arch4Sm80ELb1ELb0ELb0ELb0ELb0ELb0ELb1ELb1EEENS1_21CollectiveEpilogueFwdINS6_IJS8_SA_S9_EEENS6_IJNS7_ILi1EEESI_SI_EEESC_SE_Li256ELb0ELb1ELb1ELb0EEENS1_30DynamicPersistentTileSchedulerILi256ELi256ELb1ELb1ELb0EEEEEEEEEvNT_6ParamsE)
        /*0038*/ 	.word	0x00000004


	//----- nvinfo : EIATTR_FRAME_SIZE
	.align		4
.L_20:
        /*003c*/ 	.byte	0x04, 0x11
        /*003e*/ 	.short	(.L_22 - .L_21)
	.align		4
.L_21:
        /*0040*/ 	.word	index@(_ZN7cutlass13device_kernelIN5flash19enable_sm80_to_sm89INS1_16FlashAttnFwdSm80INS1_25CollectiveMainloopFwdSm80ILi8ELi1ELb0EN4cute5tupleIJNS5_1CILi128EEENS7_ILi96EEENS7_ILi256EEEEEELi256ENS_6half_tEfNS_4arch4Sm80ELb1ELb0ELb0ELb0ELb0ELb0ELb1ELb1EEENS1_21CollectiveEpilogueFwdINS6_IJS8_SA_S9_EEENS6_IJNS7_ILi1EEESI_SI_EEESC_SE_Li256ELb0ELb1ELb1ELb0EEENS1_30DynamicPersistentTileSchedulerILi256ELi256ELb1ELb1ELb0EEEEEEEEEvNT_6ParamsE)
        /*0044*/ 	.word	0x00000000


	//----- nvinfo : EIATTR_REGCOUNT
	.align		4
.L_22:
        /*0048*/ 	.byte	0x04, 0x2f
        /*004a*/ 	.short	(.L_24 - .L_23)
	.align		4
.L_23:
        /*004c*/ 	.word	index@(_ZN7cutlass13device_kernelIN5flash19enable_sm80_to_sm89INS1_16FlashAttnFwdSm80INS1_25CollectiveMainloopFwdSm80ILi8ELi1ELb0EN4cute5tupleIJNS5_1CILi128EEENS7_ILi48EEENS7_ILi256EEEEEELi256ENS_6half_tEfNS_4arch4Sm80ELb0ELb1ELb0ELb1ELb0ELb1ELb1ELb1EEENS1_21CollectiveEpilogueFwdINS6_IJS8_SA_S9_EEENS6_IJNS7_ILi1EEESI_SI_EEESC_SE_Li256ELb1ELb1ELb1ELb0EEENS1_36VarlenDynamicPersistentTileSchedulerILi128ELi48ELi256ELi256ELb1ELb1ELb0ELb1ELb0ELb1EEEEEEEEEvNT_6ParamsE)
        /*0050*/ 	.word	0x00000004


	//----- nvinfo : EIATTR_FRAME_SIZE
	.align		4
.L_24:
        /*0054*/ 	.byte	0x04, 0x11
        /*0056*/ 	.short	(.L_26 - .L_25)
	.align		4
.L_25:
        /*0058*/ 	.word	index@(_ZN7cutlass13device_kernelIN5flash19enable_sm80_to_sm89INS1_16FlashAttnFwdSm80INS1_25CollectiveMainloopFwdSm80ILi8ELi1ELb0EN4cute5tupleIJNS5_1CILi128EEENS7_ILi48EEENS7_ILi256EEEEEELi256ENS_6half_tEfNS_4arch4Sm80ELb0ELb1ELb0ELb1ELb0ELb1ELb1ELb1EEENS1_21CollectiveEpilogueFwdINS6_IJS8_SA_S9_EEENS6_IJNS7_ILi1EEESI_SI_EEESC_SE_Li256ELb1ELb1ELb1ELb0EEENS1_36VarlenDynamicPersistentTileSchedulerILi128ELi48ELi256ELi256ELb1ELb1ELb0ELb1ELb0ELb1EEEEEEEEEvNT_6ParamsE)
        /*005c*/ 	.word	0x00000000


	//----- nvinfo : EIATTR_REGCOUNT
	.align		4
.L_26:
        /*0060*/ 	.byte	0x04, 0x2f
        /*0062*/ 	.short	(.L_28 - .L_27)
	.align		4
.L_27:
        /*0064*/ 	.word	index@(_ZN7cutlass13device_kernelIN5flash19enable_sm80_to_sm89INS1_16FlashAttnFwdSm80INS1_25CollectiveMainloopFwdSm80ILi8ELi1ELb0EN4cute5tupleIJNS5_1CILi128EEENS7_ILi64EEENS7_ILi256EEEEEELi256ENS_6half_tEfNS_4arch4Sm80ELb0ELb1ELb0ELb1ELb0ELb0ELb1ELb1EEENS1_21CollectiveEpilogueFwdINS6_IJS8_SA_S9_EEENS6_IJNS7_ILi1EEESI_SI_EEESC_SE_Li256ELb1ELb1ELb1ELb0EEENS1_36VarlenDynamicPersistentTileSchedulerILi128ELi64ELi256ELi256ELb1ELb1ELb0ELb1ELb0ELb1EEEEEEEEEvNT_6ParamsE)
        /*0068*/ 	.word	0x00000004


	//----- nvinfo : EIATTR_FRAME_SIZE
	.align		4
.L_28:
        /*006c*/ 	.byte	0x04, 0x11
        /*006e*/ 	.short	(.L_30 - .L_29)
	.align		4
.L_29:
        /*0070*/ 	.word	index@(_ZN7cutlass13device_kernelIN5flash19enable_sm80_to_sm89INS1_16FlashAttnFwdSm80INS1_25CollectiveMainloopFwdSm80ILi8ELi1ELb0EN4cute5tupleIJNS5_1CILi128EEENS7_ILi64EEENS7_ILi256EEEEEELi256ENS_6half_tEfNS_4arch4Sm80ELb0ELb1ELb0ELb1ELb0ELb0ELb1ELb1EEENS1_21CollectiveEpilogueFwdINS6_IJS8_SA_S9_EEENS6_IJNS7_ILi1EEESI_SI_EEESC_SE_Li256ELb1ELb1ELb1ELb0EEENS1_36VarlenDynamicPersistentTileSchedulerILi128ELi64ELi256ELi256ELb1ELb1ELb0ELb1ELb0ELb1EEEEEEEEEvNT_6ParamsE)
        /*0074*/ 	.word	0x00000000


	//----- nvinfo : EIATTR_REGCOUNT
	.align		4
.L_30:
        /*0078*/ 	.byte	0x04, 0x2f
        /*007a*/ 	.short	(.L_32 - .L_31)
	.align		4
.L_31:
        /*007c*/ 	.word	index@(_ZN7cutlass13device_kernelIN5flash19enable_sm80_to_sm89INS1_16FlashAttnFwdSm80INS1_25CollectiveMainloopFwdSm80ILi8ELi1ELb0EN4cute5tupleIJNS5_1CILi128EEENS7_ILi64EEENS7_ILi256EEEEEELi256ENS_6half_tEfNS_4arch4Sm80ELb0ELb1ELb0ELb0ELb0ELb0ELb1ELb1EEENS1_21CollectiveEpilogueFwdINS6_IJS8_SA_S9_EEENS6_IJNS7_ILi1EEESI_SI_EEESC_SE_Li256ELb0ELb1ELb1ELb0EEENS1_19SingleTileSchedulerILb0ELb1ELb1ELi128EEEEEEEEEvNT_6ParamsE)
        /*0080*/ 	.word	0x00000004


	//----- nvinfo : EIATTR_FRAME_SIZE
	.align		4
.L_32:
        /*0084*/ 	.byte	0x04, 0x11
        /*0086*/ 	.short	(.L_34 - .L_33)
	.align		4
.L_33:
        /*0088*/ 	.word	index@(_ZN7cutlass13device_kernelIN5flash19enable_sm80_to_sm89INS1_16FlashAttnFwdSm80INS1_25CollectiveMainloopFwdSm80ILi8ELi1ELb0EN4cute5tupleIJNS5_1CILi128EEENS7_ILi64EEENS7_ILi256EEEEEELi256ENS_6half_tEfNS_4arch4Sm80ELb0ELb1ELb0ELb0ELb0ELb0ELb1ELb1EEENS1_21CollectiveEpilogueFwdINS6_IJS8_SA_S9_EEENS6_IJNS7_ILi1EEESI_SI_EEESC_SE_Li256ELb0ELb1ELb1ELb0EEENS1_19SingleTileSchedulerILb0ELb1ELb1ELi128EEEEEEEEEvNT_6ParamsE)
        /*008c*/ 	.word	0x00000000


	//----- nvinfo : EIATTR_REGCOUNT
	.align		4
.L_34:
        /*0090*/ 	.byte	0x04, 0x2f
        /*0092*/ 	.short	(.L_36 - .L_35)
	.align		4
.L_35:
        /*0094*/ 	.word	index@(_ZN7cutlass13device_kernelIN5flash19enable_sm80_to_sm89INS1_16FlashAttnFwdSm80INS1_25CollectiveMainloopFwdSm80ILi8ELi1ELb0EN4cute5tupleIJNS5_1CILi128EEENS7_ILi48EEENS7_ILi256EEEEEELi256ENS_6half_tEfNS_4arch4Sm80ELb0ELb0ELb0ELb1ELb0ELb1ELb1ELb1EEENS1_21CollectiveEpilogueFwdINS6_IJS8_SA_S9_EEENS6_IJNS7_ILi1EEESI_SI_EEESC_SE_Li256ELb1ELb1ELb1ELb0EEENS1_36VarlenDynamicPersistentTileSchedulerILi128ELi48ELi256ELi256ELb1ELb1ELb0ELb0ELb1ELb1EEEEEEEEEvNT_6ParamsE)
        /*0098*/ 	.word	0x00000004


	//----- nvinfo : EIATTR_FRAME_SIZE
	.align		4
.L_36:
        /*009c*/ 	.byte	0x04, 0x11
        /*009e*/ 	.short	(.L_38 - .L_37)
	.align		4
.L_37:
        /*00a0*/ 	.word	index@(_ZN7cutlass13device_kernelIN5flash19enable_sm80_to_sm89INS1_16FlashAttnFwdSm80INS1_25CollectiveMainloopFwdSm80ILi8ELi1ELb0EN4cute5tupleIJNS5_1CILi128EEENS7_ILi48EEENS7_ILi256EEEEEELi256ENS_6half_tEfNS_4arch4Sm80ELb0ELb0ELb0ELb1ELb0ELb1ELb1ELb1EEENS1_21CollectiveEpilogueFwdINS6_IJS8_SA_S9_EEENS6_IJNS7_ILi1EEESI_SI_EEESC_SE_Li256ELb1ELb1ELb1ELb0EEENS1_36VarlenDynamicPersistentTileSchedulerILi128ELi48ELi256ELi256ELb1ELb1ELb0ELb0ELb1ELb1EEEEEEEEEvNT_6ParamsE)
        /*00a4*/ 	.word	0x00000000


	//----- nvinfo : EIATTR_REGCOUNT
	.align		4
.L_38:
        /*00a8*/ 	.byte	0x04, 0x2f
        /*00aa*/ 	.short	(.L_40 - .L_39)
	.align		4
.L_39:
        /*00ac*/ 	.word	index@(_ZN7cutlass13device_kernelIN5flash19enable_sm80_to_sm89INS1_16FlashAttnFwdSm80INS1_25CollectiveMainloopFwdSm80ILi8ELi1ELb0EN4cute5tupleIJNS5_1CILi128EEENS7_ILi64EEENS7_ILi256EEEEEELi256ENS_6half_tEfNS_4arch4Sm80ELb0ELb0ELb0ELb1ELb0ELb0ELb1ELb1EEENS1_21CollectiveEpilogueFwdINS6_IJS8_SA_S9_EEENS6_IJNS7_ILi1EEESI_SI_EEESC_SE_Li256ELb1ELb1ELb1ELb0EEENS1_36VarlenDynamicPersistentTileSchedulerILi128ELi64ELi256ELi256ELb1ELb1ELb0ELb0ELb1ELb1EEEEEEEEEvNT_6ParamsE)
        /*00b0*/ 	.word	0x00000004


	//----- nvinfo : EIATTR_FRAME_SIZE
	.align		4
.L_40:
        /*00b4*/ 	.byte	0x04, 0x11
        /*00b6*/ 	.short	(.L_42 - .L_41)
	.align		4
.L_41:
        /*00b8*/ 	.word	index@(_ZN7cutlass13device_kernelIN5flash19enable_sm80_to_sm89INS1_16FlashAttnFwdSm80INS1_25CollectiveMainloopFwdSm80ILi8ELi1ELb0EN4cute5tupleIJNS5_1CILi128EEENS7_ILi64EEENS7_ILi256EEEEEELi256ENS_6half_tEfNS_4arch4Sm80ELb0ELb0ELb0ELb1ELb0ELb0ELb1ELb1EEENS1_21CollectiveEpilogueFwdINS6_IJS8_SA_S9_EEENS6_IJNS7_ILi1EEESI_SI_EEESC_SE_Li256ELb1ELb1ELb1ELb0EEENS1_36VarlenDynamicPersistentTileSchedulerILi128ELi64ELi256ELi256ELb1ELb1ELb0ELb0ELb1ELb1EEEEEEEEEvNT_6ParamsE)
        /*00bc*/ 	.word	0x00000000


	//----- nvinfo : EIATTR_REGCOUNT
	.align		4
.L_42:
        /*00c0*/ 	.byte	0x04, 0x2f
        /*00c2*/ 	.short	(.L_44 - .L_43)
	.align		4
.L_43:
        /*00c4*/ 	.word	index@(_ZN7cutlass13device_kernelIN5flash19enable_sm80_to_sm89INS1_16FlashAttnFwdSm80INS1_25CollectiveMainloopFwdSm80ILi8ELi1ELb0EN4cute5tupleIJNS5_1CILi128EEENS7_ILi96EEENS7_ILi256EEEEEELi256ENS_6half_tEfNS_4arch4Sm80ELb0ELb0ELb0ELb0ELb0ELb0ELb1ELb1EEENS1_21CollectiveEpilogueFwdINS6_IJS8_SA_S9_EEENS6_IJNS7_ILi1EEESI_SI_EEESC_SE_Li256ELb0ELb1ELb1ELb0EEENS1_19SingleTileSchedulerILb0ELb1ELb1ELi128EEEEEEEEEvNT_6ParamsE)
        /*00c8*/ 	.word	0x00000004


	//----- nvinfo : EIATTR_FRAME_SIZE
	.align		4
.L_44:
        /*00cc*/ 	.byte	0x04, 0x11
        /*00ce*/ 	.short	(.L_46 - .L_45)
	.align		4
.L_45:
        /*00d0*/ 	.word	index@(_ZN7cutlass13device_kernelIN5flash19enable_sm80_to_sm89INS1_16FlashAttnFwdSm80INS1_25CollectiveMainloopFwdSm80ILi8ELi1ELb0EN4cute5tupleIJNS5_1CILi128EEENS7_ILi96EEENS7_ILi256EEEEEELi256ENS_6half_tEfNS_4arch4Sm80ELb0ELb0ELb0ELb0ELb0ELb0ELb1ELb1EEENS1_21CollectiveEpilogueFwdINS6_IJS8_SA_S9_EEENS6_IJNS7_ILi1EEESI_SI_EEESC_SE_Li256ELb0ELb1ELb1ELb0EEENS1_19SingleTileSchedulerILb0ELb1ELb1ELi128EEEEEEEEEvNT_6ParamsE)
        /*00d4*/ 	.word	0x00000000


	//----- nvinfo : EIATTR_REGCOUNT
	.align		4
.L_46:
        /*00d8*/ 	.byte	0x04, 0x2f
        /*00da*/ 	.short	(.L_48 - .L_47)
	.align		4
.L_47:
        /*00dc*/ 	.word	index@(_ZN7cutlass13device_kernelIN5flash19enable_sm80_to_sm89INS1_16FlashAttnFwdSm80INS1_25CollectiveMainloopFwdSm80ILi8ELi1ELb0EN4cute5tupleIJNS5_1CILi128EEENS7_ILi32EEENS7_ILi256EEEEEELi256ENS_6half_tEfNS_4arch4Sm80ELb1ELb0ELb0ELb1ELb0ELb1ELb1ELb1EEENS1_21CollectiveEpilogueFwdINS6_IJS8_SA_S9_EEENS6_IJNS7_ILi1EEESI_SI_EEESC_SE_Li256ELb1ELb1ELb1ELb0EEENS1_36VarlenDynamicPersistentTileSchedulerILi128ELi32ELi256ELi256ELb1ELb1ELb0ELb1ELb1ELb1EEEEEEEEEvNT_6ParamsE)
        /*00e0*/ 	.word	0x00000004


	//----- nvinfo : EIATTR_FRAME_SIZE
	.align		4
.L_48:
        /*00e4*/ 	.byte	0x04, 0x11
        /*00e6*/ 	.short	(.L_50 - .L_49)
	.align		4
.L_49:
        /*00e8*/ 	.word	index@(_ZN7cutlass13device_kernelIN5flash19enable_sm80_to_sm89INS1_16FlashAttnFwdSm80INS1_25CollectiveMainloopFwdSm80ILi8ELi1ELb0EN4cute5tupleIJNS5_1CILi128EEENS7_ILi32EEENS7_ILi256EEEEEELi256ENS_6half_tEfNS_4arch4Sm80ELb1ELb0ELb0ELb1ELb0ELb1ELb1ELb1EEENS1_21CollectiveEpilogueFwdINS6_IJS8_SA_S9_EEENS6_IJNS7_ILi1EEESI_SI_EEESC_SE_Li256ELb1ELb1ELb1ELb0EEENS1_36VarlenDynamicPersistentTileSchedulerILi128ELi32ELi256ELi256ELb1ELb1ELb0ELb1ELb1ELb1EEEEEEEEEvNT_6ParamsE)
        /*00ec*/ 	.word	0x00000000


	//----- nvinfo : EIATTR_REGCOUNT
	.align		4
.L_50:
        /*00f0*/ 	.byte	0x04, 0x2f
        /*00f2*/ 	.short	(.L_52 - .L_51)
	.align		4
.L_51:
        /*00f4*/ 	.word	index@(_ZN7cutlass13device_kernelIN5flash19enable_sm80_to_sm89INS1_16FlashAttnFwdSm80INS1_25CollectiveMainloopFwdSm80ILi8ELi1ELb1EN4cute5tupleIJNS5_1CILi128EEENS7_ILi48EEENS7_ILi256EEEEEELi256ENS_6half_tEfNS_4arch4Sm80ELb1ELb0ELb0ELb1ELb0ELb0ELb1ELb1EEENS1_21CollectiveEpilogueFwdINS6_IJS8_SA_S9_EEENS6_IJNS7_ILi1EEESI_SI_EEESC_SE_Li256ELb1ELb1ELb1ELb0EEENS1_36VarlenDynamicPersistentTileSchedulerILi128ELi48ELi256ELi256ELb1ELb1ELb0ELb1ELb1ELb1EEEEEEEEEvNT_6ParamsE)
        /*00f8*/ 	.word	0x00000004


	//----- nvinfo : EIATTR_FRAME_SIZE
	.align		4
.L_52:
        /*00fc*/ 	.byte	0x04, 0x11
        /*00fe*/ 	.short	(.L_54 - .L_53)
	.align		4
.L_53:
        /*0100*/ 	.word	index@(_ZN7cutlass13device_kernelIN5flash19enable_sm80_to_sm89INS1_16FlashAttnFwdSm80INS1_25CollectiveMainloopFwdSm80ILi8ELi1ELb1EN4cute5tupleIJNS5_1CILi128EEENS7_ILi48EEENS7_ILi256EEEEEELi256ENS_6half_tEfNS_4arch4Sm80ELb1ELb0ELb0ELb1ELb0ELb0ELb1ELb1EEENS1_21CollectiveEpilogueFwdINS6_IJS8_SA_S9_EEENS6_IJNS7_ILi1EEESI_SI_EEESC_SE_Li256ELb1ELb1ELb1ELb0EEENS1_36VarlenDynamicPersistentTileSchedulerILi128ELi48ELi256ELi256ELb1ELb1ELb0ELb1ELb1ELb1EEEEEEEEEvNT_6ParamsE)
        /*0104*/ 	.word	0x00000000


	//----- nvinfo : EIATTR_REGCOUNT
	.align		4
.L_54:
        /*0108*/ 	.byte	0x04, 0x2f
        /*010a*/ 	.short	(.L_56 - .L_55)
	.align		4
.L_55:
        /*010c*/ 	.word	index@(_ZN7cutlass13device_kernelIN5flash19enable_sm80_to_sm89INS1_16FlashAttnFwdSm80INS1_25CollectiveMainloopFwdSm80ILi8ELi1ELb1EN4cute5tupleIJNS5_1CILi128EEENS7_ILi64EEENS7_ILi256EEEEEELi256ENS_6half_tEfNS_4arch4Sm80ELb1ELb0ELb0ELb0ELb0ELb0ELb1ELb1EEENS1_21CollectiveEpilogueFwdINS6_IJS8_SA_S9_EEENS6_IJNS7_ILi1EEESI_SI_EEESC_SE_Li256ELb0ELb1ELb1ELb0EEENS1_30DynamicPersistentTileSchedulerILi256ELi256ELb1ELb1ELb0EEEEEEEEEvNT_6ParamsE)
        /*0110*/ 	.word	0x00000004


	//----- nvinfo : EIATTR_FRAME_SIZE
	.align		4
.L_56:
        /*0114*/ 	.byte	0x04, 0x11
        /*0116*/ 	.short	(.L_58 - .L_57)
	.align		4
.L_57:
        /*0118*/ 	.word	index@(_ZN7cutlass13device_kernelIN5flash19enable_sm80_to_sm89INS1_16FlashAttnFwdSm80INS1_25CollectiveMainloopFwdSm80ILi8ELi1ELb1EN4cute5tupleIJNS5_1CILi128EEENS7_ILi64EEENS7_ILi256EEEEEELi256ENS_6half_tEfNS_4arch4Sm80ELb1ELb0ELb0ELb0ELb0ELb0ELb1ELb1EEENS1_21CollectiveEpilogueFwdINS6_IJS8_SA_S9_EEENS6_IJNS7_ILi1EEESI_SI_EEESC_SE_Li256ELb0ELb1ELb1ELb0EEENS1_30DynamicPersistentTileSchedulerILi256ELi256ELb1ELb1ELb0EEEEEEEEEvNT_6ParamsE)
        /*011c*/ 	.word	0x00000000


	//----- nvinfo : EIATTR_REGCOUNT
	.align		4
.L_58:
        /*0120*/ 	.byte	0x04, 0x2f
        /*0122*/ 	.short	(.L_60 - .L_59)
	.align		4
.L_59:
        /*0124*/ 	.word	index@(_ZN7cutlass13device_kernelIN5flash19enable_sm80_to_sm89INS1_16FlashAttnFwdSm80INS1_25CollectiveMainloopFwdSm80ILi8ELi1ELb0EN4cute5tupleIJNS5_1CILi128EEENS7_ILi32EEENS7_ILi256EEEEEELi256ENS_6half_tEfNS_4arch4Sm80ELb0ELb1ELb0ELb1ELb0ELb1ELb1ELb1EEENS1_21CollectiveEpilogueFwdINS6_IJS8_SA_S9_EEENS6_IJNS7_ILi1EEESI_SI_EEESC_SE_Li256ELb1ELb1ELb1ELb0EEENS1_36VarlenDynamicPersistentTileSchedulerILi128ELi32ELi256ELi256ELb1ELb1ELb0ELb1ELb0ELb1EEEEEEEEEvNT_6ParamsE)
        /*0128*/ 	.word	0x00000004


	//----- nvinfo : EIATTR_FRAME_SIZE
	.align		4
.L_60:
        /*012c*/ 	.byte	0x04, 0x11
        /*012e*/ 	.short	(.L_62 - .L_61)
	.align		4
.L_61:
        /*0130*/ 	.word	index@(_ZN7cutlass13device_kernelIN5flash19enable_sm80_to_sm89INS1_16FlashAttnFwdSm80INS1_25CollectiveMainloopFwdSm80ILi8ELi1ELb0EN4cute5tupleIJNS5_1CILi128EEENS7_ILi32EEENS7_ILi256EEEEEELi256ENS_6half_tEfNS_4arch4Sm80ELb0ELb1ELb0ELb1ELb0ELb1ELb1ELb1EEENS1_21CollectiveEpilogueFwdINS6_IJS8_SA_S9_EEENS6_IJNS7_ILi1EEESI_SI_EEESC_SE_Li256ELb1ELb1ELb1ELb0EEENS1_36VarlenDynamicPersistentTileSchedulerILi128ELi32ELi256ELi256ELb1ELb1ELb0ELb1ELb0ELb1EEEEEEEEEvNT_6ParamsE)
        /*0134*/ 	.word	0x00000000


	//----- nvinfo : EIATTR_REGCOUNT
	.align		4
.L_62:
        /*0138*/ 	.byte	0x04, 0x2f
        /*013a*/ 	.short	(.L_64 - .L_63)
	.align		4
.L_63:
        /*013c*/ 	.word	index@(_ZN7cutlass13device_kernelIN5flash19enable_sm80_to_sm89INS1_16FlashAttnFwdSm80INS1_25CollectiveMainloopFwdSm80ILi8ELi1ELb1EN4cute5tupleIJNS5_1CILi128EEENS7_ILi48EEENS7_ILi256EEEEEELi256ENS_6half_tEfNS_4arch4Sm80ELb0ELb1ELb0ELb1ELb0ELb0ELb1ELb1EEENS1_21CollectiveEpilogueFwdINS6_IJS8_SA_S9_EEENS6_IJNS7_ILi1EEESI_SI_EEESC_SE_Li256ELb1ELb1ELb1ELb0EEENS1_36VarlenDynamicPersistentTileSchedulerILi128ELi48ELi256ELi256ELb1ELb1ELb0ELb1ELb0ELb1EEEEEEEEEvNT_6ParamsE)
        /*0140*/ 	.word	0x00000004


	//----- nvinfo : EIATTR_FRAME_SIZE
	.align		4
.L_64:
        /*0144*/ 	.byte	0x04, 0x11
        /*0146*/ 	.short	(.L_66 - .L_65)
	.align		4
.L_65:
        /*0148*/ 	.word	index@(_ZN7cutlass13device_kernelIN5flash19enable_sm80_to_sm89INS1_16FlashAttnFwdSm80INS1_25CollectiveMainloopFwdSm80ILi8ELi1ELb1EN4cute5tupleIJNS5_1CILi128EEENS7_ILi48EEENS7_ILi256EEEEEELi256ENS_6half_tEfNS_4arch4Sm80ELb0ELb1ELb0ELb1ELb0ELb0ELb1ELb1EEENS1_21CollectiveEpilogueFwdINS6_IJS8_SA_S9_EEENS6_IJNS7_ILi1EEESI_SI_EEESC_SE_Li256ELb1ELb1ELb1ELb0EEENS1_36VarlenDynamicPersistentTileSchedulerILi128ELi48ELi256ELi256ELb1ELb1ELb0ELb1ELb0ELb1EEEEEEEEEvNT_6ParamsE)
        /*014c*/ 	.word	0x00000000


	//----- nvinfo : EIATTR_REGCOUNT
	.align		4
.L_66:
        /*0150*/ 	.byte	0x04, 0x2f
        /*0152*/ 	.short	(.L_68 - .L_67)
	.align		4
.L_67:
        /*0154*/ 	.word	index@(_ZN7cutlass13device_kernelIN5flash19enable_sm80_to_sm89INS1_16FlashAttnFwdSm80INS1_25CollectiveMainloopFwdSm80ILi8ELi1ELb1EN4cute5tupleIJNS5_1CILi128EEENS7_ILi48EEENS7_ILi256EEEEEELi256ENS_6half_tEfNS_4arch4Sm80ELb0ELb1ELb0ELb0ELb0ELb0ELb1ELb1EEENS1_21CollectiveEpilogueFwdINS6_IJS8_SA_S9_EEENS6_IJNS7_ILi1EEESI_SI_EEESC_SE_Li256ELb0ELb1ELb1ELb0EEENS1_19SingleTileSchedulerILb0ELb1ELb1ELi128EEEEEEEEEvNT_6ParamsE)
        /*0158*/ 	.word	0x00000004


	//----- nvinfo : EIATTR_FRAME_SIZE
	.align		4
.L_68:
        /*015c*/ 	.byte	0x04, 0x11
        /*015e*/ 	.short	(.L_70 - .L_69)
	.align		4
.L_69:
        /*0160*/ 	.word	index@(_ZN7cutlass13device_kernelIN5flash19enable_sm80_to_sm89INS1_16FlashAttnFwdSm80INS1_25CollectiveMainloopFwdSm80ILi8ELi1ELb1EN4cute5tupleIJNS5_1CILi128EEENS7_ILi48EEENS7_ILi256EEEEEELi256ENS_6half_tEfNS_4arch4Sm80ELb0ELb1ELb0ELb0ELb0ELb0ELb1ELb1EEENS1_21CollectiveEpilogueFwdINS6_IJS8_SA_S9_EEENS6_IJNS7_ILi1EEESI_SI_EEESC_SE_Li256ELb0ELb1ELb1ELb0EEENS1_19SingleTileSchedulerILb0ELb1ELb1ELi128EEEEEEEEEvNT_6ParamsE)
        /*0164*/ 	.word	0x00000000


	//----- nvinfo : EIATTR_REGCOUNT
	.align		4
.L_70:
        /*0168*/ 	.byte	0x04, 0x2f
        /*016a*/ 	.short	(.L_72 - .L_71)
	.align		4
.L_71:
        /*016c*/ 	.word	index@(_ZN7cutlass13device_kernelIN5flash19enable_sm80_to_sm89INS1_16FlashAttnFwdSm80INS1_25CollectiveMainloopFwdSm80ILi8ELi1ELb0EN4cute5tupleIJNS5_1CILi128EEENS7_ILi32EEENS7_ILi256EEEEEELi256ENS_6half_tEfNS_4arch4Sm80ELb0ELb0ELb0ELb1ELb0ELb1ELb1ELb1EEENS1_21CollectiveEpilogueFwdINS6_IJS8_SA_S9_EEENS6_IJNS7_ILi1EEESI_SI_EEESC_SE_Li256ELb1ELb1ELb1ELb0EEENS1_36VarlenDynamicPersistentTileSchedulerILi128ELi32ELi256ELi256ELb1ELb1ELb0ELb0ELb1ELb1EEEEEEEEEvNT_6ParamsE)
        /*0170*/ 	.word	0x00000004


	//----- nvinfo : EIATTR_FRAME_SIZE
	.align		4
.L_72:
        /*0174*/ 	.byte	0x04, 0x11
        /*0176*/ 	.short	(.L_74 - .L_73)
	.align		4
.L_73:
        /*0178*/ 	.word	index@(_ZN7cutlass13device_kernelIN5flash19enable_sm80_to_sm89INS1_16FlashAttnFwdSm80INS1_25CollectiveMainloopFwdSm80ILi8ELi1ELb0EN4cute5tupleIJNS5_1CILi128EEENS7_ILi32EEENS7_ILi256EEEEEELi256ENS_6half_tEfNS_4arch4Sm80ELb0ELb0ELb0ELb1ELb0ELb1ELb1ELb1EEENS1_21CollectiveEpilogueFwdINS6_IJS8_SA_S9_EEENS6_IJNS7_ILi1EEESI_SI_EEESC_SE_Li256ELb1ELb1ELb1ELb0EEENS1_36VarlenDynamicPersistentTileSchedulerILi128ELi32ELi256ELi256ELb1ELb1ELb0ELb0ELb1ELb1EEEEEEEEEvNT_6ParamsE)
        /*017c*/ 	.word	0x00000000


	//----- nvinfo : EIATTR_REGCOUNT
	.align		4
.L_74:
        /*0180*/ 	.byte	0x04, 0x2f
        /*0182*/ 	.short	(.L_76 - .L_75)
	.align		4
.L_75:
        /*0184*/ 	.word	index@(_ZN7cutlass13device_kernelIN5flash19enable_sm80_to_sm89INS1_16FlashAttnFwdSm80INS1_25CollectiveMainloopFwdSm80ILi8ELi1ELb1EN4cute5tupleIJNS5_1CILi128EEENS7_ILi48EEENS7_ILi256EEEEEELi256ENS_6half_tEfNS_4arch4Sm80ELb0ELb0ELb0ELb1ELb0ELb0ELb1ELb1EEENS1_21CollectiveEpilogueFwdINS6_IJS8_SA_S9_EEENS6_IJNS7_ILi1EEESI_SI_EEESC_SE_Li256ELb1ELb1ELb1ELb0EEENS1_36VarlenDynamicPersistentTileSchedulerILi128ELi48ELi256ELi256ELb1ELb1ELb0ELb0ELb1ELb1EEEEEEEEEvNT_6ParamsE)
        /*0188*/ 	.word	0x00000004


	//----- nvinfo : EIATTR_FRAME_SIZE
	.align		4
.L_76:
        /*018c*/ 	.byte	0x04, 0x11
        /*018e*/ 	.short	(.L_78 - .L_77)
	.align		4
.L_77:
        /*0190*/ 	.word	index@(_ZN7cutlass13device_kernelIN5flash19enable_sm80_to_sm89INS1_16FlashAttnFwdSm80INS1_25CollectiveMainloopFwdSm80ILi8ELi1ELb1EN4cute5tupleIJNS5_1CILi128EEENS7_ILi48EEENS7_ILi256EEEEEELi256ENS_6half_tEfNS_4arch4Sm80ELb0ELb0ELb0ELb1ELb0ELb0ELb1ELb1EEENS1_21CollectiveEpilogueFwdINS6_IJS8_SA_S9_EEENS6_IJNS7_ILi1EEESI_SI_EEESC_SE_Li256ELb1ELb1ELb1ELb0EEENS1_36VarlenDynamicPersistentTileSchedulerILi128ELi48ELi256ELi256ELb1ELb1ELb0ELb0ELb1ELb1EEEEEEEEEvNT_6ParamsE)
        /*0194*/ 	.word	0x00000000


	//----- nvinfo : EIATTR_REGCOUNT
	.align		4
.L_78:
        /*0198*/ 	.byte	0x04, 0x2f
        /*019a*/ 	.short	(.L_80 - .L_79)
	.align		4
.L_79:
        /*019c*/ 	.word	index@(_ZN7cutlass13device_kernelIN5flash19enable_sm80_to_sm89INS1_16FlashAttnFwdSm80INS1_25CollectiveMainloopFwdSm80ILi8ELi1ELb1EN4cute5tupleIJNS5_1CILi128EEENS7_ILi64EEENS7_ILi256EEEEEELi256ENS_6half_tEfNS_4arch4Sm80ELb0ELb0ELb0ELb0ELb0ELb0ELb1ELb1EEENS1_21CollectiveEpilogueFwdINS6_IJS8_SA_S9_EEENS6_IJNS7_ILi1EEESI_SI_EEESC_SE_Li256ELb0ELb1ELb1ELb0EEENS1_19SingleTileSchedulerILb0ELb1ELb1ELi128EEEEEEEEEvNT_6ParamsE)
        /*01a0*/ 	.word	0x00000004


	//----- nvinfo : EIATTR_FRAME_SIZE
	.align		4
.L_80:
        /*01a4*/ 	.byte	0x04, 0x11
        /*01a6*/ 	.short	(.L_82 - .L_81)
	.align		4
.L_81:
        /*01a8*/ 	.word	index@(_ZN7cutlass13device_kernelIN5flash19enable_sm80_to_sm89INS1_16FlashAttnFwdSm80INS1_25CollectiveMainloopFwdSm80ILi8ELi1ELb1EN4cute5tupleIJNS5_1CILi128EEENS7_ILi64EEENS7_ILi256EEEEEELi256ENS_6half_tEfNS_4arch4Sm80ELb0ELb0ELb0ELb0ELb0ELb0ELb1ELb1EEENS1_21CollectiveEpilogueFwdINS6_IJS8_SA_S9_EEENS6_IJNS7_ILi1EEESI_SI_EEESC_SE_Li256ELb0ELb1ELb1ELb0EEENS1_19SingleTileSchedulerILb0ELb1ELb1ELi128EEEEEEEEEvNT_6ParamsE)
        /*01ac*/ 	.word	0x00000000


	//----- nvinfo : EIATTR_REGCOUNT
	.align		4
.L_82:
        /*01b0*/ 	.byte	0x04, 0x2f
        /*01b2*/ 	.short	(.L_84 - .L_83)
	.align		4
.L_83:
        /*01b4*/ 	.word	index@(_ZN7cutlass13device_kernelIN5flash19enable_sm80_to_sm89INS1_16FlashAttnFwdSm80INS1_25CollectiveMainloopFwdSm80ILi8ELi1ELb0EN4cute5tupleIJNS5_1CILi128EEENS7_ILi48EEENS7_ILi256EEEEEELi256ENS_6half_tEfNS_4arch4Sm80ELb1ELb0ELb1ELb1ELb0ELb1ELb1ELb1EEENS1_21CollectiveEpilogueFwdINS6_IJS8_SA_S9_EEENS6_IJNS7_ILi1EEESI_SI_EEESC_SE_Li256ELb1ELb1ELb1ELb0EEENS1_36VarlenDynamicPersistentTileSchedulerILi128ELi48ELi256ELi256ELb1ELb1ELb0ELb1ELb1ELb1EEEEEEEEEvNT_6ParamsE)
        /*01b8*/ 	.word	0x00000004


	//----- nvinfo : EIATTR_FRAME_SIZE
	.align		4
.L_84:
        /*01bc*/ 	.byte	0x04, 0x11
        /*01be*/ 	.short	(.L_86 - .L_85)
	.align		4
.L_85:
        /*01c0*/ 	.word	index@(_ZN7cutlass13device_kernelIN5flash19enable_sm80_to_sm89INS1_16FlashAttnFwdSm80INS1_25CollectiveMainloopFwdSm80ILi8ELi1ELb0EN4cute5tupleIJNS5_1CILi128EEENS7_ILi48EEENS7_ILi256EEEEEELi256ENS_6half_tEfNS_4arch4Sm80ELb1ELb0ELb1ELb1ELb0ELb1ELb1ELb1EEENS1_21CollectiveEpilogueFwdINS6_IJS8_SA_S9_EEENS6_IJNS7_ILi1EEESI_SI_EEESC_SE_Li256ELb1ELb1ELb1ELb0EEENS1_36VarlenDynamicPersistentTileSchedulerILi128ELi48ELi256ELi256ELb1ELb1ELb0ELb1ELb1ELb1EEEEEEEEEvNT_6ParamsE)
        /*01c4*/ 	.word	0x00000000


	//----- nvinfo : EIATTR_REGCOUNT
	.align		4
.L_86:
        /*01c8*/ 	.byte	0x04, 0x2f
        /*01ca*/ 	.short	(.L_88 - .L_87)
	.align		4
.L_87:
        /*01cc*/ 	.word	index@(_ZN7cutlass13device_kernelIN5flash19enable_sm80_to_sm89INS1_16FlashAttnFwdSm80INS1_25CollectiveMainloopFwdSm80ILi8ELi1ELb0EN4cute5tupleIJNS5_1CILi128EEENS7_ILi64EEENS7_ILi256EEEEEELi256ENS_6half_tEfNS_4arch4Sm80ELb1ELb0ELb1ELb1ELb0ELb0ELb1ELb1EEENS1_21CollectiveEpilogueFwdINS6_IJS8_SA_S9_EEENS6_IJNS7_ILi1EEESI_SI_EEESC_SE_Li256ELb1ELb1ELb1ELb0EEENS1_36VarlenDynamicPersistentTileSchedulerILi128ELi64ELi256ELi256ELb1ELb1ELb0ELb1ELb1ELb1EEEEEEEEEvNT_6ParamsE)
        /*01d0*/ 	.word	0x00000004


	//----- nvinfo : EIATTR_FRAME_SIZE
	.align		4
.L_88:
        /*01d4*/ 	.byte	0x04, 0x11
        /*01d6*/ 	.short	(.L_90 - .L_89)
	.align		4
.L_89:
        /*01d8*/ 	.word	index@(_ZN7cutlass13device_kernelIN5flash19enable_sm80_to_sm89INS1_16FlashAttnFwdSm80INS1_25CollectiveMainloopFwdSm80ILi8ELi1ELb0EN4cute5tupleIJNS5_1CILi128EEENS7_ILi64EEENS7_ILi256EEEEEELi256ENS_6half_tEfNS_4arch4Sm80ELb1ELb0ELb1ELb1ELb0ELb0ELb1ELb1EEENS1_21CollectiveEpilogueFwdINS6_IJS8_SA_S9_EEENS6_IJNS7_ILi1EEESI_SI_EEESC_SE_Li256ELb1ELb1ELb1ELb0EEENS1_36VarlenDynamicPersistentTileSchedulerILi128ELi64ELi256ELi256ELb1ELb1ELb0ELb1ELb1ELb1EEEEEEEEEvNT_6ParamsE)
        /*01dc*/ 	.word	0x00000000


	//----- nvinfo : EIATTR_REGCOUNT
	.align		4
.L_90:
        /*01e0*/ 	.byte	0x04, 0x2f
        /*01e2*/ 	.short	(.L_92 - .L_91)
	.align		4
.L_91:
        /*01e4*/ 	.word	index@(_ZN7cutlass13device_kernelIN5flash19enable_sm80_to_sm89INS1_16FlashAttnFwdSm80INS1_25CollectiveMainloopFwdSm80ILi8ELi1ELb0EN4cute5tupleIJNS5_1CILi128EEENS7_ILi96EEENS7_ILi256EEEEEELi256ENS_6half_tEfNS_4arch4Sm80ELb1ELb0ELb1ELb0ELb0ELb0ELb1ELb1EEENS1_21CollectiveEpilogueFwdINS6_IJS8_SA_S9_EEENS6_IJNS7_ILi1EEESI_SI_EEESC_SE_Li256ELb0ELb1ELb1ELb0EEENS1_30DynamicPersistentTileSchedulerILi256ELi256ELb1ELb1ELb0EEEEEEEEEvNT_6ParamsE)
        /*01e8*/ 	.word	0x00000004


	//----- nvinfo : EIATTR_FRAME_SIZE
	.align		4
.L_92:
        /*01ec*/ 	.byte	0x04, 0x11
        /*01ee*/ 	.short	(.L_94 - .L_93)
	.align		4
.L_93:
        /*01f0*/ 	.word	index@(_ZN7cutlass13device_kernelIN5flash19enable_sm80_to_sm89INS1_16FlashAttnFwdSm80INS1_25CollectiveMainloopFwdSm80ILi8ELi1ELb0EN4cute5tupleIJNS5_1CILi128EEENS7_ILi96EEENS7_ILi256EEEEEELi256ENS_6half_tEfNS_4arch4Sm80ELb1ELb0ELb1ELb0ELb0ELb0ELb1ELb1EEENS1_21CollectiveEpilogueFwdINS6_IJS8_SA_S9_EEENS6_IJNS7_ILi1EEESI_SI_EEESC_SE_Li256ELb0ELb1ELb1ELb0EEENS1_30DynamicPersistentTileSchedulerILi256ELi256ELb1ELb1ELb0EEEEEEEEEvNT_6ParamsE)
        /*01f4*/ 	.word	0x00000000


	//----- nvinfo : EIATTR_REGCOUNT
	.align		4
.L_94:
        /*01f8*/ 	.byte	0x04, 0x2f
        /*01fa*/ 	.short	(.L_96 - .L_95)
	.align		4
.L_95:
        /*01fc*/ 	.word	index@(_ZN7cutlass13device_kernelIN5flash19enable_sm80_to_sm89INS1_16FlashAttnFwdSm80INS1_25CollectiveMainloopFwdSm80ILi8ELi1ELb0EN4cute5tupleIJNS5_1CILi128EEENS7_ILi48EEENS7_ILi256EEEEEELi256ENS_6half_tEfNS_4arch4Sm80ELb0ELb1ELb1ELb1ELb0ELb1ELb1ELb1EEENS1_21CollectiveEpilogueFwdINS6_IJS8_SA_S9_EEENS6_IJNS7_ILi1EEESI_SI_EEESC_SE_Li256ELb1ELb1ELb1ELb0EEENS1_36VarlenDynamicPersistentTileSchedulerILi128ELi48ELi256ELi256ELb1ELb1ELb0ELb1ELb0ELb1EEEEEEEEEvNT_6ParamsE)
        /*0200*/ 	.word	0x00000004


	//----- nvinfo : EIATTR_FRAME_SIZE
	.align		4
.L_96:
        /*0204*/ 	.byte	0x04, 0x11
        /*0206*/ 	.short	(.L_98 - .L_97)
	.align		4
.L_97:
        /*0208*/ 	.word	index@(_ZN7cutlass13device_kernelIN5flash19enable_sm80_to_sm89INS1_16FlashAttnFwdSm80INS1_25CollectiveMainloopFwdSm80ILi8ELi1ELb0EN4cute5tupleIJNS5_1CILi128EEENS7_ILi48EEENS7_ILi256EEEEEELi256ENS_6half_tEfNS_4arch4Sm80ELb0ELb1ELb1ELb1ELb0ELb1ELb1ELb1EEENS1_21CollectiveEpilogueFwdINS6_IJS8_SA_S9_EEENS6_IJNS7_ILi1EEESI_SI_EEESC_SE_Li256ELb1ELb1ELb1ELb0EEENS1_36VarlenDynamicPersistentTileSchedulerILi128ELi48ELi256ELi256ELb1ELb1ELb0ELb1ELb0ELb1EEEEEEEEEvNT_6ParamsE)
        /*020c*/ 	.word	0x00000000


	//----- nvinfo : EIATTR_REGCOUNT
	.align		4
.L_98:
        /*0210*/ 	.byte	0x04, 0x2f
        /*0212*/ 	.short	(.L_100 - .L_99)
	.align		4
.L_99:
        /*0214*/ 	.word	index@(_ZN7cutlass13device_kernelIN5flash19enable_sm80_to_sm89INS1_16FlashAttnFwdSm80INS1_25CollectiveMainloopFwdSm80ILi8ELi1ELb0EN4cute5tupleIJNS5_1CILi128EEENS7_ILi64EEENS7_ILi256EEEEEELi256ENS_6half_tEfNS_4arch4Sm80ELb0ELb1ELb1ELb1ELb0ELb0ELb1ELb1EEENS1_21CollectiveEpilogueFwdINS6_IJS8_SA_S9_EEENS6_IJNS7_ILi1EEESI_SI_EEESC_SE_Li256ELb1ELb1ELb1ELb0EEENS1_36VarlenDynamicPersistentTileSchedulerILi128ELi64ELi256ELi256ELb1ELb1ELb0ELb1ELb0ELb1EEEEEEEEEvNT_6ParamsE)
        /*0218*/ 	.word	0x00000004


	//----- nvinfo : EIATTR_FRAME_SIZE
	.align		4
.L_100:
        /*021c*/ 	.byte	0x04, 0x11
        /*021e*/ 	.short	(.L_102 - .L_101)
	.align		4
.L_101:
        /*0220*/ 	.word	index@(_ZN7cutlass13device_kernelIN5flash19enable_sm80_to_sm89INS1_16FlashAttnFwdSm80INS1_25CollectiveMainloopFwdSm80ILi8ELi1ELb0EN4cute5tupleIJNS5_1CILi128EEENS7_ILi64EEENS7_ILi256EEEEEELi256ENS_6half_tEfNS_4arch4Sm80ELb0ELb1ELb1ELb1ELb0ELb0ELb1ELb1EEENS1_21CollectiveEpilogueFwdINS6_IJS8_SA_S9_EEENS6_IJNS7_ILi1EEESI_SI_EEESC_SE_Li256ELb1ELb1ELb1ELb0EEENS1_36VarlenDynamicPersistentTileSchedulerILi128ELi64ELi256ELi256ELb1ELb1ELb0ELb1ELb0ELb1EEEEEEEEEvNT_6ParamsE)
        /*0224*/ 	.word	0x00000000


	//----- nvinfo : EIATTR_REGCOUNT
	.align		4
.L_102:
        /*0228*/ 	.byte	0x04, 0x2f
        /*022a*/ 	.short	(.L_104 - .L_103)
	.align		4
.L_103:
        /*022c*/ 	.word	index@(_ZN7cutlass13device_kernelIN5flash19enable_sm80_to_sm89INS1_16FlashAttnFwdSm80INS1_25CollectiveMainloopFwdSm80ILi8ELi1ELb0EN4cute5tupleIJNS5_1CILi128EEENS7_ILi64EEENS7_ILi256EEEEEELi256ENS_6half_tEfNS_4arch4Sm80ELb0ELb1ELb1ELb0ELb0ELb0ELb1ELb1EEENS1_21CollectiveEpilogueFwdINS6_IJS8_SA_S9_EEENS6_IJNS7_ILi1EEESI_SI_EEESC_SE_Li256ELb0ELb1ELb1ELb0EEENS1_19SingleTileSchedulerILb0ELb1ELb1ELi128EEEEEEEEEvNT_6ParamsE)
        /*0230*/ 	.word	0x00000004


	//----- nvinfo : EIATTR_FRAME_SIZE
	.align		4
.L_104:
        /*0234*/ 	.byte	0x04, 0x11
        /*0236*/ 	.short	(.L_106 - .L_105)
	.align		4
.L_105:
        /*0238*/ 	.word	index@(_ZN7cutlass13device_kernelIN5flash19enable_sm80_to_sm89INS1_16FlashAttnFwdSm80INS1_25CollectiveMainloopFwdSm80ILi8ELi1ELb0EN4cute5tupleIJNS5_1CILi128EEENS7_ILi64EEENS7_ILi256EEEEEELi256ENS_6half_tEfNS_4arch4Sm80ELb0ELb1ELb1ELb0ELb0ELb0ELb1ELb1EEENS1_21CollectiveEpilogueFwdINS6_IJS8_SA_S9_EEENS6_IJNS7_ILi1EEESI_SI_EEESC_SE_Li256ELb0ELb1ELb1ELb0EEENS1_19SingleTileSchedulerILb0ELb1ELb1ELi128EEEEEEEEEvNT_6ParamsE)
        /*023c*/ 	.word	0x00000000


	//----- nvinfo : EIATTR_REGCOUNT
	.align		4
.L_106:
        /*0240*/ 	.byte	0x04, 0x2f
        /*0242*/ 	.short	(.L_108 - .L_107)
	.align		4
.L_107:
        /*0244*/ 	.word	index@(_ZN7cutlass13device_kernelIN5flash19enable_sm80_to_sm89INS1_16FlashAttnFwdSm80INS1_25CollectiveMainloopFwdSm80ILi8ELi1ELb0EN4cute5tupleIJNS5_1CILi128EEENS7_ILi48EEENS7_ILi256EEEEEELi256ENS_6half_tEfNS_4arch4Sm80ELb0ELb0ELb1ELb1ELb0ELb1ELb1ELb1EEENS1_21CollectiveEpilogueFwdINS6_IJS8_SA_S9_EEENS6_IJNS7_ILi1EEESI_SI_EEESC_SE_Li256ELb1ELb1ELb1ELb0EEENS1_36VarlenDynamicPersistentTileSchedulerILi128ELi48ELi256ELi256ELb1ELb1ELb0ELb0ELb1ELb1EEEEEEEEEvNT_6ParamsE)
        /*0248*/ 	.word	0x00000004


	//----- nvinfo : EIATTR_FRAME_SIZE
	.align		4
.L_108:
        /*024c*/ 	.byte	0x04, 0x11
        /*024e*/ 	.short	(.L_110 - .L_109)
	.align		4
.L_109:
        /*0250*/ 	.word	index@(_ZN7cutlass13device_kernelIN5flash19enable_sm80_to_sm89INS1_16FlashAttnFwdSm80INS1_25CollectiveMainloopFwdSm80ILi8ELi1ELb0EN4cute5tupleIJNS5_1CILi128EEENS7_ILi48EEENS7_ILi256EEEEEELi256ENS_6half_tEfNS_4arch4Sm80ELb0ELb0ELb1ELb1ELb0ELb1ELb1ELb1EEENS1_21CollectiveEpilogueFwdINS6_IJS8_SA_S9_EEENS6_IJNS7_ILi1EEESI_SI_EEESC_SE_Li256ELb1ELb1ELb1ELb0EEENS1_36VarlenDynamicPersistentTileSchedulerILi128ELi48ELi256ELi256ELb1ELb1ELb0ELb0ELb1ELb1EEEEEEEEEvNT_6ParamsE)
        /*0254*/ 	.word	0x00000000


	//----- nvinfo : EIATTR_REGCOUNT
	.align		4
.L_110:
        /*0258*/ 	.byte	0x04, 0x2f
        /*025a*/ 	.short	(.L_112 - .L_111)
	.align		4
.L_111:
        /*025c*/ 	.word	index@(_ZN7cutlass13device_kernelIN5flash19enable_sm80_to_sm89INS1_16FlashAttnFwdSm80INS1_25CollectiveMainloopFwdSm80ILi8ELi1ELb0EN4cute5tupleIJNS5_1CILi128EEENS7_ILi64EEENS7_ILi256EEEEEELi256ENS_6half_tEfNS_4arch4Sm80ELb0ELb0ELb1ELb1ELb0ELb0ELb1ELb1EEENS1_21CollectiveEpilogueFwdINS6_IJS8_SA_S9_EEENS6_IJNS7_ILi1EEESI_SI_EEESC_SE_Li256ELb1ELb1ELb1ELb0EEENS1_36VarlenDynamicPersistentTileSchedulerILi128ELi64ELi256ELi256ELb1ELb1ELb0ELb0ELb1ELb1EEEEEEEEEvNT_6ParamsE)
        /*0260*/ 	.word	0x00000004


	//----- nvinfo : EIATTR_FRAME_SIZE
	.align		4
.L_112:
        /*0264*/ 	.byte	0x04, 0x11
        /*0266*/ 	.short	(.L_114 - .L_113)
	.align		4
.L_113:
        /*0268*/ 	.word	index@(_ZN7cutlass13device_kernelIN5flash19enable_sm80_to_sm89INS1_16FlashAttnFwdSm80INS1_25CollectiveMainloopFwdSm80ILi8ELi1ELb0EN4cute5tupleIJNS5_1CILi128EEENS7_ILi64EEENS7_ILi256EEEEEELi256ENS_6half_tEfNS_4arch4Sm80ELb0ELb0ELb1ELb1ELb0ELb0ELb1ELb1EEENS1_21CollectiveEpilogueFwdINS6_IJS8_SA_S9_EEENS6_IJNS7_ILi1EEESI_SI_EEESC_SE_Li256ELb1ELb1ELb1ELb0EEENS1_36VarlenDynamicPersistentTileSchedulerILi128ELi64ELi256ELi256ELb1ELb1ELb0ELb0ELb1ELb1EEEEEEEEEvNT_6ParamsE)
        /*026c*/ 	.word	0x00000000


	//----- nvinfo : EIATTR_REGCOUNT
	.align		4
.L_114:
        /*0270*/ 	.byte	0x04, 0x2f
        /*0272*/ 	.short	(.L_116 - .L_115)
	.align		4
.L_115:
        /*0274*/ 	.word	index@(_ZN7cutlass13device_kernelIN5flash19enable_sm80_to_sm89INS1_16FlashAttnFwdSm80INS1_25CollectiveMainloopFwdSm80ILi8ELi1ELb0EN4cute5tupleIJNS5_1CILi128EEENS7_ILi96EEENS7_ILi256EEEEEELi256ENS_6half_tEfNS_4arch4Sm80ELb0ELb0ELb1ELb0ELb0ELb0ELb1ELb1EEENS1_21CollectiveEpilogueFwdINS6_IJS8_SA_S9_EEENS6_IJNS7_ILi1EEESI_SI_EEESC_SE_Li256ELb0ELb1ELb1ELb0EEENS1_19SingleTileSchedulerILb0ELb1ELb1ELi128EEEEEEEEEvNT_6ParamsE)
        /*0278*/ 	.word	0x00000004


	//----- nvinfo : EIATTR_FRAME_SIZE
	.align		4
.L_116:
        /*027c*/ 	.byte	0x04, 0x11
        /*027e*/ 	.short	(.L_118 - .L_117)
	.align		4
.L_117:
        /*0280*/ 	.word	index@(_ZN7cutlass13device_kernelIN5flash19enable_sm80_to_sm89INS1_16FlashAttnFwdSm80INS1_25CollectiveMainloopFwdSm80ILi8ELi1ELb0EN4cute5tupleIJNS5_1CILi128EEENS7_ILi96EEENS7_ILi256EEEEEELi256ENS_6half_tEfNS_4arch4Sm80ELb0ELb0ELb1ELb0ELb0ELb0ELb1ELb1EEENS1_21CollectiveEpilogueFwdINS6_IJS8_SA_S9_EEENS6_IJNS7_ILi1EEESI_SI_EEESC_SE_Li256ELb0ELb1ELb1ELb0EEENS1_19SingleTileSchedulerILb0ELb1ELb1ELi128EEEEEEEEEvNT_6ParamsE)
        /*0284*/ 	.word	0x00000000


	//----- nvinfo : EIATTR_REGCOUNT
	.align		4
.L_118:
        /*0288*/ 	.byte	0x04, 0x2f
        /*028a*/ 	.short	(.L_120 - .L_119)
	.align		4
.L_119:
        /*028c*/ 	.word	index@(_ZN7cutlass13device_kernelIN5flash19enable_sm80_to_sm89INS1_16FlashAttnFwdSm80INS1_25CollectiveMainloopFwdSm80ILi8ELi1ELb0EN4cute5tupleIJNS5_1CILi128EEENS7_ILi32EEENS7_ILi256EEEEEELi256ENS_6half_tEfNS_4arch4Sm80ELb1ELb0ELb1ELb1ELb0ELb1ELb1ELb1EEENS1_21CollectiveEpilogueFwdINS6_IJS8_SA_S9_EEENS6_IJNS7_ILi1EEESI_SI_EEESC_SE_Li256ELb1ELb1ELb1ELb0EEENS1_36VarlenDynamicPersistentTileSchedulerILi128ELi32ELi256ELi256ELb1ELb1ELb0ELb1ELb1ELb1EEEEEEEEEvNT_6ParamsE)
        /*0290*/ 	.word	0x00000004


	//----- nvinfo : EIATTR_FRAME_SIZE
	.align		4
.L_120:
        /*0294*/ 	.byte	0x04, 0x11
        /*0296*/ 	.short	(.L_122 - .L_121)
	.align		4
.L_121:
        /*0298*/ 	.word	index@(_ZN7cutlass13device_kernelIN5flash19enable_sm80_to_sm89INS1_16FlashAttnFwdSm80INS1_25CollectiveMainloopFwdSm80ILi8ELi1ELb0EN4cute5tupleIJNS5_1CILi128EEENS7_ILi32EEENS7_ILi256EEEEEELi256ENS_6half_tEfNS_4arch4Sm80ELb1ELb0ELb1ELb1ELb0ELb1ELb1ELb1EEENS1_21CollectiveEpilogueFwdINS6_IJS8_SA_S9_EEENS6_IJNS7_ILi1EEESI_SI_EEESC_SE_Li256ELb1ELb1ELb1ELb0EEENS1_36VarlenDynamicPersistentTileSchedulerILi128ELi32ELi256ELi256ELb1ELb1ELb0ELb1ELb1ELb1EEEEEEEEEvNT_6ParamsE)
        /*029c*/ 	.word	0x00000000


	//----- nvinfo : EIATTR_REGCOUNT
	.align		4
.L_122:
        /*02a0*/ 	.byte	0x04, 0x2f
        /*02a2*/ 	.short	(.L_124 - .L_123)
	.align		4
.L_123:
        /*02a4*/ 	.word	index@(_ZN7cutlass13device_kernelIN5flash19enable_sm80_to_sm89INS1_16FlashAttnFwdSm80INS1_25CollectiveMainloopFwdSm80ILi8ELi1ELb1EN4cute5tupleIJNS5_1CILi128EEENS7_ILi48EEENS7_ILi256EEEEEELi256ENS_6half_tEfNS_4arch4Sm80ELb1ELb0ELb1ELb1ELb0ELb0ELb1ELb1EEENS1_21CollectiveEpilogueFwdINS6_IJS8_SA_S9_EEENS6_IJNS7_ILi1EEESI_SI_EEESC_SE_Li256ELb1ELb1ELb1ELb0EEENS1_36VarlenDynamicPersistentTileSchedulerILi128ELi48ELi256ELi256ELb1ELb1ELb0ELb1ELb1ELb1EEEEEEEEEvNT_6ParamsE)
        /*02a8*/ 	.word	0x00000004


	//----- nvinfo : EIATTR_FRAME_SIZE
	.align		4
.L_124:
        /*02ac*/ 	.byte	0x04, 0x11
        /*02ae*/ 	.short	(.L_126 - .L_125)
	.align		4
.L_125:
        /*02b0*/ 	.word	index@(_ZN7cutlass13device_kernelIN5flash19enable_sm80_to_sm89INS1_16FlashAttnFwdSm80INS1_25CollectiveMainloopFwdSm80ILi8ELi1ELb1EN4cute5tupleIJNS5_1CILi128EEENS7_ILi48EEENS7_ILi256EEEEEELi256ENS_6half_tEfNS_4arch4Sm80ELb1ELb0ELb1ELb1ELb0ELb0ELb1ELb1EEENS1_21CollectiveEpilogueFwdINS6_IJS8_SA_S9_EEENS6_IJNS7_ILi1EEESI_SI_EEESC_SE_Li256ELb1ELb1ELb1ELb0EEENS1_36VarlenDynamicPersistentTileSchedulerILi128ELi48ELi256ELi256ELb1ELb1ELb0ELb1ELb1ELb1EEEEEEEEEvNT_6ParamsE)
        /*02b4*/ 	.word	0x00000000


	//----- nvinfo : EIATTR_REGCOUNT
	.align		4
.L_126:
        /*02b8*/ 	.byte	0x04, 0x2f
        /*02ba*/ 	.short	(.L_128 - .L_127)
	.align		4
.L_127:
        /*02bc*/ 	.word	index@(_ZN7cutlass13device_kernelIN5flash19enable_sm80_to_sm89INS1_16FlashAttnFwdSm80INS1_25CollectiveMainloopFwdSm80ILi8ELi1ELb1EN4cute5tupleIJNS5_1CILi128EEENS7_ILi64EEENS7_ILi256EEEEEELi256ENS_6half_tEfNS_4arch4Sm80ELb1ELb0ELb1ELb0ELb0ELb0ELb1ELb1EEENS1_21CollectiveEpilogueFwdINS6_IJS8_SA_S9_EEENS6_IJNS7_ILi1EEESI_SI_EEESC_SE_Li256ELb0ELb1ELb1ELb0EEENS1_30DynamicPersistentTileSchedulerILi256ELi256ELb1ELb1ELb0EEEEEEEEEvNT_6ParamsE)
        /*02c0*/ 	.word	0x00000004


	//----- nvinfo : EIATTR_FRAME_SIZE
	.align		4
.L_128:
        /*02c4*/ 	.byte	0x04, 0x11
        /*02c6*/ 	.short	(.L_130 - .L_129)
	.align		4
.L_129:
        /*02c8*/ 	.word	index@(_ZN7cutlass13device_kernelIN5flash19enable_sm80_to_sm89INS1_16FlashAttnFwdSm80INS1_25CollectiveMainloopFwdSm80ILi8ELi1ELb1EN4cute5tupleIJNS5_1CILi128EEENS7_ILi64EEENS7_ILi256EEEEEELi256ENS_6half_tEfNS_4arch4Sm80ELb1ELb0ELb1ELb0ELb0ELb0ELb1ELb1EEENS1_21CollectiveEpilogueFwdINS6_IJS8_SA_S9_EEENS6_IJNS7_ILi1EEESI_SI_EEESC_SE_Li256ELb0ELb1ELb1ELb0EEENS1_30DynamicPersistentTileSchedulerILi256ELi256ELb1ELb1ELb0EEEEEEEEEvNT_6ParamsE)
        /*02cc*/ 	.word	0x00000000


	//----- nvinfo : EIATTR_REGCOUNT
	.align		4
.L_130:
        /*02d0*/ 	.byte	0x04, 0x2f
        /*02d2*/ 	.short	(.L_132 - .L_131)
	.align		4
.L_131:
        /*02d4*/ 	.word	index@(_ZN7cutlass13device_kernelIN5flash19enable_sm80_to_sm89INS1_16FlashAttnFwdSm80INS1_25CollectiveMainloopFwdSm80ILi8ELi1ELb0EN4cute5tupleIJNS5_1CILi128EEENS7_ILi32EEENS7_ILi256EEEEEELi256ENS_6half_tEfNS_4arch4Sm80ELb0ELb1ELb1ELb1ELb0ELb1ELb1ELb1EEENS1_21CollectiveEpilogueFwdINS6_IJS8_SA_S9_EEENS6_IJNS7_ILi1EEESI_SI_EEESC_SE_Li256ELb1ELb1ELb1ELb0EEENS1_36VarlenDynamicPersistentTileSchedulerILi128ELi32ELi256ELi256ELb1ELb1ELb0ELb1ELb0ELb1EEEEEEEEEvNT_6ParamsE)
        /*02d8*/ 	.word	0x00000004


	//----- nvinfo : EIATTR_FRAME_SIZE
	.align		4
.L_132:
        /*02dc*/ 	.byte	0x04, 0x11
        /*02de*/ 	.short	(.L_134 - .L_133)
	.align		4
.L_133:
        /*02e0*/ 	.word	index@(_ZN7cutlass13device_kernelIN5flash19enable_sm80_to_sm89INS1_16FlashAttnFwdSm80INS1_25CollectiveMainloopFwdSm80ILi8ELi1ELb0EN4cute5tupleIJNS5_1CILi128EEENS7_ILi32EEENS7_ILi256EEEEEELi256ENS_6half_tEfNS_4arch4Sm80ELb0ELb1ELb1ELb1ELb0ELb1ELb1ELb1EEENS1_21CollectiveEpilogueFwdINS6_IJS8_SA_S9_EEENS6_IJNS7_ILi1EEESI_SI_EEESC_SE_Li256ELb1ELb1ELb1ELb0EEENS1_36VarlenDynamicPersistentTileSchedulerILi128ELi32ELi256ELi256ELb1ELb1ELb0ELb1ELb0ELb1EEEEEEEEEvNT_6ParamsE)
        /*02e4*/ 	.word	0x00000000


	//----- nvinfo : EIATTR_REGCOUNT
	.align		4
.L_134:
        /*02e8*/ 	.byte	0x04, 0x2f
        /*02ea*/ 	.short	(.L_136 - .L_135)
	.align		4
.L_135:
        /*02ec*/ 	.word	index@(_ZN7cutlass13device_kernelIN5flash19enable_sm80_to_sm89INS1_16FlashAttnFwdSm80INS1_25CollectiveMainloopFwdSm80ILi8ELi1ELb1EN4cute5tupleIJNS5_1CILi128EEENS7_ILi48EEENS7_ILi256EEEEEELi256ENS_6half_tEfNS_4arch4Sm80ELb0ELb1ELb1ELb1ELb0ELb0ELb1ELb1EEENS1_21CollectiveEpilogueFwdINS6_IJS8_SA_S9_EEENS6_IJNS7_ILi1EEESI_SI_EEESC_SE_Li256ELb1ELb1ELb1ELb0EEENS1_36VarlenDynamicPersistentTileSchedulerILi128ELi48ELi256ELi256ELb1ELb1ELb0ELb1ELb0ELb1EEEEEEEEEvNT_6ParamsE)
        /*02f0*/ 	.word	0x00000004


	//----- nvinfo : EIATTR_FRAME_SIZE
	.align		4
.L_136:
        /*02f4*/ 	.byte	0x04, 0x11
        /*02f6*/ 	.short	(.L_138 - .L_137)
	.align		4
.L_137:
        /*02f8*/ 	.word	index@(_ZN7cutlass13device_kernelIN5flash19enable_sm80_to_sm89INS1_16FlashAttnFwdSm80INS1_25CollectiveMainloopFwdSm80ILi8ELi1ELb1EN4cute5tupleIJNS5_1CILi128EEENS7_ILi48EEENS7_ILi256EEEEEELi256ENS_6half_tEfNS_4arch4Sm80ELb0ELb1ELb1ELb1ELb0ELb0ELb1ELb1EEENS1_21CollectiveEpilogueFwdINS6_IJS8_SA_S9_EEENS6_IJNS7_ILi1EEESI_SI_EEESC_SE_Li256ELb1ELb1ELb1ELb0EEENS1_36VarlenDynamicPersistentTileSchedulerILi128ELi48ELi256ELi256ELb1ELb1ELb0ELb1ELb0ELb1EEEEEEEEEvNT_6ParamsE)
        /*02fc*/ 	.word	0x00000000


	//----- nvinfo : EIATTR_REGCOUNT
	.align		4
.L_138:
        /*0300*/ 	.byte	0x04, 0x2f
        /*0302*/ 	.short	(.L_140 - .L_139)
	.align		4
.L_139:
        /*0304*/ 	.word	index@(_ZN7cutlass13device_kernelIN5flash19enable_sm80_to_sm89INS1_16FlashAttnFwdSm80INS1_25CollectiveMainloopFwdSm80ILi8ELi1ELb1EN4cute5tupleIJNS5_1CILi128EEENS7_ILi48EEENS7_ILi256EEEEEELi256ENS_6half_tEfNS_4arch4Sm80ELb0ELb1ELb1ELb0ELb0ELb0ELb1ELb1EEENS1_21CollectiveEpilogueFwdINS6_IJS8_SA_S9_EEENS6_IJNS7_ILi1EEESI_SI_EEESC_SE_Li256ELb0ELb1ELb1ELb0EEENS1_19SingleTileSchedulerILb0ELb1ELb1ELi128EEEEEEEEEvNT_6ParamsE)
        /*0308*/ 	.word	0x00000004


	//----- nvinfo : EIATTR_FRAME_SIZE
	.align		4
.L_140:
        /*030c*/ 	.byte	0x04, 0x11
        /*030e*/ 	.short	(.L_142 - .L_141)
	.align		4
.L_141:
        /*0310*/ 	.word	index@(_ZN7cutlass13device_kernelIN5flash19enable_sm80_to_sm89INS1_16FlashAttnFwdSm80INS1_25CollectiveMainloopFwdSm80ILi8ELi1ELb1EN4cute5tupleIJNS5_1CILi128EEENS7_ILi48EEENS7_ILi256EEEEEELi256ENS_6half_tEfNS_4arch4Sm80ELb0ELb1ELb1ELb0ELb0ELb0ELb1ELb1EEENS1_21CollectiveEpilogueFwdINS6_IJS8_SA_S9_EEENS6_IJNS7_ILi1EEESI_SI_EEESC_SE_Li256ELb0ELb1ELb1ELb0EEENS1_19SingleTileSchedulerILb0ELb1ELb1ELi128EEEEEEEEEvNT_6ParamsE)
        /*0314*/ 	.word	0x00000000


	//----- nvinfo : EIATTR_REGCOUNT
	.align		4
.L_142:
        /*0318*/ 	.byte	0x04, 0x2f
        /*031a*/ 	.short	(.L_144 - .L_143)
	.align		4
.L_143:
        /*031c*/ 	.word	index@(_ZN7cutlass13device_kernelIN5flash19enable_sm80_to_sm89INS1_16FlashAttnFwdSm80INS1_25CollectiveMainloopFwdSm80ILi8ELi1ELb0EN4cute5tupleIJNS5_1CILi128EEENS7_ILi32EEENS7_ILi256EEEEEELi256ENS_6half_tEfNS_4arch4Sm80ELb0ELb0ELb1ELb1ELb0ELb1ELb1ELb1EEENS1_21CollectiveEpilogueFwdINS6_IJS8_SA_S9_EEENS6_IJNS7_ILi1EEESI_SI_EEESC_SE_Li256ELb1ELb1ELb1ELb0EEENS1_36VarlenDynamicPersistentTileSchedulerILi128ELi32ELi256ELi256ELb1ELb1ELb0ELb0ELb1ELb1EEEEEEEEEvNT_6ParamsE)
        /*0320*/ 	.word	0x00000004


	//----- nvinfo : EIATTR_FRAME_SIZE
	.align		4
.L_144:
        /*0324*/ 	.byte	0x04, 0x11
        /*0326*/ 	.short	(.L_146 - .L_145)
	.align		4
.L_145:
        /*0328*/ 	.word	index@(_ZN7cutlass13device_kernelIN5flash19enable_sm80_to_sm89INS1_16FlashAttnFwdSm80INS1_25CollectiveMainloopFwdSm80ILi8ELi1ELb0EN4cute5tupleIJNS5_1CILi128EEENS7_ILi32EEENS7_ILi256EEEEEELi256ENS_6half_tEfNS_4arch4Sm80ELb0ELb0ELb1ELb1ELb0ELb1ELb1ELb1EEENS1_21CollectiveEpilogueFwdINS6_IJS8_SA_S9_EEENS6_IJNS7_ILi1EEESI_SI_EEESC_SE_Li256ELb1ELb1ELb1ELb0EEENS1_36VarlenDynamicPersistentTileSchedulerILi128ELi32ELi256ELi256ELb1ELb1ELb0ELb0ELb1ELb1EEEEEEEEEvNT_6ParamsE)
        /*032c*/ 	.word	0x00000000


	//----- nvinfo : EIATTR_REGCOUNT
	.align		4
.L_146:
        /*0330*/ 	.byte	0x04, 0x2f
        /*0332*/ 	.short	(.L_148 - .L_147)
	.align		4
.L_147:
        /*0334*/ 	.word	index@(_ZN7cutlass13device_kernelIN5flash19enable_sm80_to_sm89INS1_16FlashAttnFwdSm80INS1_25CollectiveMainloopFwdSm80ILi8ELi1ELb1EN4cute5tupleIJNS5_1CILi128EEENS7_ILi48EEENS7_ILi256EEEEEELi256ENS_6half_tEfNS_4arch4Sm80ELb0ELb0ELb1ELb1ELb0ELb0ELb1ELb1EEENS1_21CollectiveEpilogueFwdINS6_IJS8_SA_S9_EEENS6_IJNS7_ILi1EEESI_SI_EEESC_SE_Li256ELb1ELb1ELb1ELb0EEENS1_36VarlenDynamicPersistentTileSchedulerILi128ELi48ELi256ELi256ELb1ELb1ELb0ELb0ELb1ELb1EEEEEEEEEvNT_6ParamsE)
        /*0338*/ 	.word	0x00000004


	//----- nvinfo : EIATTR_FRAME_SIZE
	.align		4
.L_148:
        /*033c*/ 	.byte	0x04, 0x11
        /*033e*/ 	.short	(.L_150 - .L_149)
	.align		4
.L_149:
        /*0340*/ 	.word	index@(_ZN7cutlass13device_kernelIN5flash19enable_sm80_to_sm89INS1_16FlashAttnFwdSm80INS1_25CollectiveMainloopFwdSm80ILi8ELi1ELb1EN4cute5tupleIJNS5_1CILi128EEENS7_ILi48EEENS7_ILi256EEEEEELi256ENS_6half_tEfNS_4arch4Sm80ELb0ELb0ELb1ELb1ELb0ELb0ELb1ELb1EEENS1_21CollectiveEpilogueFwdINS6_IJS8_SA_S9_EEENS6_IJNS7_ILi1EEESI_SI_EEESC_SE_Li256ELb1ELb1ELb1ELb0EEENS1_36VarlenDynamicPersistentTileSchedulerILi128ELi48ELi256ELi256ELb1ELb1ELb0ELb0ELb1ELb1EEEEEEEEEvNT_6ParamsE)
        /*0344*/ 	.word	0x00000000


	//----- nvinfo : EIATTR_REGCOUNT
	.align		4
.L_150:
        /*0348*/ 	.byte	0x04, 0x2f
        /*034a*/ 	.short	(.L_152 - .L_151)
	.align		4
.L_151:
        /*034c*/ 	.word	index@(_ZN7cutlass13device_kernelIN5flash19enable_sm80_to_sm89INS1_16FlashAttnFwdSm80INS1_25CollectiveMainloopFwdSm80ILi8ELi1ELb1EN4cute5tupleIJNS5_1CILi128EEENS7_ILi64EEENS7_ILi256EEEEEELi256ENS_6half_tEfNS_4arch4Sm80ELb0ELb0ELb1ELb0ELb0ELb0ELb1ELb1EEENS1_21CollectiveEpilogueFwdINS6_IJS8_SA_S9_EEENS6_IJNS7_ILi1EEESI_SI_EEESC_SE_Li256ELb0ELb1ELb1ELb0EEENS1_19SingleTileSchedulerILb0ELb1ELb1ELi128EEEEEEEEEvNT_6ParamsE)
        /*0350*/ 	.word	0x00000004


	//----- nvinfo : EIATTR_FRAME_SIZE
	.align		4
.L_152:
        /*0354*/ 	.byte	0x04, 0x11
        /*0356*/ 	.short	(.L_154 - .L_153)
	.align		4
.L_153:
        /*0358*/ 	.word	index@(_ZN7cutlass13device_kernelIN5flash19enable_sm80_to_sm89INS1_16FlashAttnFwdSm80INS1_25CollectiveMainloopFwdSm80ILi8ELi1ELb1EN4cute5tupleIJNS5_1CILi128EEENS7_ILi64EEENS7_ILi256EEEEEELi256ENS_6half_tEfNS_4arch4Sm80ELb0ELb0ELb1ELb0ELb0ELb0ELb1ELb1EEENS1_21CollectiveEpilogueFwdINS6_IJS8_SA_S9_EEENS6_IJNS7_ILi1EEESI_SI_EEESC_SE_Li256ELb0ELb1ELb1ELb0EEENS1_19SingleTileSchedulerILb0ELb1ELb1ELi128EEEEEEEEEvNT_6ParamsE)
        /*035c*/ 	.word	0x00000000


	//----- nvinfo : EIATTR_MIN_STACK_SIZE
	.align		4
.L_154:
        /*0360*/ 	.byte	0x04, 0x12
        /*0362*/ 	.short	(.L_156 - .L_155)
	.align		4
.L_155:
        /*0364*/ 	.word	index@(_ZN7cutlass13device_kernelIN5flash19enable_sm80_to_sm89INS1_16FlashAttnFwdSm80INS1_25CollectiveMainloopFwdSm80ILi8ELi1ELb1EN4cute5tupleIJNS5_1CILi128EEENS7_ILi64EEENS7_ILi256EEEEEELi256ENS_6half_tEfNS_4arch4Sm80ELb0ELb0ELb1ELb0ELb0ELb0ELb1ELb1EEENS1_21CollectiveEpilogueFwdINS6_IJS8_SA_S9_EEENS6_IJNS7_ILi1EEESI_SI_EEESC_SE_Li256ELb0ELb1ELb1ELb0EEENS1_19SingleTileSchedulerILb0ELb1ELb1ELi128EEEEEEEEEvNT_6ParamsE)
        /*0368*/ 	.word	0x00000000


	//----- nvinfo : EIATTR_MIN_STACK_SIZE
	.align		4
.L_156:
        /*036c*/ 	.byte	0x04, 0x12
        /*036e*/ 	.short	(.L_158 - .L_157)
	.align		4
.L_157:
        /*0370*/ 	.word	index@(_ZN7cutlass13device_kernelIN5flash19enable_sm80_to_sm89INS1_16FlashAttnFwdSm80INS1_25CollectiveMainloopFwdSm80ILi8ELi1ELb1EN4cute5tupleIJNS5_1CILi128EEENS7_ILi48EEENS7_ILi256EEEEEELi256ENS_6half_tEfNS_4arch4Sm80ELb0ELb0ELb1ELb1ELb0ELb0ELb1ELb1EEENS1_21CollectiveEpilogueFwdINS6_IJS8_SA_S9_EEENS6_IJNS7_ILi1EEESI_SI_EEESC_SE_Li256ELb1ELb1ELb1ELb0EEENS1_36VarlenDynamicPersistentTileSchedulerILi128ELi48ELi256ELi256ELb1ELb1ELb0ELb0ELb1ELb1EEEEEEEEEvNT_6ParamsE)
        /*0374*/ 	.word	0x00000000


	//----- nvinfo : EIATTR_MIN_STACK_SIZE
	.align		4
.L_158:
        /*0378*/ 	.byte	0x04, 0x12
        /*037a*/ 	.short	(.L_160 - .L_159)
	.align		4
.L_159:
        /*037c*/ 	.word	index@(_ZN7cutlass13device_kernelIN5flash19enable_sm80_to_sm89INS1_16FlashAttnFwdSm80INS1_25CollectiveMainloopFwdSm80ILi8ELi1ELb0EN4cute5tupleIJNS5_1CILi128EEENS7_ILi32EEENS7_ILi256EEEEEELi256ENS_6half_tEfNS_4arch4Sm80ELb0ELb0ELb1ELb1ELb0ELb1ELb1ELb1EEENS1_21CollectiveEpilogueFwdINS6_IJS8_SA_S9_EEENS6_IJNS7_ILi1EEESI_SI_EEESC_SE_Li256ELb1ELb1ELb1ELb0EEENS1_36VarlenDynamicPersistentTileSchedulerILi128ELi32ELi256ELi256ELb1ELb1ELb0ELb0ELb1ELb1EEEEEEEEEvNT_6ParamsE)
        /*0380*/ 	.word	0x00000000


	//----- nvinfo : EIATTR_MIN_STACK_SIZE
	.align		4
.L_160:
        /*0384*/ 	.byte	0x04, 0x12
        /*0386*/ 	.short	(.L_162 - .L_161)
	.align		4
.L_161:
        /*0388*/ 	.word	index@(_ZN7cutlass13device_kernelIN5flash19enable_sm80_to_sm89INS1_16FlashAttnFwdSm80INS1_25CollectiveMainloopFwdSm80ILi8ELi1ELb1EN4cute5tupleIJNS5_1CILi128EEENS7_ILi48EEENS7_ILi256EEEEEELi256ENS_6half_tEfNS_4arch4Sm80ELb0ELb1ELb1ELb0ELb0ELb0ELb1ELb1EEENS1_21CollectiveEpilogueFwdINS6_IJS8_SA_S9_EEENS6_IJNS7_ILi1EEESI_SI_EEESC_SE_Li256ELb0ELb1ELb1ELb0EEENS1_19SingleTileSchedulerILb0ELb1ELb1ELi128EEEEEEEEEvNT_6ParamsE)
        /*038c*/ 	.word	0x00000000


	//----- nvinfo : EIATTR_MIN_STACK_SIZE
	.align		4
.L_162:
        /*0390*/ 	.byte	0x04, 0x12
        /*0392*/ 	.short	(.L_164 - .L_163)
	.align		4
.L_163:
        /*0394*/ 	.word	index@(_ZN7cutlass13device_kernelIN5flash19enable_sm80_to_sm89INS1_16FlashAttnFwdSm80INS1_25CollectiveMainloopFwdSm80ILi8ELi1ELb1EN4cute5tupleIJNS5_1CILi128EEENS7_ILi48EEENS7_ILi256EEEEEELi256ENS_6half_tEfNS_4arch4Sm80ELb0ELb1ELb1ELb1ELb0ELb0ELb1ELb1EEENS1_21CollectiveEpilogueFwdINS6_IJS8_SA_S9_EEENS6_IJNS7_ILi1EEESI_SI_EEESC_SE_Li256ELb1ELb1ELb1ELb0EEENS1_36VarlenDynamicPersistentTileSchedulerILi128ELi48ELi256ELi256ELb1ELb1ELb0ELb1ELb0ELb1EEEEEEEEEvNT_6ParamsE)
        /*0398*/ 	.word	0x00000000


	//----- nvinfo : EIATTR_MIN_STACK_SIZE
	.align		4
.L_164:
        /*039c*/ 	.byte	0x04, 0x12
        /*039e*/ 	.short	(.L_166 - .L_165)
	.align		4
.L_165:
        /*03a0*/ 	.word	index@(_ZN7cutlass13device_kernelIN5flash19enable_sm80_to_sm89INS1_16FlashAttnFwdSm80INS1_25CollectiveMainloopFwdSm80ILi8ELi1ELb0EN4cute5tupleIJNS5_1CILi128EEENS7_ILi32EEENS7_ILi256EEEEEELi256ENS_6half_tEfNS_4arch4Sm80ELb0ELb1ELb1ELb1ELb0ELb1ELb1ELb1EEENS1_21CollectiveEpilogueFwdINS6_IJS8_SA_S9_EEENS6_IJNS7_ILi1EEESI_SI_EEESC_SE_Li256ELb1ELb1ELb1ELb0EEENS1_36VarlenDynamicPersistentTileSchedulerILi128ELi32ELi256ELi256ELb1ELb1ELb0ELb1ELb0ELb1EEEEEEEEEvNT_6ParamsE)
        /*03a4*/ 	.word	0x00000000


	//----- nvinfo : EIATTR_MIN_STACK_SIZE
	.align		4
.L_166:
        /*03a8*/ 	.byte	0x04, 0x12
        /*03aa*/ 	.short	(.L_168 - .L_167)
	.align		4
.L_167:
        /*03ac*/ 	.word	index@(_ZN7cutlass13device_kernelIN5flash19enable_sm80_to_sm89INS1_16FlashAttnFwdSm80INS1_25CollectiveMainloopFwdSm80ILi8ELi1ELb1EN4cute5tupleIJNS5_1CILi128EEENS7_ILi64EEENS7_ILi256EEEEEELi256ENS_6half_tEfNS_4arch4Sm80ELb1ELb0ELb1ELb0ELb0ELb0ELb1ELb1EEENS1_21CollectiveEpilogueFwdINS6_IJS8_SA_S9_EEENS6_IJNS7_ILi1EEESI_SI_EEESC_SE_Li256ELb0ELb1ELb1ELb0EEENS1_30DynamicPersistentTileSchedulerILi256ELi256ELb1ELb1ELb0EEEEEEEEEvNT_6ParamsE)
        /*03b0*/ 	.word	0x00000000


	//----- nvinfo : EIATTR_MIN_STACK_SIZE
	.align		4
.L_168:
        /*03b4*/ 	.byte	0x04, 0x12
        /*03b6*/ 	.short	(.L_170 - .L_169)
	.align		4
.L_169:
        /*03b8*/ 	.word	index@(_ZN7cutlass13device_kernelIN5flash19enable_sm80_to_sm89INS1_16FlashAttnFwdSm80INS1_25CollectiveMainloopFwdSm80ILi8ELi1ELb1EN4cute5tupleIJNS5_1CILi128EEENS7_ILi48EEENS7_ILi256EEEEEELi256ENS_6half_tEfNS_4arch4Sm80ELb1ELb0ELb1ELb1ELb0ELb0ELb1ELb1EEENS1_21CollectiveEpilogueFwdINS6_IJS8_SA_S9_EEENS6_IJNS7_ILi1EEESI_SI_EEESC_SE_Li256ELb1ELb1ELb1ELb0EEENS1_36VarlenDynamicPersistentTileSchedulerILi128ELi48ELi256ELi256ELb1ELb1ELb0ELb1ELb1ELb1EEEEEEEEEvNT_6ParamsE)
        /*03bc*/ 	.word	0x00000000


	//----- nvinfo : EIATTR_MIN_STACK_SIZE
	.align		4
.L_170:
        /*03c0*/ 	.byte	0x04, 0x12
        /*03c2*/ 	.short	(.L_172 - .L_171)
	.align		4
.L_171:
        /*03c4*/ 	.word	index@(_ZN7cutlass13device_kernelIN5flash19enable_sm80_to_sm89INS1_16FlashAttnFwdSm80INS1_25CollectiveMainloopFwdSm80ILi8ELi1ELb0EN4cute5tupleIJNS5_1CILi128EEENS7_ILi32EEENS7_ILi256EEEEEELi256ENS_6half_tEfNS_4arch4Sm80ELb1ELb0ELb1ELb1ELb0ELb1ELb1ELb1EEENS1_21CollectiveEpilogueFwdINS6_IJS8_SA_S9_EEENS6_IJNS7_ILi1EEESI_SI_EEESC_SE_Li256ELb1ELb1ELb1ELb0EEENS1_36VarlenDynamicPersistentTileSchedulerILi128ELi32ELi256ELi256ELb1ELb1ELb0ELb1ELb1ELb1EEEEEEEEEvNT_6ParamsE)
        /*03c8*/ 	.word	0x00000000


	//----- nvinfo : EIATTR_MIN_STACK_SIZE
	.align		4
.L_172:
        /*03cc*/ 	.byte	0x04, 0x12
        /*03ce*/ 	.short	(.L_174 - .L_173)
	.align		4
.L_173:
        /*03d0*/ 	.word	index@(_ZN7cutlass13device_kernelIN5flash19enable_sm80_to_sm89INS1_16FlashAttnFwdSm80INS1_25CollectiveMainloopFwdSm80ILi8ELi1ELb0EN4cute5tupleIJNS5_1CILi128EEENS7_ILi96EEENS7_ILi256EEEEEELi256ENS_6half_tEfNS_4arch4Sm80ELb0ELb0ELb1ELb0ELb0ELb0ELb1ELb1EEENS1_21CollectiveEpilogueFwdINS6_IJS8_SA_S9_EEENS6_IJNS7_ILi1EEESI_SI_EEESC_SE_Li256ELb0ELb1ELb1ELb0EEENS1_19SingleTileSchedulerILb0ELb1ELb1ELi128EEEEEEEEEvNT_6ParamsE)
        /*03d4*/ 	.word	0x00000000


	//----- nvinfo : EIATTR_MIN_STACK_SIZE
	.align		4
.L_174:
        /*03d8*/ 	.byte	0x04, 0x12
        /*03da*/ 	.short	(.L_176 - .L_175)
	.align		4
.L_175:
        /*03dc*/ 	.word	index@(_ZN7cutlass13device_kernelIN5flash19enable_sm80_to_sm89INS1_16FlashAttnFwdSm80INS1_25CollectiveMainloopFwdSm80ILi8ELi1ELb0EN4cute5tupleIJNS5_1CILi128EEENS7_ILi64EEENS7_ILi256EEEEEELi256ENS_6half_tEfNS_4arch4Sm80ELb0ELb0ELb1ELb1ELb0ELb0ELb1ELb1EEENS1_21CollectiveEpilogueFwdINS6_IJS8_SA_S9_EEENS6_IJNS7_ILi1EEESI_SI_EEESC_SE_Li256ELb1ELb1ELb1ELb0EEENS1_36VarlenDynamicPersistentTileSchedulerILi128ELi64ELi256ELi256ELb1ELb1ELb0ELb0ELb1ELb1EEEEEEEEEvNT_6ParamsE)
        /*03e0*/ 	.word	0x00000000


	//----- nvinfo : EIATTR_MIN_STACK_SIZE
	.align		4
.L_176:
        /*03e4*/ 	.byte	0x04, 0x12
        /*03e6*/ 	.short	(.L_178 - .L_177)
	.align		4
.L_177:
        /*03e8*/ 	.word	index@(_ZN7cutlass13device_kernelIN5flash19enable_sm80_to_sm89INS1_16FlashAttnFwdSm80INS1_25CollectiveMainloopFwdSm80ILi8ELi1ELb0EN4cute5tupleIJNS5_1CILi128EEENS7_ILi48EEENS7_ILi256EEEEEELi256ENS_6half_tEfNS_4arch4Sm80ELb0ELb0ELb1ELb1ELb0ELb1ELb1ELb1EEENS1_21CollectiveEpilogueFwdINS6_IJS8_SA_S9_EEENS6_IJNS7_ILi1EEESI_SI_EEESC_SE_Li256ELb1ELb1ELb1ELb0EEENS1_36VarlenDynamicPersistentTileSchedulerILi128ELi48ELi256ELi256ELb1ELb1ELb0ELb0ELb1ELb1EEEEEEEEEvNT_6ParamsE)
        /*03ec*/ 	.word	0x00000000


	//----- nvinfo : EIATTR_MIN_STACK_SIZE
	.align		4
.L_178:
        /*03f0*/ 	.byte	0x04, 0x12
        /*03f2*/ 	.short	(.L_180 - .L_179)
	.align		4
.L_179:
        /*03f4*/ 	.word	index@(_ZN7cutlass13device_kernelIN5flash19enable_sm80_to_sm89INS1_16FlashAttnFwdSm80INS1_25CollectiveMainloopFwdSm80ILi8ELi1ELb0EN4cute5tupleIJNS5_1CILi128EEENS7_ILi64EEENS7_ILi256EEEEEELi256ENS_6half_tEfNS_4arch4Sm80ELb0ELb1ELb1ELb0ELb0ELb0ELb1ELb1EEENS1_21CollectiveEpilogueFwdINS6_IJS8_SA_S9_EEENS6_IJNS7_ILi1EEESI_SI_EEESC_SE_Li256ELb0ELb1ELb1ELb0EEENS1_19SingleTileSchedulerILb0ELb1ELb1ELi128EEEEEEEEEvNT_6ParamsE)
        /*03f8*/ 	.word	0x00000000


	//----- nvinfo : EIATTR_MIN_STACK_SIZE
	.align		4
.L_180:
        /*03fc*/ 	.byte	0x04, 0x12
        /*03fe*/ 	.short	(.L_182 - .L_181)
	.align		4
.L_181:
        /*0400*/ 	.word	index@(_ZN7cutlass13device_kernelIN5flash19enable_sm80_to_sm89INS1_16FlashAttnFwdSm80INS1_25CollectiveMainloopFwdSm80ILi8ELi1ELb0EN4cute5tupleIJNS5_1CILi128EEENS7_ILi64EEENS7_ILi256EEEEEELi256ENS_6half_tEfNS_4arch4Sm80ELb0ELb1ELb1ELb1ELb0ELb0ELb1ELb1EEENS1_21CollectiveEpilogueFwdINS6_IJS8_SA_S9_EEENS6_IJNS7_ILi1EEESI_SI_EEESC_SE_Li256ELb1ELb1ELb1ELb0EEENS1_36VarlenDynamicPersistentTileSchedulerILi128ELi64ELi256ELi256ELb1ELb1ELb0ELb1ELb0ELb1EEEEEEEEEvNT_6ParamsE)
        /*0404*/ 	.word	0x00000000


	//----- nvinfo : EIATTR_MIN_STACK_SIZE
	.align		4
.L_182:
        /*0408*/ 	.byte	0x04, 0x12
        /*040a*/ 	.short	(.L_184 - .L_183)
	.align		4
.L_183:
        /*040c*/ 	.word	index@(_ZN7cutlass13device_kernelIN5flash19enable_sm80_to_sm89INS1_16FlashAttnFwdSm80INS1_25CollectiveMainloopFwdSm80ILi8ELi1ELb0EN4cute5tupleIJNS5_1CILi128EEENS7_ILi48EEENS7_ILi256EEEEEELi256ENS_6half_tEfNS_4arch4Sm80ELb0ELb1ELb1ELb1ELb0ELb1ELb1ELb1EEENS1_21CollectiveEpilogueFwdINS6_IJS8_SA_S9_EEENS6_IJNS7_ILi1EEESI_SI_EEESC_SE_Li256ELb1ELb1ELb1ELb0EEENS1_36VarlenDynamicPersistentTileSchedulerILi128ELi48ELi256ELi256ELb1ELb1ELb0ELb1ELb0ELb1EEEEEEEEEvNT_6ParamsE)
        /*0410*/ 	.word	0x00000000


	//----- nvinfo : EIATTR_MIN_STACK_SIZE
	.align		4
.L_184:
        /*0414*/ 	.byte	0x04, 0x12
        /*0416*/ 	.short	(.L_186 - .L_185)
	.align		4
.L_185:
        /*0418*/ 	.word	index@(_ZN7cutlass13device_kernelIN5flash19enable_sm80_to_sm89INS1_16FlashAttnFwdSm80INS1_25CollectiveMainloopFwdSm80ILi8ELi1ELb0EN4cute5tupleIJNS5_1CILi128EEENS7_ILi96EEENS7_ILi256EEEEEELi256ENS_6half_tEfNS_4arch4Sm80ELb1ELb0ELb1ELb0ELb0ELb0ELb1ELb1EEENS1_21CollectiveEpilogueFwdINS6_IJS8_SA_S9_EEENS6_IJNS7_ILi1EEESI_SI_EEESC_SE_Li256ELb0ELb1ELb1ELb0EEENS1_30DynamicPersistentTileSchedulerILi256ELi256ELb1ELb1ELb0EEEEEEEEEvNT_6ParamsE)
        /*041c*/ 	.word	0x00000000


	//----- nvinfo : EIATTR_MIN_STACK_SIZE
	.align		4
.L_186:
        /*0420*/ 	.byte	0x04, 0x12
        /*0422*/ 	.short	(.L_188 - .L_187)
	.align		4
.L_187:
        /*0424*/ 	.word	index@(_ZN7cutlass13device_kernelIN5flash19enable_sm80_to_sm89INS1_16FlashAttnFwdSm80INS1_25CollectiveMainloopFwdSm80ILi8ELi1ELb0EN4cute5tupleIJNS5_1CILi128EEENS7_ILi64EEENS7_ILi256EEEEEELi256ENS_6half_tEfNS_4arch4Sm80ELb1ELb0ELb1ELb1ELb0ELb0ELb1ELb1EEENS1_21CollectiveEpilogueFwdINS6_IJS8_SA_S9_EEENS6_IJNS7_ILi1EEESI_SI_EEESC_SE_Li256ELb1ELb1ELb1ELb0EEENS1_36VarlenDynamicPersistentTileSchedulerILi128ELi64ELi256ELi256ELb1ELb1ELb0ELb1ELb1ELb1EEEEEEEEEvNT_6ParamsE)
        /*0428*/ 	.word	0x00000000


	//----- nvinfo : EIATTR_MIN_STACK_SIZE
	.align		4
.L_188:
        /*042c*/ 	.byte	0x04, 0x12
        /*042e*/ 	.short	(.L_190 - .L_189)
	.align		4
.L_189:
        /*0430*/ 	.word	index@(_ZN7cutlass13device_kernelIN5flash19enable_sm80_to_sm89INS1_16FlashAttnFwdSm80INS1_25CollectiveMainloopFwdSm80ILi8ELi1ELb0EN4cute5tupleIJNS5_1CILi128EEENS7_ILi48EEENS7_ILi256EEEEEELi256ENS_6half_tEfNS_4arch4Sm80ELb1ELb0ELb1ELb1ELb0ELb1ELb1ELb1EEENS1_21CollectiveEpilogueFwdINS6_IJS8_SA_S9_EEENS6_IJNS7_ILi1EEESI_SI_EEESC_SE_Li256ELb1ELb1ELb1ELb0EEENS1_36VarlenDynamicPersistentTileSchedulerILi128ELi48ELi256ELi256ELb1ELb1ELb0ELb1ELb1ELb1EEEEEEEEEvNT_6ParamsE)
        /*0434*/ 	.word	0x00000000


	//----- nvinfo : EIATTR_MIN_STACK_SIZE
	.align		4
.L_190:
        /*0438*/ 	.byte	0x04, 0x12
        /*043a*/ 	.short	(.L_192 - .L_191)
	.align		4
.L_191:
        /*043c*/ 	.word	index@(_ZN7cutlass13device_kernelIN5flash19enable_sm80_to_sm89INS1_16FlashAttnFwdSm80INS1_25CollectiveMainloopFwdSm80ILi8ELi1ELb1EN4cute5tupleIJNS5_1CILi128EEENS7_ILi64EEENS7_ILi256EEEEEELi256ENS_6half_tEfNS_4arch4Sm80ELb0ELb0ELb0ELb0ELb0ELb0ELb1ELb1EEENS1_21CollectiveEpilogueFwdINS6_IJS8_SA_S9_EEENS6_IJNS7_ILi1EEESI_SI_EEESC_SE_Li256ELb0ELb1ELb1ELb0EEENS1_19SingleTileSchedulerILb0ELb1ELb1ELi128EEEEEEEEEvNT_6ParamsE)
        /*0440*/ 	.word	0x00000000


	//----- nvinfo : EIATTR_MIN_STACK_SIZE
	.align		4
.L_192:
        /*0444*/ 	.byte	0x04, 0x12
        /*0446*/ 	.short	(.L_194 - .L_193)
	.align		4
.L_193:
        /*0448*/ 	.word	index@(_ZN7cutlass13device_kernelIN5flash19enable_sm80_to_sm89INS1_16FlashAttnFwdSm80INS1_25CollectiveMainloopFwdSm80ILi8ELi1ELb1EN4cute5tupleIJNS5_1CILi128EEENS7_ILi48EEENS7_ILi256EEEEEELi256ENS_6half_tEfNS_4arch4Sm80ELb0ELb0ELb0ELb1ELb0ELb0ELb1ELb1EEENS1_21CollectiveEpilogueFwdINS6_IJS8_SA_S9_EEENS6_IJNS7_ILi1EEESI_SI_EEESC_SE_Li256ELb1ELb1ELb1ELb0EEENS1_36VarlenDynamicPersistentTileSchedulerILi128ELi48ELi256ELi256ELb1ELb1ELb0ELb0ELb1ELb1EEEEEEEEEvNT_6ParamsE)
        /*044c*/ 	.word	0x00000000


	//----- nvinfo : EIATTR_MIN_STACK_SIZE
	.align		4
.L_194:
        /*0450*/ 	.byte	0x04, 0x12
        /*0452*/ 	.short	(.L_196 - .L_195)
	.align		4
.L_195:
        /*0454*/ 	.word	index@(_ZN7cutlass13device_kernelIN5flash19enable_sm80_to_sm89INS1_16FlashAttnFwdSm80INS1_25CollectiveMainloopFwdSm80ILi8ELi1ELb0EN4cute5tupleIJNS5_1CILi128EEENS7_ILi32EEENS7_ILi256EEEEEELi256ENS_6half_tEfNS_4arch4Sm80ELb0ELb0ELb0ELb1ELb0ELb1ELb1ELb1EEENS1_21CollectiveEpilogueFwdINS6_IJS8_SA_S9_EEENS6_IJNS7_ILi1EEESI_SI_EEESC_SE_Li256ELb1ELb1ELb1ELb0EEENS1_36VarlenDynamicPersistentTileSchedulerILi128ELi32ELi256ELi256ELb1ELb1ELb0ELb0ELb1ELb1EEEEEEEEEvNT_6ParamsE)
        /*0458*/ 	.word	0x00000000


	//----- nvinfo : EIATTR_MIN_STACK_SIZE
	.align		4
.L_196:
        /*045c*/ 	.byte	0x04, 0x12
        /*045e*/ 	.short	(.L_198 - .L_197)
	.align		4
.L_197:
        /*0460*/ 	.word	index@(_ZN7cutlass13device_kernelIN5flash19enable_sm80_to_sm89INS1_16FlashAttnFwdSm80INS1_25CollectiveMainloopFwdSm80ILi8ELi1ELb1EN4cute5tupleIJNS5_1CILi128EEENS7_ILi48EEENS7_ILi256EEEEEELi256ENS_6half_tEfNS_4arch4Sm80ELb0ELb1ELb0ELb0ELb0ELb0ELb1ELb1EEENS1_21CollectiveEpilogueFwdINS6_IJS8_SA_S9_EEENS6_IJNS7_ILi1EEESI_SI_EEESC_SE_Li256ELb0ELb1ELb1ELb0EEENS1_19SingleTileSchedulerILb0ELb1ELb1ELi128EEEEEEEEEvNT_6ParamsE)
        /*0464*/ 	.word	0x00000000


	//----- nvinfo : EIATTR_MIN_STACK_SIZE
	.align		4
.L_198:
        /*0468*/ 	.byte	0x04, 0x12
        /*046a*/ 	.short	(.L_200 - .L_199)
	.align		4
.L_199:
        /*046c*/ 	.word	index@(_ZN7cutlass13device_kernelIN5flash19enable_sm80_to_sm89INS1_16FlashAttnFwdSm80INS1_25CollectiveMainloopFwdSm80ILi8ELi1ELb1EN4cute5tupleIJNS5_1CILi128EEENS7_ILi48EEENS7_ILi256EEEEEELi256ENS_6half_tEfNS_4arch4Sm80ELb0ELb1ELb0ELb1ELb0ELb0ELb1ELb1EEENS1_21CollectiveEpilogueFwdINS6_IJS8_SA_S9_EEENS6_IJNS7_ILi1EEESI_SI_EEESC_SE_Li256ELb1ELb1ELb1ELb0EEENS1_36VarlenDynamicPersistentTileSchedulerILi128ELi48ELi256ELi256ELb1ELb1ELb0ELb1ELb0ELb1EEEEEEEEEvNT_6ParamsE)
        /*0470*/ 	.word	0x00000000


	//----- nvinfo : EIATTR_MIN_STACK_SIZE
	.align		4
.L_200:
        /*0474*/ 	.byte	0x04, 0x12
        /*0476*/ 	.short	(.L_202 - .L_201)
	.align		4
.L_201:
        /*0478*/ 	.word	index@(_ZN7cutlass13device_kernelIN5flash19enable_sm80_to_sm89INS1_16FlashAttnFwdSm80INS1_25CollectiveMainloopFwdSm80ILi8ELi1ELb0EN4cute5tupleIJNS5_1CILi128EEENS7_ILi32EEENS7_ILi256EEEEEELi256ENS_6half_tEfNS_4arch4Sm80ELb0ELb1ELb0ELb1ELb0ELb1ELb1ELb1EEENS1_21CollectiveEpilogueFwdINS6_IJS8_SA_S9_EEENS6_IJNS7_ILi1EEESI_SI_EEESC_SE_Li256ELb1ELb1ELb1ELb0EEENS1_36VarlenDynamicPersistentTileSchedulerILi128ELi32ELi256ELi256ELb1ELb1ELb0ELb1ELb0ELb1EEEEEEEEEvNT_6ParamsE)
        /*047c*/ 	.word	0x00000000


	//----- nvinfo : EIATTR_MIN_STACK_SIZE
	.align		4
.L_202:
        /*0480*/ 	.byte	0x04, 0x12
        /*0482*/ 	.short	(.L_204 - .L_203)
	.align		4
.L_203:
        /*0484*/ 	.word	index@(_ZN7cutlass13device_kernelIN5flash19enable_sm80_to_sm89INS1_16FlashAttnFwdSm80INS1_25CollectiveMainloopFwdSm80ILi8ELi1ELb1EN4cute5tupleIJNS5_1CILi128EEENS7_ILi64EEENS7_ILi256EEEEEELi256ENS_6half_tEfNS_4arch4Sm80ELb1ELb0ELb0ELb0ELb0ELb0ELb1ELb1EEENS1_21CollectiveEpilogueFwdINS6_IJS8_SA_S9_EEENS6_IJNS7_ILi1EEESI_SI_EEESC_SE_Li256ELb0ELb1ELb1ELb0EEENS1_30DynamicPersistentTileSchedulerILi256ELi256ELb1ELb1ELb0EEEEEEEEEvNT_6ParamsE)
        /*0488*/ 	.word	0x00000000


	//----- nvinfo : EIATTR_MIN_STACK_SIZE
	.align		4
.L_204:
        /*048c*/ 	.byte	0x04, 0x12
        /*048e*/ 	.short	(.L_206 - .L_205)
	.align		4
.L_205:
        /*0490*/ 	.word	index@(_ZN7cutlass13device_kernelIN5flash19enable_sm80_to_sm89INS1_16FlashAttnFwdSm80INS1_25CollectiveMainloopFwdSm80ILi8ELi1ELb1EN4cute5tupleIJNS5_1CILi128EEENS7_ILi48EEENS7_ILi256EEEEEELi256ENS_6half_tEfNS_4arch4Sm80ELb1ELb0ELb0ELb1ELb0ELb0ELb1ELb1EEENS1_21CollectiveEpilogueFwdINS6_IJS8_SA_S9_EEENS6_IJNS7_ILi1EEESI_SI_EEESC_SE_Li256ELb1ELb1ELb1ELb0EEENS1_36VarlenDynamicPersistentTileSchedulerILi128ELi48ELi256ELi256ELb1ELb1ELb0ELb1ELb1ELb1EEEEEEEEEvNT_6ParamsE)
        /*0494*/ 	.word	0x00000000


	//----- nvinfo : EIATTR_MIN_STACK_SIZE
	.align		4
.L_206:
        /*0498*/ 	.byte	0x04, 0x12
        /*049a*/ 	.short	(.L_208 - .L_207)
	.align		4
.L_207:
        /*049c*/ 	.word	index@(_ZN7cutlass13device_kernelIN5flash19enable_sm80_to_sm89INS1_16FlashAttnFwdSm80INS1_25CollectiveMainloopFwdSm80ILi8ELi1ELb0EN4cute5tupleIJNS5_1CILi128EEENS7_ILi32EEENS7_ILi256EEEEEELi256ENS_6half_tEfNS_4arch4Sm80ELb1ELb0ELb0ELb1ELb0ELb1ELb1ELb1EEENS1_21CollectiveEpilogueFwdINS6_IJS8_SA_S9_EEENS6_IJNS7_ILi1EEESI_SI_EEESC_SE_Li256ELb1ELb1ELb1ELb0EEENS1_36VarlenDynamicPersistentTileSchedulerILi128ELi32ELi256ELi256ELb1ELb1ELb0ELb1ELb1ELb1EEEEEEEEEvNT_6ParamsE)
        /*04a0*/ 	.word	0x00000000


	//----- nvinfo : EIATTR_MIN_STACK_SIZE
	.align		4
.L_208:
        /*04a4*/ 	.byte	0x04, 0x12
        /*04a6*/ 	.short	(.L_210 - .L_209)
	.align		4
.L_209:
        /*04a8*/ 	.word	index@(_ZN7cutlass13device_kernelIN5flash19enable_sm80_to_sm89INS1_16FlashAttnFwdSm80INS1_25CollectiveMainloopFwdSm80ILi8ELi1ELb0EN4cute5tupleIJNS5_1CILi128EEENS7_ILi96EEENS7_ILi256EEEEEELi256ENS_6half_tEfNS_4arch4Sm80ELb0ELb0ELb0ELb0ELb0ELb0ELb1ELb1EEENS1_21CollectiveEpilogueFwdINS6_IJS8_SA_S9_EEENS6_IJNS7_ILi1EEESI_SI_EEESC_SE_Li256ELb0ELb1ELb1ELb0EEENS1_19SingleTileSchedulerILb0ELb1ELb1ELi128EEEEEEEEEvNT_6ParamsE)
        /*04ac*/ 	.word	0x00000000


	//----- nvinfo : EIATTR_MIN_STACK_SIZE
	.align		4
.L_210:
        /*04b0*/ 	.byte	0x04, 0x12
        /*04b2*/ 	.short	(.L_212 - .L_211)
	.align		4
.L_211:
        /*04b4*/ 	.word	index@(_ZN7cutlass13device_kernelIN5flash19enable_sm80_to_sm89INS1_16FlashAttnFwdSm80INS1_25CollectiveMainloopFwdSm80ILi8ELi1ELb0EN4cute5tupleIJNS5_1CILi128EEENS7_ILi64EEENS7_ILi256EEEEEELi256ENS_6half_tEfNS_4arch4Sm80ELb0ELb0ELb0ELb1ELb0ELb0ELb1ELb1EEENS1_21CollectiveEpilogueFwdINS6_IJS8_SA_S9_EEENS6_IJNS7_ILi1EEESI_SI_EEESC_SE_Li256ELb1ELb1ELb1ELb0EEENS1_36VarlenDynamicPersistentTileSchedulerILi128ELi64ELi256ELi256ELb1ELb1ELb0ELb0ELb1ELb1EEEEEEEEEvNT_6ParamsE)
        /*04b8*/ 	.word	0x00000000


	//----- nvinfo : EIATTR_MIN_STACK_SIZE
	.align		4
.L_212:
        /*04bc*/ 	.byte	0x04, 0x12
        /*04be*/ 	.short	(.L_214 - .L_213)
	.align		4
.L_213:
        /*04c0*/ 	.word	index@(_ZN7cutlass13device_kernelIN5flash19enable_sm80_to_sm89INS1_16FlashAttnFwdSm80INS1_25CollectiveMainloopFwdSm80ILi8ELi1ELb0EN4cute5tupleIJNS5_1CILi128EEENS7_ILi48EEENS7_ILi256EEEEEELi256ENS_6half_tEfNS_4arch4Sm80ELb0ELb0ELb0ELb1ELb0ELb1ELb1ELb1EEENS1_21CollectiveEpilogueFwdINS6_IJS8_SA_S9_EEENS6_IJNS7_ILi1EEESI_SI_EEESC_SE_Li256ELb1ELb1ELb1ELb0EEENS1_36VarlenDynamicPersistentTileSchedulerILi128ELi48ELi256ELi256ELb1ELb1ELb0ELb0ELb1ELb1EEEEEEEEEvNT_6ParamsE)
        /*04c4*/ 	.word	0x00000000


	//----- nvinfo : EIATTR_MIN_STACK_SIZE
	.align		4
.L_214:
        /*04c8*/ 	.byte	0x04, 0x12
        /*04ca*/ 	.short	(.L_216 - .L_215)
	.align		4
.L_215:
        /*04cc*/ 	.word	index@(_ZN7cutlass13device_kernelIN5flash19enable_sm80_to_sm89INS1_16FlashAttnFwdSm80INS1_25CollectiveMainloopFwdSm80ILi8ELi1ELb0EN4cute5tupleIJNS5_1CILi128EEENS7_ILi64EEENS7_ILi256EEEEEELi256ENS_6half_tEfNS_4arch4Sm80ELb0ELb1ELb0ELb0ELb0ELb0ELb1ELb1EEENS1_21CollectiveEpilogueFwdINS6_IJS8_SA_S9_EEENS6_IJNS7_ILi1EEESI_SI_EEESC_SE_Li256ELb0ELb1ELb1ELb0EEENS1_19SingleTileSchedulerILb0ELb1ELb1ELi128EEEEEEEEEvNT_6ParamsE)
        /*04d0*/ 	.word	0x00000000


	//----- nvinfo : EIATTR_MIN_STACK_SIZE
	.align		4
.L_216:
        /*04d4*/ 	.byte	0x04, 0x12
        /*04d6*/ 	.short	(.L_218 - .L_217)
	.align		4
.L_217:
        /*04d8*/ 	.word	index@(_ZN7cutlass13device_kernelIN5flash19enable_sm80_to_sm89INS1_16FlashAttnFwdSm80INS1_25CollectiveMainloopFwdSm80ILi8ELi1ELb0EN4cute5tupleIJNS5_1CILi128EEENS7_ILi64EEENS7_ILi256EEEEEELi256ENS_6half_tEfNS_4arch4Sm80ELb0ELb1ELb0ELb1ELb0ELb0ELb1ELb1EEENS1_21CollectiveEpilogueFwdINS6_IJS8_SA_S9_EEENS6_IJNS7_ILi1EEESI_SI_EEESC_SE_Li256ELb1ELb1ELb1ELb0EEENS1_36VarlenDynamicPersistentTileSchedulerILi128ELi64ELi256ELi256ELb1ELb1ELb0ELb1ELb0ELb1EEEEEEEEEvNT_6ParamsE)
        /*04dc*/ 	.word	0x00000000


	//----- nvinfo : EIATTR_MIN_STACK_SIZE
	.align		4
.L_218:
        /*04e0*/ 	.byte	0x04, 0x12
        /*04e2*/ 	.short	(.L_220 - .L_219)
	.align		4
.L_219:
        /*04e4*/ 	.word	index@(_ZN7cutlass13device_kernelIN5flash19enable_sm80_to_sm89INS1_16FlashAttnFwdSm80INS1_25CollectiveMainloopFwdSm80ILi8ELi1ELb0EN4cute5tupleIJNS5_1CILi128EEENS7_ILi48EEENS7_ILi256EEEEEELi256ENS_6half_tEfNS_4arch4Sm80ELb0ELb1ELb0ELb1ELb0ELb1ELb1ELb1EEENS1_21CollectiveEpilogueFwdINS6_IJS8_SA_S9_EEENS6_IJNS7_ILi1EEESI_SI_EEESC_SE_Li256ELb1ELb1ELb1ELb0EEENS1_36VarlenDynamicPersistentTileSchedulerILi128ELi48ELi256ELi256ELb1ELb1ELb0ELb1ELb0ELb1EEEEEEEEEvNT_6ParamsE)
        /*04e8*/ 	.word	0x00000000


	//----- nvinfo : EIATTR_MIN_STACK_SIZE
	.align		4
.L_220:
        /*04ec*/ 	.byte	0x04, 0x12
        /*04ee*/ 	.short	(.L_222 - .L_221)
	.align		4
.L_221:
        /*04f0*/ 	.word	index@(_ZN7cutlass13device_kernelIN5flash19enable_sm80_to_sm89INS1_16FlashAttnFwdSm80INS1_25CollectiveMainloopFwdSm80ILi8ELi1ELb0EN4cute5tupleIJNS5_1CILi128EEENS7_ILi96EEENS7_ILi256EEEEEELi256ENS_6half_tEfNS_4arch4Sm80ELb1ELb0ELb0ELb0ELb0ELb0ELb1ELb1EEENS1_21CollectiveEpilogueFwdINS6_IJS8_SA_S9_EEENS6_IJNS7_ILi1EEESI_SI_EEESC_SE_Li256ELb0ELb1ELb1ELb0EEENS1_30DynamicPersistentTileSchedulerILi256ELi256ELb1ELb1ELb0EEEEEEEEEvNT_6ParamsE)
        /*04f4*/ 	.word	0x00000000


	//----- nvinfo : EIATTR_MIN_STACK_SIZE
	.align		4
.L_222:
        /*04f8*/ 	.byte	0x04, 0x12
        /*04fa*/ 	.short	(.L_224 - .L_223)
	.align		4
.L_223:
        /*04fc*/ 	.word	index@(_ZN7cutlass13device_kernelIN5flash19enable_sm80_to_sm89INS1_16FlashAttnFwdSm80INS1_25CollectiveMainloopFwdSm80ILi8ELi1ELb0EN4cute5tupleIJNS5_1CILi128EEENS7_ILi64EEENS7_ILi256EEEEEELi256ENS_6half_tEfNS_4arch4Sm80ELb1ELb0ELb0ELb1ELb0ELb0ELb1ELb1EEENS1_21CollectiveEpilogueFwdINS6_IJS8_SA_S9_EEENS6_IJNS7_ILi1EEESI_SI_EEESC_SE_Li256ELb1ELb1ELb1ELb0EEENS1_36VarlenDynamicPersistentTileSchedulerILi128ELi64ELi256ELi256ELb1ELb1ELb0ELb1ELb1ELb1EEEEEEEEEvNT_6ParamsE)
        /*0500*/ 	.word	0x00000000


	//----- nvinfo : EIATTR_MIN_STACK_SIZE
	.align		4
.L_224:
        /*0504*/ 	.byte	0x04, 0x12
        /*0506*/ 	.short	(.L_226 - .L_225)
	.align		4
.L_225:
        /*0508*/ 	.word	index@(_ZN7cutlass13device_kernelIN5flash19enable_sm80_to_sm89INS1_16FlashAttnFwdSm80INS1_25CollectiveMainloopFwdSm80ILi8ELi1ELb0EN4cute5tupleIJNS5_1CILi128EEENS7_ILi48EEENS7_ILi256EEEEEELi256ENS_6half_tEfNS_4arch4Sm80ELb1ELb0ELb0ELb1ELb0ELb1ELb1ELb1EEENS1_21CollectiveEpilogueFwdINS6_IJS8_SA_S9_EEENS6_IJNS7_ILi1EEESI_SI_EEESC_SE_Li256ELb1ELb1ELb1ELb0EEENS1_36VarlenDynamicPersistentTileSchedulerILi128ELi48ELi256ELi256ELb1ELb1ELb0ELb1ELb1ELb1EEEEEEEEEvNT_6ParamsE)
        /*050c*/ 	.word	0x00000000
.L_226:


//--------------------- .nv.compat                --------------------------
	.section	.nv.compat,"",@"SHT_CUDA_COMPAT_INFO"
	.align	4
        /*0000*/ 	.byte	0x02, 0x09, 0x01, 0x00, 0x02, 0x02, 0x01, 0x00, 0x02, 0x05, 0x05, 0x00, 0x03, 0x07, 0x01, 0x01
        /*0010*/ 	.byte	0x02, 0x03, 0x00, 0x00, 0x02, 0x06, 0x01, 0x00, 0x04, 0x0b, 0x08, 0x00, 0x00, 0x00, 0x00, 0x00
        /*0020*/ 	.byte	0x00, 0x00, 0x00, 0x00


//--------------------- .nv.info._ZN7cutlass13device_kernelIN5flash19enable_sm80_to_sm89INS1_16FlashAttnFwdSm80INS1_25CollectiveMainloopFwdSm80ILi8ELi1ELb1EN4cute5tupleIJNS5_1CILi128EEENS7_ILi64EEENS7_ILi256EEEEEELi256ENS_6half_tEfNS_4arch4Sm80ELb0ELb0ELb1ELb0ELb0ELb0ELb1ELb1EEENS1_21CollectiveEpilogueFwdINS6_IJS8_SA_S9_EEENS6_IJNS7_ILi1EEESI_SI_EEESC_SE_Li256ELb0ELb1ELb1ELb0EEENS1_19SingleTileSchedulerILb0ELb1ELb1ELi128EEEEEEEEEvNT_6ParamsE --------------------------
	.section	.nv.info._ZN7cutlass13device_kernelIN5flash19enable_sm80_to_sm89INS1_16FlashAttnFwdSm80INS1_25CollectiveMainloopFwdSm80ILi8ELi1ELb1EN4cute5tupleIJNS5_1CILi128EEENS7_ILi64EEENS7_ILi256EEEEEELi256ENS_6half_tEfNS_4arch4Sm80ELb0ELb0ELb1ELb0ELb0ELb0ELb1ELb1EEENS1_21CollectiveEpilogueFwdINS6_IJS8_SA_S9_EEENS6_IJNS7_ILi1EEESI_SI_EEESC_SE_Li256ELb0ELb1ELb1ELb0EEENS1_19SingleTileSchedulerILb0ELb1ELb1ELi128EEEEEEEEEvNT_6ParamsE,"",@"SHT_CUDA_INFO"
	.sectionflags	@""
	.align	4


	//----- nvinfo : EIATTR_CUDA_API_VERSION
	.align		4
        /*0000*/ 	.byte	0x04, 0x37
        /*0002*/ 	.short	(.L_228 - .L_227)
.L_227:
        /*0004*/ 	.word	0x00000082


	//----- nvinfo : EIATTR_KPARAM_INFO
	.align		4
.L_228:
        /*0008*/ 	.byte	0x04, 0x17
        /*000a*/ 	.short	(.L_230 - .L_229)
.L_229:
        /*000c*/ 	.word	0x00000000
        /*0010*/ 	.short	0x0000
        /*0012*/ 	.short	0x0000
        /*0014*/ 	.byte	0x00, 0xf0, 0x61, 0x10


	//----- nvinfo : EIATTR_SPARSE_MMA_MASK
	.align		4
.L_230:
        /*0018*/ 	.byte	0x03, 0x50
        /*001a*/ 	.short	0x0000


	//----- nvinfo : EIATTR_MAXREG_COUNT
	.align		4
        /*001c*/ 	.byte	0x03, 0x1b
        /*001e*/ 	.short	0x00ff


	//----- nvinfo : EIATTR_MERCURY_ISA_VERSION
	.align		4
        /*0020*/ 	.byte	0x03, 0x5f
        /*0022*/ 	.short	0x0101


	//----- nvinfo : EIATTR_VRC_CTA_INIT_COUNT
	.align		4
        /*0024*/ 	.byte	0x02, 0x4a
	.zero		1
	.zero		1


	//----- nvinfo : EIATTR_EXIT_INSTR_OFFSETS
	.align		4
        /*0028*/ 	.byte	0x04, 0x1c
        /*002a*/ 	.short	(.L_232 - .L_231)


	//   ....[0]....
.L_231:
        /*002c*/ 	.word	0x00000010


	//----- nvinfo : EIATTR_MAX_THREADS
	.align		4
.L_232:
        /*0030*/ 	.byte	0x04, 0x05
        /*0032*/ 	.short	(.L_234 - .L_233)
.L_233:
        /*0034*/ 	.word	0x00000100
        /*0038*/ 	.word	0x00000001
        /*003c*/ 	.word	0x00000001


	//----- nvinfo : EIATTR_CBANK_PARAM_SIZE
	.align		4
.L_234:
        /*0040*/ 	.byte	0x03, 0x19
        /*0042*/ 	.short	0x0418


	//----- nvinfo : EIATTR_PARAM_CBANK
	.align		4
        /*0044*/ 	.byte	0x04, 0x0a
        /*0046*/ 	.short	(.L_236 - .L_235)
	.align		4
.L_235:
        /*0048*/ 	.word	index@(.nv.constant0._ZN7cutlass13device_kernelIN5flash19enable_sm80_to_sm89INS1_16FlashAttnFwdSm80INS1_25CollectiveMainloopFwdSm80ILi8ELi1ELb1EN4cute5tupleIJNS5_1CILi128EEENS7_ILi64EEENS7_ILi256EEEEEELi256ENS_6half_tEfNS_4arch4Sm80ELb0ELb0ELb1ELb0ELb0ELb0ELb1ELb1EEENS1_21CollectiveEpilogueFwdINS6_IJS8_SA_S9_EEENS6_IJNS7_ILi1EEESI_SI_EEESC_SE_Li256ELb0ELb1ELb1ELb0EEENS1_19SingleTileSchedulerILb0ELb1ELb1ELi128EEEEEEEEEvNT_6ParamsE)
        /*004c*/ 	.short	0x0380
        /*004e*/ 	.short	0x0418


	//----- nvinfo : EIATTR_SW_WAR
	.align		4
.L_236:
        /*0050*/ 	.byte	0x04, 0x36
        /*0052*/ 	.short	(.L_238 - .L_237)
.L_237:
        /*0054*/ 	.word	0x00000008
.L_238:


//--------------------- .nv.info._ZN7cutlass13device_kernelIN5flash19enable_sm80_to_sm89INS1_16FlashAttnFwdSm80INS1_25CollectiveMainloopFwdSm80ILi8ELi1ELb1EN4cute5tupleIJNS5_1CILi128EEENS7_ILi48EEENS7_ILi256EEEEEELi256ENS_6half_tEfNS_4arch4Sm80ELb0ELb0ELb1ELb1ELb0ELb0ELb1ELb1EEENS1_21CollectiveEpilogueFwdINS6_IJS8_SA_S9_EEENS6_IJNS7_ILi1EEESI_SI_EEESC_SE_Li256ELb1ELb1ELb1ELb0EEENS1_36VarlenDynamicPersistentTileSchedulerILi128ELi48ELi256ELi256ELb1ELb1ELb0ELb0ELb1ELb1EEEEEEEEEvNT_6ParamsE --------------------------
	.section	.nv.info._ZN7cutlass13device_kernelIN5flash19enable_sm80_to_sm89INS1_16FlashAttnFwdSm80INS1_25CollectiveMainloopFwdSm80ILi8ELi1ELb1EN4cute5tupleIJNS5_1CILi128EEENS7_ILi48EEENS7_ILi256EEEEEELi256ENS_6half_tEfNS_4arch4Sm80ELb0ELb0ELb1ELb1ELb0ELb0ELb1ELb1EEENS1_21CollectiveEpilogueFwdINS6_IJS8_SA_S9_EEENS6_IJNS7_ILi1EEESI_SI_EEESC_SE_Li256ELb1ELb1ELb1ELb0EEENS1_36VarlenDynamicPersistentTileSchedulerILi128ELi48ELi256ELi256ELb1ELb1ELb0ELb0ELb1ELb1EEEEEEEEEvNT_6ParamsE,"",@"SHT_CUDA_INFO"
	.sectionflags	@""
	.align	4


	//----- nvinfo : EIATTR_CUDA_API_VERSION
	.align		4
        /*0000*/ 	.byte	0x04, 0x37
        /*0002*/ 	.short	(.L_240 - .L_239)
.L_239:
        /*0004*/ 	.word	0x00000082


	//----- nvinfo : EIATTR_KPARAM_INFO
	.align		4
.L_240:
        /*0008*/ 	.byte	0x04, 0x17
        /*000a*/ 	.short	(.L_242 - .L_241)
.L_241:
        /*000c*/ 	.word	0x00000000
        /*0010*/ 	.short	0x0000
        /*0012*/ 	.short	0x0000
        /*0014*/ 	.byte	0x00, 0xf0, 0xe1, 0x10


	//----- nvinfo : EIATTR_SPARSE_MMA_MASK
	.align		4
.L_242:
        /*0018*/ 	.byte	0x03, 0x50
        /*001a*/ 	.short	0x0000


	//----- nvinfo : EIATTR_MAXREG_COUNT
	.align		4
        /*001c*/ 	.byte	0x03, 0x1b
        /*001e*/ 	.short	0x00ff


	//----- nvinfo : EIATTR_MERCURY_ISA_VERSION
	.align		4
        /*0020*/ 	.byte	0x03, 0x5f
        /*0022*/ 	.short	0x0101


	//----- nvinfo : EIATTR_VRC_CTA_INIT_COUNT
	.align		4
        /*0024*/ 	.byte	0x02, 0x4a
	.zero		1
	.zero		1


	//----- nvinfo : EIATTR_EXIT_INSTR_OFFSETS
	.align		4
        /*0028*/ 	.byte	0x04, 0x1c
        /*002a*/ 	.short	(.L_244 - .L_243)


	//   ....[0]....
.L_243:
        /*002c*/ 	.word	0x00000010


	//----- nvinfo : EIATTR_MAX_THREADS
	.align		4
.L_244:
        /*0030*/ 	.byte	0x04, 0x05
        /*0032*/ 	.short	(.L_246 - .L_245)
.L_245:
        /*0034*/ 	.word	0x00000100
        /*0038*/ 	.word	0x00000001
        /*003c*/ 	.word	0x00000001


	//----- nvinfo : EIATTR_CBANK_PARAM_SIZE
	.align		4
.L_246:
        /*0040*/ 	.byte	0x03, 0x19
        /*0042*/ 	.short	0x0438


	//----- nvinfo : EIATTR_PARAM_CBANK
	.align		4
        /*0044*/ 	.byte	0x04, 0x0a
        /*0046*/ 	.short	(.L_248 - .L_247)
	.align		4
.L_247:
        /*0048*/ 	.word	index@(.nv.constant0._ZN7cutlass13device_kernelIN5flash19enable_sm80_to_sm89INS1_16FlashAttnFwdSm80INS1_25CollectiveMainloopFwdSm80ILi8ELi1ELb1EN4cute5tupleIJNS5_1CILi128EEENS7_ILi48EEENS7_ILi256EEEEEELi256ENS_6half_tEfNS_4arch4Sm80ELb0ELb0ELb1ELb1ELb0ELb0ELb1ELb1EEENS1_21CollectiveEpilogueFwdINS6_IJS8_SA_S9_EEENS6_IJNS7_ILi1EEESI_SI_EEESC_SE_Li256ELb1ELb1ELb1ELb0EEENS1_36VarlenDynamicPersistentTileSchedulerILi128ELi48ELi256ELi256ELb1ELb1ELb0ELb0ELb1ELb1EEEEEEEEEvNT_6ParamsE)
        /*004c*/ 	.short	0x0380
        /*004e*/ 	.short	0x0438


	//----- nvinfo : EIATTR_SW_WAR
	.align		4
.L_248:
        /*0050*/ 	.byte	0x04, 0x36
        /*0052*/ 	.short	(.L_250 - .L_249)
.L_249:
        /*0054*/ 	.word	0x00000008
.L_250:


//--------------------- .nv.info._ZN7cutlass13device_kernelIN5flash19enable_sm80_to_sm89INS1_16FlashAttnFwdSm80INS1_25CollectiveMainloopFwdSm80ILi8ELi1ELb0EN4cute5tupleIJNS5_1CILi128EEENS7_ILi32EEENS7_ILi256EEEEEELi256ENS_6half_tEfNS_4arch4Sm80ELb0ELb0ELb1ELb1ELb0ELb1ELb1ELb1EEENS1_21CollectiveEpilogueFwdINS6_IJS8_SA_S9_EEENS6_IJNS7_ILi1EEESI_SI_EEESC_SE_Li256ELb1ELb1ELb1ELb0EEENS1_36VarlenDynamicPersistentTileSchedulerILi128ELi32ELi256ELi256ELb1ELb1ELb0ELb0ELb1ELb1EEEEEEEEEvNT_6ParamsE --------------------------
	.section	.nv.info._ZN7cutlass13device_kernelIN5flash19enable_sm80_to_sm89INS1_16FlashAttnFwdSm80INS1_25CollectiveMainloopFwdSm80ILi8ELi1ELb0EN4cute5tupleIJNS5_1CILi128EEENS7_ILi32EEENS7_ILi256EEEEEELi256ENS_6half_tEfNS_4arch4Sm80ELb0ELb0ELb1ELb1ELb0ELb1ELb1ELb1EEENS1_21CollectiveEpilogueFwdINS6_IJS8_SA_S9_EEENS6_IJNS7_ILi1EEESI_SI_EEESC_SE_Li256ELb1ELb1ELb1ELb0EEENS1_36VarlenDynamicPersistentTileSchedulerILi128ELi32ELi256ELi256ELb1ELb1ELb0ELb0ELb1ELb1EEEEEEEEEvNT_6ParamsE,"",@"SHT_CUDA_INFO"
	.sectionflags	@""
	.align	4


	//----- nvinfo : EIATTR_CUDA_API_VERSION
	.align		4
        /*0000*/ 	.byte	0x04, 0x37
        /*0002*/ 	.short	(.L_252 - .L_251)
.L_251:
        /*0004*/ 	.word	0x00000082


	//----- nvinfo : EIATTR_KPARAM_INFO
	.align		4
.L_252:
        /*0008*/ 	.byte	0x04, 0x17
        /*000a*/ 	.short	(.L_254 - .L_253)
.L_253:
        /*000c*/ 	.word	0x00000000
        /*0010*/ 	.short	0x0000
        /*0012*/ 	.short	0x0000
        /*0014*/ 	.byte	0x00, 0xf0, 0xe1, 0x10


	//----- nvinfo : EIATTR_SPARSE_MMA_MASK
	.align		4
.L_254:
        /*0018*/ 	.byte	0x03, 0x50
        /*001a*/ 	.short	0x0000


	//----- nvinfo : EIATTR_MAXREG_COUNT
	.align		4
        /*001c*/ 	.byte	0x03, 0x1b
        /*001e*/ 	.short	0x00ff


	//----- nvinfo : EIATTR_MERCURY_ISA_VERSION
	.align		4
        /*0020*/ 	.byte	0x03, 0x5f
        /*0022*/ 	.short	0x0101


	//----- nvinfo : EIATTR_VRC_CTA_INIT_COUNT
	.align		4
        /*0024*/ 	.byte	0x02, 0x4a
	.zero		1
	.zero		1


	//----- nvinfo : EIATTR_EXIT_INSTR_OFFSETS
	.align		4
        /*0028*/ 	.byte	0x04, 0x1c
        /*002a*/ 	.short	(.L_256 - .L_255)


	//   ....[0]....
.L_255:
        /*002c*/ 	.word	0x00000010


	//----- nvinfo : EIATTR_MAX_THREADS
	.align		4
.L_256:
        /*0030*/ 	.byte	0x04, 0x05
        /*0032*/ 	.short	(.L_258 - .L_257)
.L_257:
        /*0034*/ 	.word	0x00000100
        /*0038*/ 	.word	0x00000001
        /*003c*/ 	.word	0x00000001


	//----- nvinfo : EIATTR_CBANK_PARAM_SIZE
	.align		4
.L_258:
        /*0040*/ 	.byte	0x03, 0x19
        /*0042*/ 	.short	0x0438


	//----- nvinfo : EIATTR_PARAM_CBANK
	.align		4
        /*0044*/ 	.byte	0x04, 0x0a
        /*0046*/ 	.short	(.L_260 - .L_259)
	.align		4
.L_259:
        /*0048*/ 	.word	index@(.nv.constant0._ZN7cutlass13device_kernelIN5flash19enable_sm80_to_sm89INS1_16FlashAttnFwdSm80INS1_25CollectiveMainloopFwdSm80ILi8ELi1ELb0EN4cute5tupleIJNS5_1CILi128EEENS7_ILi32EEENS7_ILi256EEEEEELi256ENS_6half_tEfNS_4arch4Sm80ELb0ELb0ELb1ELb1ELb0ELb1ELb1ELb1EEENS1_21CollectiveEpilogueFwdINS6_IJS8_SA_S9_EEENS6_IJNS7_ILi1EEESI_SI_EEESC_SE_Li256ELb1ELb1ELb1ELb0EEENS1_36VarlenDynamicPersistentTileSchedulerILi128ELi32ELi256ELi256ELb1ELb1ELb0ELb0ELb1ELb1EEEEEEEEEvNT_6ParamsE)
        /*004c*/ 	.short	0x0380
        /*004e*/ 	.short	0x0438


	//----- nvinfo : EIATTR_SW_WAR
	.align		4
.L_260:
        /*0050*/ 	.byte	0x04, 0x36
        /*0052*/ 	.short	(.L_262 - .L_261)
.L_261:
        /*0054*/ 	.word	0x00000008
.L_262:


//--------------------- .nv.info._ZN7cutlass13device_kernelIN5flash19enable_sm80_to_sm89INS1_16FlashAttnFwdSm80INS1_25CollectiveMainloopFwdSm80ILi8ELi1ELb1EN4cute5tupleIJNS5_1CILi128EEENS7_ILi48EEENS7_ILi256EEEEEELi256ENS_6half_tEfNS_4arch4Sm80ELb0ELb1ELb1ELb0ELb0ELb0ELb1ELb1EEENS1_21CollectiveEpilogueFwdINS6_IJS8_SA_S9_EEENS6_IJNS7_ILi1EEESI_SI_EEESC_SE_Li256ELb0ELb1ELb1ELb0EEENS1_19SingleTileSchedulerILb0ELb1ELb1ELi128EEEEEEEEEvNT_6ParamsE --------------------------
	.section	.nv.info._ZN7cutlass13device_kernelIN5flash19enable_sm80_to_sm89INS1_16FlashAttnFwdSm80INS1_25CollectiveMainloopFwdSm80ILi8ELi1ELb1EN4cute5tupleIJNS5_1CILi128EEENS7_ILi48EEENS7_ILi256EEEEEELi256ENS_6half_tEfNS_4arch4Sm80ELb0ELb1ELb1ELb0ELb0ELb0ELb1ELb1EEENS1_21CollectiveEpilogueFwdINS6_IJS8_SA_S9_EEENS6_IJNS7_ILi1EEESI_SI_EEESC_SE_Li256ELb0ELb1ELb1ELb0EEENS1_19SingleTileSchedulerILb0ELb1ELb1ELi128EEEEEEEEEvNT_6ParamsE,"",@"SHT_CUDA_INFO"
	.sectionflags	@""
	.align	4


	//----- nvinfo : EIATTR_CUDA_API_VERSION
	.align		4
        /*0000*/ 	.byte	0x04, 0x37
        /*0002*/ 	.short	(.L_264 - .L_263)
.L_263:
        /*0004*/ 	.word	0x00000082


	//----- nvinfo : EIATTR_KPARAM_INFO
	.align		4
.L_264:
        /*0008*/ 	.byte	0x04, 0x17
        /*000a*/ 	.short	(.L_266 - .L_265)
.L_265:
        /*000c*/ 	.word	0x00000000
        /*0010*/ 	.short	0x0000
        /*0012*/ 	.short	0x0000
        /*0014*/ 	.byte	0x00, 0xf0, 0x61, 0x10


	//----- nvinfo : EIATTR_SPARSE_MMA_MASK
	.align		4
.L_266:
        /*0018*/ 	.byte	0x03, 0x50
        /*001a*/ 	.short	0x0000


	//----- nvinfo : EIATTR_MAXREG_COUNT
	.align		4
        /*001c*/ 	.byte	0x03, 0x1b
        /*001e*/ 	.short	0x00ff


	//----- nvinfo : EIATTR_MERCURY_ISA_VERSION
	.align		4
        /*0020*/ 	.byte	0x03, 0x5f
        /*0022*/ 	.short	0x0101


	//----- nvinfo : EIATTR_VRC_CTA_INIT_COUNT
	.align		4
        /*0024*/ 	.byte	0x02, 0x4a
	.zero		1
	.zero		1


	//----- nvinfo : EIATTR_EXIT_INSTR_OFFSETS
	.align		4
        /*0028*/ 	.byte	0x04, 0x1c
        /*002a*/ 	.short	(.L_268 - .L_267)


	//   ....[0]....
.L_267:
        /*002c*/ 	.word	0x00000010


	//----- nvinfo : EIATTR_MAX_THREADS
	.align		4
.L_268:
        /*0030*/ 	.byte	0x04, 0x05
        /*0032*/ 	.short	(.L_270 - .L_269)
.L_269:
        /*0034*/ 	.word	0x00000100
        /*0038*/ 	.word	0x00000001
        /*003c*/ 	.word	0x00000001


	//----- nvinfo : EIATTR_CBANK_PARAM_SIZE
	.align		4
.L_270:
        /*0040*/ 	.byte	0x03, 0x19
        /*0042*/ 	.short	0x0418


	//----- nvinfo : EIATTR_PARAM_CBANK
	.align		4
        /*0044*/ 	.byte	0x04, 0x0a
        /*0046*/ 	.short	(.L_272 - .L_271)
	.align		4
.L_271:
        /*0048*/ 	.word	index@(.nv.constant0._ZN7cutlass13device_kernelIN5flash19enable_sm80_to_sm89INS1_16FlashAttnFwdSm80INS1_25CollectiveMainloopFwdSm80ILi8ELi1ELb1EN4cute5tupleIJNS5_1CILi128EEENS7_ILi48EEENS7_ILi256EEEEEELi256ENS_6half_tEfNS_4arch4Sm80ELb0ELb1ELb1ELb0ELb0ELb0ELb1ELb1EEENS1_21CollectiveEpilogueFwdINS6_IJS8_SA_S9_EEENS6_IJNS7_ILi1EEESI_SI_EEESC_SE_Li256ELb0ELb1ELb1ELb0EEENS1_19SingleTileSchedulerILb0ELb1ELb1ELi128EEEEEEEEEvNT_6ParamsE)
        /*004c*/ 	.short	0x0380
        /*004e*/ 	.short	0x0418


	//----- nvinfo : EIATTR_SW_WAR
	.align		4
.L_272:
        /*0050*/ 	.byte	0x04, 0x36
        /*0052*/ 	.short	(.L_274 - .L_273)
.L_273:
        /*0054*/ 	.word	0x00000008
.L_274:


//--------------------- .nv.info._ZN7cutlass13device_kernelIN5flash19enable_sm80_to_sm89INS1_16FlashAttnFwdSm80INS1_25CollectiveMainloopFwdSm80ILi8ELi1ELb1EN4cute5tupleIJNS5_1CILi128EEENS7_ILi48EEENS7_ILi256EEEEEELi256ENS_6half_tEfNS_4arch4Sm80ELb0ELb1ELb1ELb1ELb0ELb0ELb1ELb1EEENS1_21CollectiveEpilogueFwdINS6_IJS8_SA_S9_EEENS6_IJNS7_ILi1EEESI_SI_EEESC_SE_Li256ELb1ELb1ELb1ELb0EEENS1_36VarlenDynamicPersistentTileSchedulerILi128ELi48ELi256ELi256ELb1ELb1ELb0ELb1ELb0ELb1EEEEEEEEEvNT_6ParamsE --------------------------
	.section	.nv.info._ZN7cutlass13device_kernelIN5flash19enable_sm80_to_sm89INS1_16FlashAttnFwdSm80INS1_25CollectiveMainloopFwdSm80ILi8ELi1ELb1EN4cute5tupleIJNS5_1CILi128EEENS7_ILi48EEENS7_ILi256EEEEEELi256ENS_6half_tEfNS_4arch4Sm80ELb0ELb1ELb1ELb1ELb0ELb0ELb1ELb1EEENS1_21CollectiveEpilogueFwdINS6_IJS8_SA_S9_EEENS6_IJNS7_ILi1EEESI_SI_EEESC_SE_Li256ELb1ELb1ELb1ELb0EEENS1_36VarlenDynamicPersistentTileSchedulerILi128ELi48ELi256ELi256ELb1ELb1ELb0ELb1ELb0ELb1EEEEEEEEEvNT_6ParamsE,"",@"SHT_CUDA_INFO"
	.sectionflags	@""
	.align	4


	//----- nvinfo : EIATTR_CUDA_API_VERSION
	.align		4
        /*0000*/ 	.byte	0x04, 0x37
        /*0002*/ 	.short	(.L_276 - .L_275)
.L_275:
        /*0004*/ 	.word	0x00000082


	//----- nvinfo : EIATTR_KPARAM_INFO
	.align		4
.L_276:
        /*0008*/ 	.byte	0x04, 0x17
        /*000a*/ 	.short	(.L_278 - .L_277)
.L_277:
        /*000c*/ 	.word	0x00000000
        /*0010*/ 	.short	0x0000
        /*0012*/ 	.short	0x0000
        /*0014*/ 	.byte	0x00, 0xf0, 0xe1, 0x10


	//----- nvinfo : EIATTR_SPARSE_MMA_MASK
	.align		4
.L_278:
        /*0018*/ 	.byte	0x03, 0x50
        /*001a*/ 	.short	0x0000


	//----- nvinfo : EIATTR_MAXREG_COUNT
	.align		4
        /*001c*/ 	.byte	0x03, 0x1b
        /*001e*/ 	.short	0x00ff


	//----- nvinfo : EIATTR_MERCURY_ISA_VERSION
	.align		4
        /*0020*/ 	.byte	0x03, 0x5f
        /*0022*/ 	.short	0x0101


	//----- nvinfo : EIATTR_VRC_CTA_INIT_COUNT
	.align		4
        /*0024*/ 	.byte	0x02, 0x4a
	.zero		1
	.zero		1


	//----- nvinfo : EIATTR_EXIT_INSTR_OFFSETS
	.align		4
        /*0028*/ 	.byte	0x04, 0x1c
        /*002a*/ 	.short	(.L_280 - .L_279)


	//   ....[0]....
.L_279:
        /*002c*/ 	.word	0x00000010


	//----- nvinfo : EIATTR_MAX_THREADS
	.align		4
.L_280:
        /*0030*/ 	.byte	0x04, 0x05
        /*0032*/ 	.short	(.L_282 - .L_281)
.L_281:
        /*0034*/ 	.word	0x00000100
        /*0038*/ 	.word	0x00000001
        /*003c*/ 	.word	0x00000001


	//----- nvinfo : EIATTR_CBANK_PARAM_SIZE
	.align		4
.L_282:
        /*0040*/ 	.byte	0x03, 0x19
        /*0042*/ 	.short	0x0438


	//----- nvinfo : EIATTR_PARAM_CBANK
	.align		4
        /*0044*/ 	.byte	0x04, 0x0a
        /*0046*/ 	.short	(.L_284 - .L_283)
	.align		4
.L_283:
        /*0048*/ 	.word	index@(.nv.constant0._ZN7cutlass13device_kernelIN5flash19enable_sm80_to_sm89INS1_16FlashAttnFwdSm80INS1_25CollectiveMainloopFwdSm80ILi8ELi1ELb1EN4cute5tupleIJNS5_1CILi128EEENS7_ILi48EEENS7_ILi256EEEEEELi256ENS_6half_tEfNS_4arch4Sm80ELb0ELb1ELb1ELb1ELb0ELb0ELb1ELb1EEENS1_21CollectiveEpilogueFwdINS6_IJS8_SA_S9_EEENS6_IJNS7_ILi1EEESI_SI_EEESC_SE_Li256ELb1ELb1ELb1ELb0EEENS1_36VarlenDynamicPersistentTileSchedulerILi128ELi48ELi256ELi256ELb1ELb1ELb0ELb1ELb0ELb1EEEEEEEEEvNT_6ParamsE)
        /*004c*/ 	.short	0x0380
        /*004e*/ 	.short	0x0438


	//----- nvinfo : EIATTR_SW_WAR
	.align		4
.L_284:
        /*0050*/ 	.byte	0x04, 0x36
        /*0052*/ 	.short	(.L_286 - .L_285)
.L_285:
        /*0054*/ 	.word	0x00000008
.L_286:


//--------------------- .nv.info._ZN7cutlass13device_kernelIN5flash19enable_sm80_to_sm89INS1_16FlashAttnFwdSm80INS1_25CollectiveMainloopFwdSm80ILi8ELi1ELb0EN4cute5tupleIJNS5_1CILi128EEENS7_ILi32EEENS7_ILi256EEEEEELi256ENS_6half_tEfNS_4arch4Sm80ELb0ELb1ELb1ELb1ELb0ELb1ELb1ELb1EEENS1_21CollectiveEpilogueFwdINS6_IJS8_SA_S9_EEENS6_IJNS7_ILi1EEESI_SI_EEESC_SE_Li256ELb1ELb1ELb1ELb0EEENS1_36VarlenDynamicPersistentTileSchedulerILi128ELi32ELi256ELi256ELb1ELb1ELb0ELb1ELb0ELb1EEEEEEEEEvNT_6ParamsE --------------------------
	.section	.nv.info._ZN7cutlass13device_kernelIN5flash19enable_sm80_to_sm89INS1_16FlashAttnFwdSm80INS1_25CollectiveMainloopFwdSm80ILi8ELi1ELb0EN4cute5tupleIJNS5_1CILi128EEENS7_ILi32EEENS7_ILi256EEEEEELi256ENS_6half_tEfNS_4arch4Sm80ELb0ELb1ELb1ELb1ELb0ELb1ELb1ELb1EEENS1_21CollectiveEpilogueFwdINS6_IJS8_SA_S9_EEENS6_IJNS7_ILi1EEESI_SI_EEESC_SE_Li256ELb1ELb1ELb1ELb0EEENS1_36VarlenDynamicPersistentTileSchedulerILi128ELi32ELi256ELi256ELb1ELb1ELb0ELb1ELb0ELb1EEEEEEEEEvNT_6ParamsE,"",@"SHT_CUDA_INFO"
	.sectionflags	@""
	.align	4


	//----- nvinfo : EIATTR_CUDA_API_VERSION
	.align		4
        /*0000*/ 	.byte	0x04, 0x37
        /*0002*/ 	.short	(.L_288 - .L_287)
.L_287:
        /*0004*/ 	.word	0x00000082


	//----- nvinfo : EIATTR_KPARAM_INFO
	.align		4
.L_288:
        /*0008*/ 	.byte	0x04, 0x17
        /*000a*/ 	.short	(.L_290 - .L_289)
.L_289:
        /*000c*/ 	.word	0x00000000
        /*0010*/ 	.short	0x0000
        /*0012*/ 	.short	0x0000
        /*0014*/ 	.byte	0x00, 0xf0, 0xe1, 0x10


	//----- nvinfo : EIATTR_SPARSE_MMA_MASK
	.align		4
.L_290:
        /*0018*/ 	.byte	0x03, 0x50
        /*001a*/ 	.short	0x0000


	//----- nvinfo : EIATTR_MAXREG_COUNT
	.align		4
        /*001c*/ 	.byte	0x03, 0x1b
        /*001e*/ 	.short	0x00ff


	//----- nvinfo : EIATTR_MERCURY_ISA_VERSION
	.align		4
        /*0020*/ 	.byte	0x03, 0x5f
        /*0022*/ 	.short	0x0101


	//----- nvinfo : EIATTR_VRC_CTA_INIT_COUNT
	.align		4
        /*0024*/ 	.byte	0x02, 0x4a
	.zero		1
	.zero		1


	//----- nvinfo : EIATTR_EXIT_INSTR_OFFSETS
	.align		4
        /*0028*/ 	.byte	0x04, 0x1c
        /*002a*/ 	.short	(.L_292 - .L_291)


	//   ....[0]....
.L_291:
        /*002c*/ 	.word	0x00000010


	//----- nvinfo : EIATTR_MAX_THREADS
	.align		4
.L_292:
        /*0030*/ 	.byte	0x04, 0x05
        /*0032*/ 	.short	(.L_294 - .L_293)
.L_293:
        /*0034*/ 	.word	0x00000100
        /*0038*/ 	.word	0x00000001
        /*003c*/ 	.word	0x00000001


	//----- nvinfo : EIATTR_CBANK_PARAM_SIZE
	.align		4
.L_294:
        /*0040*/ 	.byte	0x03, 0x19
        /*0042*/ 	.short	0x0438


	//----- nvinfo : EIATTR_PARAM_CBANK
	.align		4
        /*0044*/ 	.byte	0x04, 0x0a
        /*0046*/ 	.short	(.L_296 - .L_295)
	.align		4
.L_295:
        /*0048*/ 	.word	index@(.nv.constant0._ZN7cutlass13device_kernelIN5flash19enable_sm80_to_sm89INS1_16FlashAttnFwdSm80INS1_25CollectiveMainloopFwdSm80ILi8ELi1ELb0EN4cute5tupleIJNS5_1CILi128EEENS7_ILi32EEENS7_ILi256EEEEEELi256ENS_6half_tEfNS_4arch4Sm80ELb0ELb1ELb1ELb1ELb0ELb1ELb1ELb1EEENS1_21CollectiveEpilogueFwdINS6_IJS8_SA_S9_EEENS6_IJNS7_ILi1EEESI_SI_EEESC_SE_Li256ELb1ELb1ELb1ELb0EEENS1_36VarlenDynamicPersistentTileSchedulerILi128ELi32ELi256ELi256ELb1ELb1ELb0ELb1ELb0ELb1EEEEEEEEEvNT_6ParamsE)
        /*004c*/ 	.short	0x0380
        /*004e*/ 	.short	0x0438


	//----- nvinfo : EIATTR_SW_WAR
	.align		4
.L_296:
        /*0050*/ 	.byte	0x04, 0x36
        /*0052*/ 	.short	(.L_298 - .L_297)
.L_297:
        /*0054*/ 	.word	0x00000008
.L_298:


//--------------------- .nv.info._ZN7cutlass13device_kernelIN5flash19enable_sm80_to_sm89INS1_16FlashAttnFwdSm80INS1_25CollectiveMainloopFwdSm80ILi8ELi1ELb1EN4cute5tupleIJNS5_1CILi128EEENS7_ILi64EEENS7_ILi256EEEEEELi256ENS_6half_tEfNS_4arch4Sm80ELb1ELb0ELb1ELb0ELb0ELb0ELb1ELb1EEENS1_21CollectiveEpilogueFwdINS6_IJS8_SA_S9_EEENS6_IJNS7_ILi1EEESI_SI_EEESC_SE_Li256ELb0ELb1ELb1ELb0EEENS1_30DynamicPersistentTileSchedulerILi256ELi256ELb1ELb1ELb0EEEEEEEEEvNT_6ParamsE --------------------------
	.section	.nv.info._ZN7cutlass13device_kernelIN5flash19enable_sm80_to_sm89INS1_16FlashAttnFwdSm80INS1_25CollectiveMainloopFwdSm80ILi8ELi1ELb1EN4cute5tupleIJNS5_1CILi128EEENS7_ILi64EEENS7_ILi256EEEEEELi256ENS_6half_tEfNS_4arch4Sm80ELb1ELb0ELb1ELb0ELb0ELb0ELb1ELb1EEENS1_21CollectiveEpilogueFwdINS6_IJS8_SA_S9_EEENS6_IJNS7_ILi1EEESI_SI_EEESC_SE_Li256ELb0ELb1ELb1ELb0EEENS1_30DynamicPersistentTileSchedulerILi256ELi256ELb1ELb1ELb0EEEEEEEEEvNT_6ParamsE,"",@"SHT_CUDA_INFO"
	.sectionflags	@""
	.align	4


	//----- nvinfo : EIATTR_CUDA_API_VERSION
	.align		4
        /*0000*/ 	.byte	0x04, 0x37
        /*0002*/ 	.short	(.L_300 - .L_299)
.L_299:
        /*0004*/ 	.word	0x00000082


	//----- nvinfo : EIATTR_KPARAM_INFO
	.align		4
.L_300:
        /*0008*/ 	.byte	0x04, 0x17
        /*000a*/ 	.short	(.L_302 - .L_301)
.L_301:
        /*000c*/ 	.word	0x00000000
        /*0010*/ 	.short	0x0000
        /*0012*/ 	.short	0x0000
        /*0014*/ 	.byte	0x00, 0xf0, 0xa1, 0x10


	//----- nvinfo : EIATTR_SPARSE_MMA_MASK
	.align		4
.L_302:
        /*0018*/ 	.byte	0x03, 0x50
        /*001a*/ 	.short	0x0000


	//----- nvinfo : EIATTR_MAXREG_COUNT
	.align		4
        /*001c*/ 	.byte	0x03, 0x1b
        /*001e*/ 	.short	0x00ff


	//----- nvinfo : EIATTR_MERCURY_ISA_VERSION
	.align		4
        /*0020*/ 	.byte	0x03, 0x5f
        /*0022*/ 	.short	0x0101


	//----- nvinfo : EIATTR_VRC_CTA_INIT_COUNT
	.align		4
        /*0024*/ 	.byte	0x02, 0x4a
	.zero		1
	.zero		1


	//----- nvinfo : EIATTR_EXIT_INSTR_OFFSETS
	.align		4
        /*0028*/ 	.byte	0x04, 0x1c
        /*002a*/ 	.short	(.L_304 - .L_303)


	//   ....[0]....
.L_303:
        /*002c*/ 	.word	0x00000010


	//----- nvinfo : EIATTR_MAX_THREADS
	.align		4
.L_304:
        /*0030*/ 	.byte	0x04, 0x05
        /*0032*/ 	.short	(.L_306 - .L_305)
.L_305:
        /*0034*/ 	.word	0x00000100
        /*0038*/ 	.word	0x00000001
        /*003c*/ 	.word	0x00000001


	//----- nvinfo : EIATTR_CBANK_PARAM_SIZE
	.align		4
.L_306:
        /*0040*/ 	.byte	0x03, 0x19
        /*0042*/ 	.short	0x0428


	//----- nvinfo : EIATTR_PARAM_CBANK
	.align		4
        /*0044*/ 	.byte	0x04, 0x0a
        /*0046*/ 	.short	(.L_308 - .L_307)
	.align		4
.L_307:
        /*0048*/ 	.word	index@(.nv.constant0._ZN7cutlass13device_kernelIN5flash19enable_sm80_to_sm89INS1_16FlashAttnFwdSm80INS1_25CollectiveMainloopFwdSm80ILi8ELi1ELb1EN4cute5tupleIJNS5_1CILi128EEENS7_ILi64EEENS7_ILi256EEEEEELi256ENS_6half_tEfNS_4arch4Sm80ELb1ELb0ELb1ELb0ELb0ELb0ELb1ELb1EEENS1_21CollectiveEpilogueFwdINS6_IJS8_SA_S9_EEENS6_IJNS7_ILi1EEESI_SI_EEESC_SE_Li256ELb0ELb1ELb1ELb0EEENS1_30DynamicPersistentTileSchedulerILi256ELi256ELb1ELb1ELb0EEEEEEEEEvNT_6ParamsE)
        /*004c*/ 	.short	0x0380
        /*004e*/ 	.short	0x0428


	//----- nvinfo : EIATTR_SW_WAR
	.align		4
.L_308:
        /*0050*/ 	.byte	0x04, 0x36
        /*0052*/ 	.short	(.L_310 - .L_309)
.L_309:
        /*0054*/ 	.word	0x00000008
.L_310:


//--------------------- .nv.info._ZN7cutlass13device_kernelIN5flash19enable_sm80_to_sm89INS1_16FlashAttnFwdSm80INS1_25CollectiveMainloopFwdSm80ILi8ELi1ELb1EN4cute5tupleIJNS5_1CILi128EEENS7_ILi48EEENS7_ILi256EEEEEELi256ENS_6half_tEfNS_4arch4Sm80ELb1ELb0ELb1ELb1ELb0ELb0ELb1ELb1EEENS1_21CollectiveEpilogueFwdINS6_IJS8_SA_S9_EEENS6_IJNS7_ILi1EEESI_SI_EEESC_SE_Li256ELb1ELb1ELb1ELb0EEENS1_36VarlenDynamicPersistentTileSchedulerILi128ELi48ELi256ELi256ELb1ELb1ELb0ELb1ELb1ELb1EEEEEEEEEvNT_6ParamsE --------------------------
	.section	.nv.info._ZN7cutlass13device_kernelIN5flash19enable_sm80_to_sm89INS1_16FlashAttnFwdSm80INS1_25CollectiveMainloopFwdSm80ILi8ELi1ELb1EN4cute5tupleIJNS5_1CILi128EEENS7_ILi48EEENS7_ILi256EEEEEELi256ENS_6half_tEfNS_4arch4Sm80ELb1ELb0ELb1ELb1ELb0ELb0ELb1ELb1EEENS1_21CollectiveEpilogueFwdINS6_IJS8_SA_S9_EEENS6_IJNS7_ILi1EEESI_SI_EEESC_SE_Li256ELb1ELb1ELb1ELb0EEENS1_36VarlenDynamicPersistentTileSchedulerILi128ELi48ELi256ELi256ELb1ELb1ELb0ELb1ELb1ELb1EEEEEEEEEvNT_6ParamsE,"",@"SHT_CUDA_INFO"
	.sectionflags	@""
	.align	4


	//----- nvinfo : EIATTR_CUDA_API_VERSION
	.align		4
        /*0000*/ 	.byte	0x04, 0x37
        /*0002*/ 	.short	(.L_312 - .L_311)
.L_311:
        /*0004*/ 	.word	0x00000082


	//----- nvinfo : EIATTR_KPARAM_INFO
	.align		4
.L_312:
        /*0008*/ 	.byte	0x04, 0x17
        /*000a*/ 	.short	(.L_314 - .L_313)
.L_313:
        /*000c*/ 	.word	0x00000000
        /*0010*/ 	.short	0x0000
        /*0012*/ 	.short	0x0000
        /*0014*/ 	.byte	0x00, 0xf0, 0xe1, 0x10


	//----- nvinfo : EIATTR_SPARSE_MMA_MASK
	.align		4
.L_314:
        /*0018*/ 	.byte	0x03, 0x50
        /*001a*/ 	.short	0x0000


	//----- nvinfo : EIATTR_MAXREG_COUNT
	.align		4
        /*001c*/ 	.byte	0x03, 0x1b
        /*001e*/ 	.short	0x00ff


	//----- nvinfo : EIATTR_MERCURY_ISA_VERSION
	.align		4
        /*0020*/ 	.byte	0x03, 0x5f
        /*0022*/ 	.short	0x0101


	//----- nvinfo : EIATTR_VRC_CTA_INIT_COUNT
	.align		4
        /*0024*/ 	.byte	0x02, 0x4a
	.zero		1
	.zero		1


	//----- nvinfo : EIATTR_EXIT_INSTR_OFFSETS
	.align		4
        /*0028*/ 	.byte	0x04, 0x1c
        /*002a*/ 	.short	(.L_316 - .L_315)


	//   ....[0]....
.L_315:
        /*002c*/ 	.word	0x00000010


	//----- nvinfo : EIATTR_MAX_THREADS
	.align		4
.L_316:
        /*0030*/ 	.byte	0x04, 0x05
        /*0032*/ 	.short	(.L_318 - .L_317)
.L_317:
        /*0034*/ 	.word	0x00000100
        /*0038*/ 	.word	0x00000001
        /*003c*/ 	.word	0x00000001


	//----- nvinfo : EIATTR_CBANK_PARAM_SIZE
	.align		4
.L_318:
        /*0040*/ 	.byte	0x03, 0x19
        /*0042*/ 	.short	0x0438


	//----- nvinfo : EIATTR_PARAM_CBANK
	.align		4
        /*0044*/ 	.byte	0x04, 0x0a
        /*0046*/ 	.short	(.L_320 - .L_319)
	.align		4
.L_319:
        /*0048*/ 	.word	index@(.nv.constant0._ZN7cutlass13device_kernelIN5flash19enable_sm80_to_sm89INS1_16FlashAttnFwdSm80INS1_25CollectiveMainloopFwdSm80ILi8ELi1ELb1EN4cute5tupleIJNS5_1CILi128EEENS7_ILi48EEENS7_ILi256EEEEEELi256ENS_6half_tEfNS_4arch4Sm80ELb1ELb0ELb1ELb1ELb0ELb0ELb1ELb1EEENS1_21CollectiveEpilogueFwdINS6_IJS8_SA_S9_EEENS6_IJNS7_ILi1EEESI_SI_EEESC_SE_Li256ELb1ELb1ELb1ELb0EEENS1_36VarlenDynamicPersistentTileSchedulerILi128ELi48ELi256ELi256ELb1ELb1ELb0ELb1ELb1ELb1EEEEEEEEEvNT_6ParamsE)
        /*004c*/ 	.short	0x0380
        /*004e*/ 	.short	0x0438


	//----- nvinfo : EIATTR_SW_WAR
	.align		4
.L_320:
        /*0050*/ 	.byte	0x04, 0x36
        /*0052*/ 	.short	(.L_322 - .L_321)
.L_321:
        /*0054*/ 	.word	0x00000008
.L_322:


//--------------------- .nv.info._ZN7cutlass13device_kernelIN5flash19enable_sm80_to_sm89INS1_16FlashAttnFwdSm80INS1_25CollectiveMainloopFwdSm80ILi8ELi1ELb0EN4cute5tupleIJNS5_1CILi128EEENS7_ILi32EEENS7_ILi256EEEEEELi256ENS_6half_tEfNS_4arch4Sm80ELb1ELb0ELb1ELb1ELb0ELb1ELb1ELb1EEENS1_21CollectiveEpilogueFwdINS6_IJS8_SA_S9_EEENS6_IJNS7_ILi1EEESI_SI_EEESC_SE_Li256ELb1ELb1ELb1ELb0EEENS1_36VarlenDynamicPersistentTileSchedulerILi128ELi32ELi256ELi256ELb1ELb1ELb0ELb1ELb1ELb1EEEEEEEEEvNT_6ParamsE --------------------------
	.section	.nv.info._ZN7cutlass13device_kernelIN5flash19enable_sm80_to_sm89INS1_16FlashAttnFwdSm80INS1_25CollectiveMainloopFwdSm80ILi8ELi1ELb0EN4cute5tupleIJNS5_1CILi128EEENS7_ILi32EEENS7_ILi256EEEEEELi256ENS_6half_tEfNS_4arch4Sm80ELb1ELb0ELb1ELb1ELb0ELb1ELb1ELb1EEENS1_21CollectiveEpilogueFwdINS6_IJS8_SA_S9_EEENS6_IJNS7_ILi1EEESI_SI_EEESC_SE_Li256ELb1ELb1ELb1ELb0EEENS1_36VarlenDynamicPersistentTileSchedulerILi128ELi32ELi256ELi256ELb1ELb1ELb0ELb1ELb1ELb1EEEEEEEEEvNT_6ParamsE,"",@"SHT_CUDA_INFO"
	.sectionflags	@""
	.align	4


	//----- nvinfo : EIATTR_CUDA_API_VERSION
	.align		4
        /*0000*/ 	.byte	0x04, 0x37
        /*0002*/ 	.short	(.L_324 - .L_323)
.L_323:
        /*0004*/ 	.word	0x00000082


	//----- nvinfo : EIATTR_KPARAM_INFO
	.align		4
.L_324:
        /*0008*/ 	.byte	0x04, 0x17
        /*000a*/ 	.short	(.L_326 - .L_325)
.L_325:
        /*000c*/ 	.word	0x00000000
        /*0010*/ 	.short	0x0000
        /*0012*/ 	.short	0x0000
        /*0014*/ 	.byte	0x00, 0xf0, 0xe1, 0x10


	//----- nvinfo : EIATTR_SPARSE_MMA_MASK
	.align		4
.L_326:
        /*0018*/ 	.byte	0x03, 0x50
        /*001a*/ 	.short	0x0000


	//----- nvinfo : EIATTR_MAXREG_COUNT
	.align		4
        /*001c*/ 	.byte	0x03, 0x1b
        /*001e*/ 	.short	0x00ff


	//----- nvinfo : EIATTR_MERCURY_ISA_VERSION
	.align		4
        /*0020*/ 	.byte	0x03, 0x5f
        /*0022*/ 	.short	0x0101


	//----- nvinfo : EIATTR_VRC_CTA_INIT_COUNT
	.align		4
        /*0024*/ 	.byte	0x02, 0x4a
	.zero		1
	.zero		1


	//----- nvinfo : EIATTR_EXIT_INSTR_OFFSETS
	.align		4
        /*0028*/ 	.byte	0x04, 0x1c
        /*002a*/ 	.short	(.L_328 - .L_327)


	//   ....[0]....
.L_327:
        /*002c*/ 	.word	0x00000010


	//----- nvinfo : EIATTR_MAX_THREADS
	.align		4
.L_328:
        /*0030*/ 	.byte	0x04, 0x05
        /*0032*/ 	.short	(.L_330 - .L_329)
.L_329:
        /*0034*/ 	.word	0x00000100
        /*0038*/ 	.word	0x00000001
        /*003c*/ 	.word	0x00000001


	//----- nvinfo : EIATTR_CBANK_PARAM_SIZE
	.align		4
.L_330:
        /*0040*/ 	.byte	0x03, 0x19
        /*0042*/ 	.short	0x0438


	//----- nvinfo : EIATTR_PARAM_CBANK
	.align		4
        /*0044*/ 	.byte	0x04, 0x0a
        /*0046*/ 	.short	(.L_332 - .L_331)
	.align		4
.L_331:
        /*0048*/ 	.word	index@(.nv.constant0._ZN7cutlass13device_kernelIN5flash19enable_sm80_to_sm89INS1_16FlashAttnFwdSm80INS1_25CollectiveMainloopFwdSm80ILi8ELi1ELb0EN4cute5tupleIJNS5_1CILi128EEENS7_ILi32EEENS7_ILi256EEEEEELi256ENS_6half_tEfNS_4arch4Sm80ELb1ELb0ELb1ELb1ELb0ELb1ELb1ELb1EEENS1_21CollectiveEpilogueFwdINS6_IJS8_SA_S9_EEENS6_IJNS7_ILi1EEESI_SI_EEESC_SE_Li256ELb1ELb1ELb1ELb0EEENS1_36VarlenDynamicPersistentTileSchedulerILi128ELi32ELi256ELi256ELb1ELb1ELb0ELb1ELb1ELb1EEEEEEEEEvNT_6ParamsE)
        /*004c*/ 	.short	0x0380
        /*004e*/ 	.short	0x0438


	//----- nvinfo : EIATTR_SW_WAR
	.align		4
.L_332:
        /*0050*/ 	.byte	0x04, 0x36
        /*0052*/ 	.short	(.L_334 - .L_333)
.L_333:
        /*0054*/ 	.word	0x00000008
.L_334:


//--------------------- .nv.info._ZN7cutlass13device_kernelIN5flash19enable_sm80_to_sm89INS1_16FlashAttnFwdSm80INS1_25CollectiveMainloopFwdSm80ILi8ELi1ELb0EN4cute5tupleIJNS5_1CILi128EEENS7_ILi96EEENS7_ILi256EEEEEELi256ENS_6half_tEfNS_4arch4Sm80ELb0ELb0ELb1ELb0ELb0ELb0ELb1ELb1EEENS1_21CollectiveEpilogueFwdINS6_IJS8_SA_S9_EEENS6_IJNS7_ILi1EEESI_SI_EEESC_SE_Li256ELb0ELb1ELb1ELb0EEENS1_19SingleTileSchedulerILb0ELb1ELb1ELi128EEEEEEEEEvNT_6ParamsE --------------------------
	.section	.nv.info._ZN7cutlass13device_kernelIN5flash19enable_sm80_to_sm89INS1_16FlashAttnFwdSm80INS1_25CollectiveMainloopFwdSm80ILi8ELi1ELb0EN4cute5tupleIJNS5_1CILi128EEENS7_ILi96EEENS7_ILi256EEEEEELi256ENS_6half_tEfNS_4arch4Sm80ELb0ELb0ELb1ELb0ELb0ELb0ELb1ELb1EEENS1_21CollectiveEpilogueFwdINS6_IJS8_SA_S9_EEENS6_IJNS7_ILi1EEESI_SI_EEESC_SE_Li256ELb0ELb1ELb1ELb0EEENS1_19SingleTileSchedulerILb0ELb1ELb1ELi128EEEEEEEEEvNT_6ParamsE,"",@"SHT_CUDA_INFO"
	.sectionflags	@""
	.align	4


	//----- nvinfo : EIATTR_CUDA_API_VERSION
	.align		4
        /*0000*/ 	.byte	0x04, 0x37
        /*0002*/ 	.short	(.L_336 - .L_335)
.L_335:
        /*0004*/ 	.word	0x00000082


	//----- nvinfo : EIATTR_KPARAM_INFO
	.align		4
.L_336:
        /*0008*/ 	.byte	0x04, 0x17
        /*000a*/ 	.short	(.L_338 - .L_337)
.L_337:
        /*000c*/ 	.word	0x00000000
        /*0010*/ 	.short	0x0000
        /*0012*/ 	.short	0x0000
        /*0014*/ 	.byte	0x00, 0xf0, 0x61, 0x10


	//----- nvinfo : EIATTR_SPARSE_MMA_MASK
	.align		4
.L_338:
        /*0018*/ 	.byte	0x03, 0x50
        /*001a*/ 	.short	0x0000


	//----- nvinfo : EIATTR_MAXREG_COUNT
	.align		4
        /*001c*/ 	.byte	0x03, 0x1b
        /*001e*/ 	.short	0x00ff


	//----- nvinfo : EIATTR_MERCURY_ISA_VERSION
	.align		4
        /*0020*/ 	.byte	0x03, 0x5f
        /*0022*/ 	.short	0x0101


	//----- nvinfo : EIATTR_VRC_CTA_INIT_COUNT
	.align		4
        /*0024*/ 	.byte	0x02, 0x4a
	.zero		1
	.zero		1


	//----- nvinfo : EIATTR_EXIT_INSTR_OFFSETS
	.align		4
        /*0028*/ 	.byte	0x04, 0x1c
        /*002a*/ 	.short	(.L_340 - .L_339)


	//   ....[0]....
.L_339:
        /*002c*/ 	.word	0x00000010


	//----- nvinfo : EIATTR_MAX_THREADS
	.align		4
.L_340:
        /*0030*/ 	.byte	0x04, 0x05
        /*0032*/ 	.short	(.L_342 - .L_341)
.L_341:
        /*0034*/ 	.word	0x00000100
        /*0038*/ 	.word	0x00000001
        /*003c*/ 	.word	0x00000001


	//----- nvinfo : EIATTR_CBANK_PARAM_SIZE
	.align		4
.L_342:
        /*0040*/ 	.byte	0x03, 0x19
        /*0042*/ 	.short	0x0418


	//----- nvinfo : EIATTR_PARAM_CBANK
	.align		4
        /*0044*/ 	.byte	0x04, 0x0a
        /*0046*/ 	.short	(.L_344 - .L_343)
	.align		4
.L_343:
        /*0048*/ 	.word	index@(.nv.constant0._ZN7cutlass13device_kernelIN5flash19enable_sm80_to_sm89INS1_16FlashAttnFwdSm80INS1_25CollectiveMainloopFwdSm80ILi8ELi1ELb0EN4cute5tupleIJNS5_1CILi128EEENS7_ILi96EEENS7_ILi256EEEEEELi256ENS_6half_tEfNS_4arch4Sm80ELb0ELb0ELb1ELb0ELb0ELb0ELb1ELb1EEENS1_21CollectiveEpilogueFwdINS6_IJS8_SA_S9_EEENS6_IJNS7_ILi1EEESI_SI_EEESC_SE_Li256ELb0ELb1ELb1ELb0EEENS1_19SingleTileSchedulerILb0ELb1ELb1ELi128EEEEEEEEEvNT_6ParamsE)
        /*004c*/ 	.short	0x0380
        /*004e*/ 	.short	0x0418


	//----- nvinfo : EIATTR_SW_WAR
	.align		4
.L_344:
        /*0050*/ 	.byte	0x04, 0x36
        /*0052*/ 	.short	(.L_346 - .L_345)
.L_345:
        /*0054*/ 	.word	0x00000008
.L_346:


//--------------------- .nv.info._ZN7cutlass13device_kernelIN5flash19enable_sm80_to_sm89INS1_16FlashAttnFwdSm80INS1_25CollectiveMainloopFwdSm80ILi8ELi1ELb0EN4cute5tupleIJNS5_1CILi128EEENS7_ILi64EEENS7_ILi256EEEEEELi256ENS_6half_tEfNS_4arch4Sm80ELb0ELb0ELb1ELb1ELb0ELb0ELb1ELb1EEENS1_21CollectiveEpilogueFwdINS6_IJS8_SA_S9_EEENS6_IJNS7_ILi1EEESI_SI_EEESC_SE_Li256ELb1ELb1ELb1ELb0EEENS1_36VarlenDynamicPersistentTileSchedulerILi128ELi64ELi256ELi256ELb1ELb1ELb0ELb0ELb1ELb1EEEEEEEEEvNT_6ParamsE --------------------------
	.section	.nv.info._ZN7cutlass13device_kernelIN5flash19enable_sm80_to_sm89INS1_16FlashAttnFwdSm80INS1_25CollectiveMainloopFwdSm80ILi8ELi1ELb0EN4cute5tupleIJNS5_1CILi128EEENS7_ILi64EEENS7_ILi256EEEEEELi256ENS_6half_tEfNS_4arch4Sm80ELb0ELb0ELb1ELb1ELb0ELb0ELb1ELb1EEENS1_21CollectiveEpilogueFwdINS6_IJS8_SA_S9_EEENS6_IJNS7_ILi1EEESI_SI_EEESC_SE_Li256ELb1ELb1ELb1ELb0EEENS1_36VarlenDynamicPersistentTileSchedulerILi128ELi64ELi256ELi256ELb1ELb1ELb0ELb0ELb1ELb1EEEEEEEEEvNT_6ParamsE,"",@"SHT_CUDA_INFO"
	.sectionflags	@""
	.align	4


	//----- nvinfo : EIATTR_CUDA_API_VERSION
	.align		4
        /*0000*/ 	.byte	0x04, 0x37
        /*0002*/ 	.short	(.L_348 - .L_347)
.L_347:
        /*0004*/ 	.word	0x00000082


	//----- nvinfo : EIATTR_KPARAM_INFO
	.align		4
.L_348:
        /*0008*/ 	.byte	0x04, 0x17
        /*000a*/ 	.short	(.L_350 - .L_349)
.L_349:
        /*000c*/ 	.word	0x00000000
        /*0010*/ 	.short	0x0000
        /*0012*/ 	.short	0x0000
        /*0014*/ 	.byte	0x00, 0xf0, 0xe1, 0x10


	//----- nvinfo : EIATTR_SPARSE_MMA_MASK
	.align		4
.L_350:
        /*0018*/ 	.byte	0x03, 0x50
        /*001a*/ 	.short	0x0000


	//----- nvinfo : EIATTR_MAXREG_COUNT
	.align		4
        /*001c*/ 	.byte	0x03, 0x1b
        /*001e*/ 	.short	0x00ff


	//----- nvinfo : EIATTR_MERCURY_ISA_VERSION
	.align		4
        /*0020*/ 	.byte	0x03, 0x5f
        /*0022*/ 	.short	0x0101


	//----- nvinfo : EIATTR_VRC_CTA_INIT_COUNT
	.align		4
        /*0024*/ 	.byte	0x02, 0x4a
	.zero		1
	.zero		1


	//----- nvinfo : EIATTR_EXIT_INSTR_OFFSETS
	.align		4
        /*0028*/ 	.byte	0x04, 0x1c
        /*002a*/ 	.short	(.L_352 - .L_351)


	//   ....[0]....
.L_351:
        /*002c*/ 	.word	0x00000010


	//----- nvinfo : EIATTR_MAX_THREADS
	.align		4
.L_352:
        /*0030*/ 	.byte	0x04, 0x05
        /*0032*/ 	.short	(.L_354 - .L_353)
.L_353:
        /*0034*/ 	.word	0x00000100
        /*0038*/ 	.word	0x00000001
        /*003c*/ 	.word	0x00000001


	//----- nvinfo : EIATTR_CBANK_PARAM_SIZE
	.align		4
.L_354:
        /*0040*/ 	.byte	0x03, 0x19
        /*0042*/ 	.short	0x0438


	//----- nvinfo : EIATTR_PARAM_CBANK
	.align		4
        /*0044*/ 	.byte	0x04, 0x0a
        /*0046*/ 	.short	(.L_356 - .L_355)
	.align		4
.L_355:
        /*0048*/ 	.word	index@(.nv.constant0._ZN7cutlass13device_kernelIN5flash19enable_sm80_to_sm89INS1_16FlashAttnFwdSm80INS1_25CollectiveMainloopFwdSm80ILi8ELi1ELb0EN4cute5tupleIJNS5_1CILi128EEENS7_ILi64EEENS7_ILi256EEEEEELi256ENS_6half_tEfNS_4arch4Sm80ELb0ELb0ELb1ELb1ELb0ELb0ELb1ELb1EEENS1_21CollectiveEpilogueFwdINS6_IJS8_SA_S9_EEENS6_IJNS7_ILi1EEESI_SI_EEESC_SE_Li256ELb1ELb1ELb1ELb0EEENS1_36VarlenDynamicPersistentTileSchedulerILi128ELi64ELi256ELi256ELb1ELb1ELb0ELb0ELb1ELb1EEEEEEEEEvNT_6ParamsE)
        /*004c*/ 	.short	0x0380
        /*004e*/ 	.short	0x0438


	//----- nvinfo : EIATTR_SW_WAR
	.align		4
.L_356:
        /*0050*/ 	.byte	0x04, 0x36
        /*0052*/ 	.short	(.L_358 - .L_357)
.L_357:
        /*0054*/ 	.word	0x00000008
.L_358:


//--------------------- .nv.info._ZN7cutlass13device_kernelIN5flash19enable_sm80_to_sm89INS1_16FlashAttnFwdSm80INS1_25CollectiveMainloopFwdSm80ILi8ELi1ELb0EN4cute5tupleIJNS5_1CILi128EEENS7_ILi48EEENS7_ILi256EEEEEELi256ENS_6half_tEfNS_4arch4Sm80ELb0ELb0ELb1ELb1ELb0ELb1ELb1ELb1EEENS1_21CollectiveEpilogueFwdINS6_IJS8_SA_S9_EEENS6_IJNS7_ILi1EEESI_SI_EEESC_SE_Li256ELb1ELb1ELb1ELb0EEENS1_36VarlenDynamicPersistentTileSchedulerILi128ELi48ELi256ELi256ELb1ELb1ELb0ELb0ELb1ELb1EEEEEEEEEvNT_6ParamsE --------------------------
	.section	.nv.info._ZN7cutlass13device_kernelIN5flash19enable_sm80_to_sm89INS1_16FlashAttnFwdSm80INS1_25CollectiveMainloopFwdSm80ILi8ELi1ELb0EN4cute5tupleIJNS5_1CILi128EEENS7_ILi48EEENS7_ILi256EEEEEELi256ENS_6half_tEfNS_4arch4Sm80ELb0ELb0ELb1ELb1ELb0ELb1ELb1ELb1EEENS1_21CollectiveEpilogueFwdINS6_IJS8_SA_S9_EEENS6_IJNS7_ILi1EEESI_SI_EEESC_SE_Li256ELb1ELb1ELb1ELb0EEENS1_36VarlenDynamicPersistentTileSchedulerILi128ELi48ELi256ELi256ELb1ELb1ELb0ELb0ELb1ELb1EEEEEEEEEvNT_6ParamsE,"",@"SHT_CUDA_INFO"
	.sectionflags	@""
	.align	4


	//----- nvinfo : EIATTR_CUDA_API_VERSION
	.align		4
        /*0000*/ 	.byte	0x04, 0x37
        /*0002*/ 	.short	(.L_360 - .L_359)
.L_359:
        /*0004*/ 	.word	0x00000082


	//----- nvinfo : EIATTR_KPARAM_INFO
	.align		4
.L_360:
        /*0008*/ 	.byte	0x04, 0x17
        /*000a*/ 	.short	(.L_362 - .L_361)
.L_361:
        /*000c*/ 	.word	0x00000000
        /*0010*/ 	.short	0x0000
        /*0012*/ 	.short	0x0000
        /*0014*/ 	.byte	0x00, 0xf0, 0xe1, 0x10


	//----- nvinfo : EIATTR_SPARSE_MMA_MASK
	.align		4
.L_362:
        /*0018*/ 	.byte	0x03, 0x50
        /*001a*/ 	.short	0x0000


	//----- nvinfo : EIATTR_MAXREG_COUNT
	.align		4
        /*001c*/ 	.byte	0x03, 0x1b
        /*001e*/ 	.short	0x00ff


	//----- nvinfo : EIATTR_MERCURY_ISA_VERSION
	.align		4
        /*0020*/ 	.byte	0x03, 0x5f
        /*0022*/ 	.short	0x0101


	//----- nvinfo : EIATTR_VRC_CTA_INIT_COUNT
	.align		4
        /*0024*/ 	.byte	0x02, 0x4a
	.zero		1
	.zero		1


	//----- nvinfo : EIATTR_EXIT_INSTR_OFFSETS
	.align		4
        /*0028*/ 	.byte	0x04, 0x1c
        /*002a*/ 	.short	(.L_364 - .L_363)


	//   ....[0]....
.L_363:
        /*002c*/ 	.word	0x00000010


	//----- nvinfo : EIATTR_MAX_THREADS
	.align		4
.L_364:
        /*0030*/ 	.byte	0x04, 0x05
        /*0032*/ 	.short	(.L_366 - .L_365)
.L_365:
        /*0034*/ 	.word	0x00000100
        /*0038*/ 	.word	0x00000001
        /*003c*/ 	.word	0x00000001


	//----- nvinfo : EIATTR_CBANK_PARAM_SIZE
	.align		4
.L_366:
        /*0040*/ 	.byte	0x03, 0x19
        /*0042*/ 	.short	0x0438


	//----- nvinfo : EIATTR_PARAM_CBANK
	.align		4
        /*0044*/ 	.byte	0x04, 0x0a
        /*0046*/ 	.short	(.L_368 - .L_367)
	.align		4
.L_367:
        /*0048*/ 	.word	index@(.nv.constant0._ZN7cutlass13device_kernelIN5flash19enable_sm80_to_sm89INS1_16FlashAttnFwdSm80INS1_25CollectiveMainloopFwdSm80ILi8ELi1ELb0EN4cute5tupleIJNS5_1CILi128EEENS7_ILi48EEENS7_ILi256EEEEEELi256ENS_6half_tEfNS_4arch4Sm80ELb0ELb0ELb1ELb1ELb0ELb1ELb1ELb1EEENS1_21CollectiveEpilogueFwdINS6_IJS8_SA_S9_EEENS6_IJNS7_ILi1EEESI_SI_EEESC_SE_Li256ELb1ELb1ELb1ELb0EEENS1_36VarlenDynamicPersistentTileSchedulerILi128ELi48ELi256ELi256ELb1ELb1ELb0ELb0ELb1ELb1EEEEEEEEEvNT_6ParamsE)
        /*004c*/ 	.short	0x0380
        /*004e*/ 	.short	0x0438


	//----- nvinfo : EIATTR_SW_WAR
	.align		4
.L_368:
        /*0050*/ 	.byte	0x04, 0x36
        /*0052*/ 	.short	(.L_370 - .L_369)
.L_369:
        /*0054*/ 	.word	0x00000008
.L_370:


//--------------------- .nv.info._ZN7cutlass13device_kernelIN5flash19enable_sm80_to_sm89INS1_16FlashAttnFwdSm80INS1_25CollectiveMainloopFwdSm80ILi8ELi1ELb0EN4cute5tupleIJNS5_1CILi128EEENS7_ILi64EEENS7_ILi256EEEEEELi256ENS_6half_tEfNS_4arch4Sm80ELb0ELb1ELb1ELb0ELb0ELb0ELb1ELb1EEENS1_21CollectiveEpilogueFwdINS6_IJS8_SA_S9_EEENS6_IJNS7_ILi1EEESI_SI_EEESC_SE_Li256ELb0ELb1ELb1ELb0EEENS1_19SingleTileSchedulerILb0ELb1ELb1ELi128EEEEEEEEEvNT_6ParamsE --------------------------
	.section	.nv.info._ZN7cutlass13device_kernelIN5flash19enable_sm80_to_sm89INS1_16FlashAttnFwdSm80INS1_25CollectiveMainloopFwdSm80ILi8ELi1ELb0EN4cute5tupleIJNS5_1CILi128EEENS7_ILi64EEENS7_ILi256EEEEEELi256ENS_6half_tEfNS_4arch4Sm80ELb0ELb1ELb1ELb0ELb0ELb0ELb1ELb1EEENS1_21CollectiveEpilogueFwdINS6_IJS8_SA_S9_EEENS6_IJNS7_ILi1EEESI_SI_EEESC_SE_Li256ELb0ELb1ELb1ELb0EEENS1_19SingleTileSchedulerILb0ELb1ELb1ELi128EEEEEEEEEvNT_6ParamsE,"",@"SHT_CUDA_INFO"
	.sectionflags	@""
	.align	4


	//----- nvinfo : EIATTR_CUDA_API_VERSION
	.align		4
        /*0000*/ 	.byte	0x04, 0x37
        /*0002*/ 	.short	(.L_372 - .L_371)
.L_371:
        /*0004*/ 	.word	0x00000082


	//----- nvinfo : EIATTR_KPARAM_INFO
	.align		4
.L_372:
        /*0008*/ 	.byte	0x04, 0x17
        /*000a*/ 	.short	(.L_374 - .L_373)
.L_373:
        /*000c*/ 	.word	0x00000000
        /*0010*/ 	.short	0x0000
        /*0012*/ 	.short	0x0000
        /*0014*/ 	.byte	0x00, 0xf0, 0x61, 0x10


	//----- nvinfo : EIATTR_SPARSE_MMA_MASK
	.align		4
.L_374:
        /*0018*/ 	.byte	0x03, 0x50
        /*001a*/ 	.short	0x0000


	//----- nvinfo : EIATTR_MAXREG_COUNT
	.align		4
        /*001c*/ 	.byte	0x03, 0x1b
        /*001e*/ 	.short	0x00ff


	//----- nvinfo : EIATTR_MERCURY_ISA_VERSION
	.align		4
        /*0020*/ 	.byte	0x03, 0x5f
        /*0022*/ 	.short	0x0101


	//----- nvinfo : EIATTR_VRC_CTA_INIT_COUNT
	.align		4
        /*0024*/ 	.byte	0x02, 0x4a
	.zero		1
	.zero		1


	//----- nvinfo : EIATTR_EXIT_INSTR_OFFSETS
	.align		4
        /*0028*/ 	.byte	0x04, 0x1c
        /*002a*/ 	.short	(.L_376 - .L_375)


	//   ....[0]....
.L_375:
        /*002c*/ 	.word	0x00000010


	//----- nvinfo : EIATTR_MAX_THREADS
	.align		4
.L_376:
        /*0030*/ 	.byte	0x04, 0x05
        /*0032*/ 	.short	(.L_378 - .L_377)
.L_377:
        /*0034*/ 	.word	0x00000100
        /*0038*/ 	.word	0x00000001
        /*003c*/ 	.word	0x00000001


	//----- nvinfo : EIATTR_CBANK_PARAM_SIZE
	.align		4
.L_378:
        /*0040*/ 	.byte	0x03, 0x19
        /*0042*/ 	.short	0x0418


	//----- nvinfo : EIATTR_PARAM_CBANK
	.align		4
        /*0044*/ 	.byte	0x04, 0x0a
        /*0046*/ 	.short	(.L_380 - .L_379)
	.align		4
.L_379:
        /*0048*/ 	.word	index@(.nv.constant0._ZN7cutlass13device_kernelIN5flash19enable_sm80_to_sm89INS1_16FlashAttnFwdSm80INS1_25CollectiveMainloopFwdSm80ILi8ELi1ELb0EN4cute5tupleIJNS5_1CILi128EEENS7_ILi64EEENS7_ILi256EEEEEELi256ENS_6half_tEfNS_4arch4Sm80ELb0ELb1ELb1ELb0ELb0ELb0ELb1ELb1EEENS1_21CollectiveEpilogueFwdINS6_IJS8_SA_S9_EEENS6_IJNS7_ILi1EEESI_SI_EEESC_SE_Li256ELb0ELb1ELb1ELb0EEENS1_19SingleTileSchedulerILb0ELb1ELb1ELi128EEEEEEEEEvNT_6ParamsE)
        /*004c*/ 	.short	0x0380
        /*004e*/ 	.short	0x0418


	//----- nvinfo : EIATTR_SW_WAR
	.align		4
.L_380:
        /*0050*/ 	.byte	0x04, 0x36
        /*0052*/ 	.short	(.L_382 - .L_381)
.L_381:
        /*0054*/ 	.word	0x00000008
.L_382:


//--------------------- .nv.info._ZN7cutlass13device_kernelIN5flash19enable_sm80_to_sm89INS1_16FlashAttnFwdSm80INS1_25CollectiveMainloopFwdSm80ILi8ELi1ELb0EN4cute5tupleIJNS5_1CILi128EEENS7_ILi64EEENS7_ILi256EEEEEELi256ENS_6half_tEfNS_4arch4Sm80ELb0ELb1ELb1ELb1ELb0ELb0ELb1ELb1EEENS1_21CollectiveEpilogueFwdINS6_IJS8_SA_S9_EEENS6_IJNS7_ILi1EEESI_SI_EEESC_SE_Li256ELb1ELb1ELb1ELb0EEENS1_36VarlenDynamicPersistentTileSchedulerILi128ELi64ELi256ELi256ELb1ELb1ELb0ELb1ELb0ELb1EEEEEEEEEvNT_6ParamsE --------------------------
	.section	.nv.info._ZN7cutlass13device_kernelIN5flash19enable_sm80_to_sm89INS1_16FlashAttnFwdSm80INS1_25CollectiveMainloopFwdSm80ILi8ELi1ELb0EN4cute5tupleIJNS5_1CILi128EEENS7_ILi64EEENS7_ILi256EEEEEELi256ENS_6half_tEfNS_4arch4Sm80ELb0ELb1ELb1ELb1ELb0ELb0ELb1ELb1EEENS1_21CollectiveEpilogueFwdINS6_IJS8_SA_S9_EEENS6_IJNS7_ILi1EEESI_SI_EEESC_SE_Li256ELb1ELb1ELb1ELb0EEENS1_36VarlenDynamicPersistentTileSchedulerILi128ELi64ELi256ELi256ELb1ELb1ELb0ELb1ELb0ELb1EEEEEEEEEvNT_6ParamsE,"",@"SHT_CUDA_INFO"
	.sectionflags	@""
	.align	4


	//----- nvinfo : EIATTR_CUDA_API_VERSION
	.align		4
        /*0000*/ 	.byte	0x04, 0x37
        /*0002*/ 	.short	(.L_384 - .L_383)
.L_383:
        /*0004*/ 	.word	0x00000082


	//----- nvinfo : EIATTR_KPARAM_INFO
	.align		4
.L_384:
        /*0008*/ 	.byte	0x04, 0x17
        /*000a*/ 	.short	(.L_386 - .L_385)
.L_385:
        /*000c*/ 	.word	0x00000000
        /*0010*/ 	.short	0x0000
        /*0012*/ 	.short	0x0000
        /*0014*/ 	.byte	0x00, 0xf0, 0xe1, 0x10


	//----- nvinfo : EIATTR_SPARSE_MMA_MASK
	.align		4
.L_386:
        /*0018*/ 	.byte	0x03, 0x50
        /*001a*/ 	.short	0x0000


	//----- nvinfo : EIATTR_MAXREG_COUNT
	.align		4
        /*001c*/ 	.byte	0x03, 0x1b
        /*001e*/ 	.short	0x00ff


	//----- nvinfo : EIATTR_MERCURY_ISA_VERSION
	.align		4
        /*0020*/ 	.byte	0x03, 0x5f
        /*0022*/ 	.short	0x0101


	//----- nvinfo : EIATTR_VRC_CTA_INIT_COUNT
	.align		4
        /*0024*/ 	.byte	0x02, 0x4a
	.zero		1
	.zero		1


	//----- nvinfo : EIATTR_EXIT_INSTR_OFFSETS
	.align		4
        /*0028*/ 	.byte	0x04, 0x1c
        /*002a*/ 	.short	(.L_388 - .L_387)


	//   ....[0]....
.L_387:
        /*002c*/ 	.word	0x00000010


	//----- nvinfo : EIATTR_MAX_THREADS
	.align		4
.L_388:
        /*0030*/ 	.byte	0x04, 0x05
        /*0032*/ 	.short	(.L_390 - .L_389)
.L_389:
        /*0034*/ 	.word	0x00000100
        /*0038*/ 	.word	0x00000001
        /*003c*/ 	.word	0x00000001


	//----- nvinfo : EIATTR_CBANK_PARAM_SIZE
	.align		4
.L_390:
        /*0040*/ 	.byte	0x03, 0x19
        /*0042*/ 	.short	0x0438


	//----- nvinfo : EIATTR_PARAM_CBANK
	.align		4
        /*0044*/ 	.byte	0x04, 0x0a
        /*0046*/ 	.short	(.L_392 - .L_391)
	.align		4
.L_391:
        /*0048*/ 	.word	index@(.nv.constant0._ZN7cutlass13device_kernelIN5flash19enable_sm80_to_sm89INS1_16FlashAttnFwdSm80INS1_25CollectiveMainloopFwdSm80ILi8ELi1ELb0EN4cute5tupleIJNS5_1CILi128EEENS7_ILi64EEENS7_ILi256EEEEEELi256ENS_6half_tEfNS_4arch4Sm80ELb0ELb1ELb1ELb1ELb0ELb0ELb1ELb1EEENS1_21CollectiveEpilogueFwdINS6_IJS8_SA_S9_EEENS6_IJNS7_ILi1EEESI_SI_EEESC_SE_Li256ELb1ELb1ELb1ELb0EEENS1_36VarlenDynamicPersistentTileSchedulerILi128ELi64ELi256ELi256ELb1ELb1ELb0ELb1ELb0ELb1EEEEEEEEEvNT_6ParamsE)
        /*004c*/ 	.short	0x0380
        /*004e*/ 	.short	0x0438


	//----- nvinfo : EIATTR_SW_WAR
	.align		4
.L_392:
        /*0050*/ 	.byte	0x04, 0x36
        /*0052*/ 	.short	(.L_394 - .L_393)
.L_393:
        /*0054*/ 	.word	0x00000008
.L_394:


//--------------------- .nv.info._ZN7cutlass13device_kernelIN5flash19enable_sm80_to_sm89INS1_16FlashAttnFwdSm80INS1_25CollectiveMainloopFwdSm80ILi8ELi1ELb0EN4cute5tupleIJNS5_1CILi128EEENS7_ILi48EEENS7_ILi256EEEEEELi256ENS_6half_tEfNS_4arch4Sm80ELb0ELb1ELb1ELb1ELb0ELb1ELb1ELb1EEENS1_21CollectiveEpilogueFwdINS6_IJS8_SA_S9_EEENS6_IJNS7_ILi1EEESI_SI_EEESC_SE_Li256ELb1ELb1ELb1ELb0EEENS1_36VarlenDynamicPersistentTileSchedulerILi128ELi48ELi256ELi256ELb1ELb1ELb0ELb1ELb0ELb1EEEEEEEEEvNT_6ParamsE --------------------------
	.section	.nv.info._ZN7cutlass13device_kernelIN5flash19enable_sm80_to_sm89INS1_16FlashAttnFwdSm80INS1_25CollectiveMainloopFwdSm80ILi8ELi1ELb0EN4cute5tupleIJNS5_1CILi128EEENS7_ILi48EEENS7_ILi256EEEEEELi256ENS_6half_tEfNS_4arch4Sm80ELb0ELb1ELb1ELb1ELb0ELb1ELb1ELb1EEENS1_21CollectiveEpilogueFwdINS6_IJS8_SA_S9_EEENS6_IJNS7_ILi1EEESI_SI_EEESC_SE_Li256ELb1ELb1ELb1ELb0EEENS1_36VarlenDynamicPersistentTileSchedulerILi128ELi48ELi256ELi256ELb1ELb1ELb0ELb1ELb0ELb1EEEEEEEEEvNT_6ParamsE,"",@"SHT_CUDA_INFO"
	.sectionflags	@""
	.align	4


	//----- nvinfo : EIATTR_CUDA_API_VERSION
	.align		4
        /*0000*/ 	.byte	0x04, 0x37
        /*0002*/ 	.short	(.L_396 - .L_395)
.L_395:
        /*0004*/ 	.word	0x00000082


	//----- nvinfo : EIATTR_KPARAM_INFO
	.align		4
.L_396:
        /*0008*/ 	.byte	0x04, 0x17
        /*000a*/ 	.short	(.L_398 - .L_397)
.L_397:
        /*000c*/ 	.word	0x00000000
        /*0010*/ 	.short	0x0000
        /*0012*/ 	.short	0x0000
        /*0014*/ 	.byte	0x00, 0xf0, 0xe1, 0x10


	//----- nvinfo : EIATTR_SPARSE_MMA_MASK
	.align		4
.L_398:
        /*0018*/ 	.byte	0x03, 0x50
        /*001a*/ 	.short	0x0000


	//----- nvinfo : EIATTR_MAXREG_COUNT
	.align		4
        /*001c*/ 	.byte	0x03, 0x1b
        /*001e*/ 	.short	0x00ff


	//----- nvinfo : EIATTR_MERCURY_ISA_VERSION
	.align		4
        /*0020*/ 	.byte	0x03, 0x5f
        /*0022*/ 	.short	0x0101


	//----- nvinfo : EIATTR_VRC_CTA_INIT_COUNT
	.align		4
        /*0024*/ 	.byte	0x02, 0x4a
	.zero		1
	.zero		1


	//----- nvinfo : EIATTR_EXIT_INSTR_OFFSETS
	.align		4
        /*0028*/ 	.byte	0x04, 0x1c
        /*002a*/ 	.short	(.L_400 - .L_399)


	//   ....[0]....
.L_399:
        /*002c*/ 	.word	0x00000010


	//----- nvinfo : EIATTR_MAX_THREADS
	.align		4
.L_400:
        /*0030*/ 	.byte	0x04, 0x05
        /*0032*/ 	.short	(.L_402 - .L_401)
.L_401:
        /*0034*/ 	.word	0x00000100
        /*0038*/ 	.word	0x00000001
        /*003c*/ 	.word	0x00000001


	//----- nvinfo : EIATTR_CBANK_PARAM_SIZE
	.align		4
.L_402:
        /*0040*/ 	.byte	0x03, 0x19
        /*0042*/ 	.short	0x0438


	//----- nvinfo : EIATTR_PARAM_CBANK
	.align		4
        /*0044*/ 	.byte	0x04, 0x0a
        /*0046*/ 	.short	(.L_404 - .L_403)
	.align		4
.L_403:
        /*0048*/ 	.word	index@(.nv.constant0._ZN7cutlass13device_kernelIN5flash19enable_sm80_to_sm89INS1_16FlashAttnFwdSm80INS1_25CollectiveMainloopFwdSm80ILi8ELi1ELb0EN4cute5tupleIJNS5_1CILi128EEENS7_ILi48EEENS7_ILi256EEEEEELi256ENS_6half_tEfNS_4arch4Sm80ELb0ELb1ELb1ELb1ELb0ELb1ELb1ELb1EEENS1_21CollectiveEpilogueFwdINS6_IJS8_SA_S9_EEENS6_IJNS7_ILi1EEESI_SI_EEESC_SE_Li256ELb1ELb1ELb1ELb0EEENS1_36VarlenDynamicPersistentTileSchedulerILi128ELi48ELi256ELi256ELb1ELb1ELb0ELb1ELb0ELb1EEEEEEEEEvNT_6ParamsE)
        /*004c*/ 	.short	0x0380
        /*004e*/ 	.short	0x0438


	//----- nvinfo : EIATTR_SW_WAR
	.align		4
.L_404:
        /*0050*/ 	.byte	0x04, 0x36
        /*0052*/ 	.short	(.L_406 - .L_405)
.L_405:
        /*0054*/ 	.word	0x00000008
.L_406:


//--------------------- .nv.info._ZN7cutlass13device_kernelIN5flash19enable_sm80_to_sm89INS1_16FlashAttnFwdSm80INS1_25CollectiveMainloopFwdSm80ILi8ELi1ELb0EN4cute5tupleIJNS5_1CILi128EEENS7_ILi96EEENS7_ILi256EEEEEELi256ENS_6half_tEfNS_4arch4Sm80ELb1ELb0ELb1ELb0ELb0ELb0ELb1ELb1EEENS1_21CollectiveEpilogueFwdINS6_IJS8_SA_S9_EEENS6_IJNS7_ILi1EEESI_SI_EEESC_SE_Li256ELb0ELb1ELb1ELb0EEENS1_30DynamicPersistentTileSchedulerILi256ELi256ELb1ELb1ELb0EEEEEEEEEvNT_6ParamsE --------------------------
	.section	.nv.info._ZN7cutlass13device_kernelIN5flash19enable_sm80_to_sm89INS1_16FlashAttnFwdSm80INS1_25CollectiveMainloopFwdSm80ILi8ELi1ELb0EN4cute5tupleIJNS5_1CILi128EEENS7_ILi96EEENS7_ILi256EEEEEELi256ENS_6half_tEfNS_4arch4Sm80ELb1ELb0ELb1ELb0ELb0ELb0ELb1ELb1EEENS1_21CollectiveEpilogueFwdINS6_IJS8_SA_S9_EEENS6_IJNS7_ILi1EEESI_SI_EEESC_SE_Li256ELb0ELb1ELb1ELb0EEENS1_30DynamicPersistentTileSchedulerILi256ELi256ELb1ELb1ELb0EEEEEEEEEvNT_6ParamsE,"",@"SHT_CUDA_INFO"
	.sectionflags	@""
	.align	4


	//----- nvinfo : EIATTR_CUDA_API_VERSION
	.align		4
        /*0000*/ 	.byte	0x04, 0x37
        /*0002*/ 	.short	(.L_408 - .L_407)
.L_407:
        /*0004*/ 	.word	0x00000082


	//----- nvinfo : EIATTR_KPARAM_INFO
	.align		4
.L_408:
        /*0008*/ 	.byte	0x04, 0x17
        /*000a*/ 	.short	(.L_410 - .L_409)
.L_409:
        /*000c*/ 	.word	0x00000000
        /*0010*/ 	.short	0x0000
        /*0012*/ 	.short	0x0000
        /*0014*/ 	.byte	0x00, 0xf0, 0xa1, 0x10


	//----- nvinfo : EIATTR_SPARSE_MMA_MASK
	.align		4
.L_410:
        /*0018*/ 	.byte	0x03, 0x50
        /*001a*/ 	.short	0x0000


	//----- nvinfo : EIATTR_MAXREG_COUNT
	.align		4
        /*001c*/ 	.byte	0x03, 0x1b
        /*001e*/ 	.short	0x00ff


	//----- nvinfo : EIATTR_MERCURY_ISA_VERSION
	.align		4
        /*0020*/ 	.byte	0x03, 0x5f
        /*0022*/ 	.short	0x0101


	//----- nvinfo : EIATTR_VRC_CTA_INIT_COUNT
	.align		4
        /*0024*/ 	.byte	0x02, 0x4a
	.zero		1
	.zero		1


	//----- nvinfo : EIATTR_EXIT_INSTR_OFFSETS
	.align		4
        /*0028*/ 	.byte	0x04, 0x1c
        /*002a*/ 	.short	(.L_412 - .L_411)


	//   ....[0]....
.L_411:
        /*002c*/ 	.word	0x00000010


	//----- nvinfo : EIATTR_MAX_THREADS
	.align		4
.L_412:
        /*0030*/ 	.byte	0x04, 0x05
        /*0032*/ 	.short	(.L_414 - .L_413)
.L_413:
        /*0034*/ 	.word	0x00000100
        /*0038*/ 	.word	0x00000001
        /*003c*/ 	.word	0x00000001


	//----- nvinfo : EIATTR_CBANK_PARAM_SIZE
	.align		4
.L_414:
        /*0040*/ 	.byte	0x03, 0x19
        /*0042*/ 	.short	0x0428


	//----- nvinfo : EIATTR_PARAM_CBANK
	.align		4
        /*0044*/ 	.byte	0x04, 0x0a
        /*0046*/ 	.short	(.L_416 - .L_415)
	.align		4
.L_415:
        /*0048*/ 	.word	index@(.nv.constant0._ZN7cutlass13device_kernelIN5flash19enable_sm80_to_sm89INS1_16FlashAttnFwdSm80INS1_25CollectiveMainloopFwdSm80ILi8ELi1ELb0EN4cute5tupleIJNS5_1CILi128EEENS7_ILi96EEENS7_ILi256EEEEEELi256ENS_6half_tEfNS_4arch4Sm80ELb1ELb0ELb1ELb0ELb0ELb0ELb1ELb1EEENS1_21CollectiveEpilogueFwdINS6_IJS8_SA_S9_EEENS6_IJNS7_ILi1EEESI_SI_EEESC_SE_Li256ELb0ELb1ELb1ELb0EEENS1_30DynamicPersistentTileSchedulerILi256ELi256ELb1ELb1ELb0EEEEEEEEEvNT_6ParamsE)
        /*004c*/ 	.short	0x0380
        /*004e*/ 	.short	0x0428


	//----- nvinfo : EIATTR_SW_WAR
	.align		4
.L_416:
        /*0050*/ 	.byte	0x04, 0x36
        /*0052*/ 	.short	(.L_418 - .L_417)
.L_417:
        /*0054*/ 	.word	0x00000008
.L_418:


//--------------------- .nv.info._ZN7cutlass13device_kernelIN5flash19enable_sm80_to_sm89INS1_16FlashAttnFwdSm80INS1_25CollectiveMainloopFwdSm80ILi8ELi1ELb0EN4cute5tupleIJNS5_1CILi128EEENS7_ILi64EEENS7_ILi256EEEEEELi256ENS_6half_tEfNS_4arch4Sm80ELb1ELb0ELb1ELb1ELb0ELb0ELb1ELb1EEENS1_21CollectiveEpilogueFwdINS6_IJS8_SA_S9_EEENS6_IJNS7_ILi1EEESI_SI_EEESC_SE_Li256ELb1ELb1ELb1ELb0EEENS1_36VarlenDynamicPersistentTileSchedulerILi128ELi64ELi256ELi256ELb1ELb1ELb0ELb1ELb1ELb1EEEEEEEEEvNT_6ParamsE --------------------------
	.section	.nv.info._ZN7cutlass13device_kernelIN5flash19enable_sm80_to_sm89INS1_16FlashAttnFwdSm80INS1_25CollectiveMainloopFwdSm80ILi8ELi1ELb0EN4cute5tupleIJNS5_1CILi128EEENS7_ILi64EEENS7_ILi256EEEEEELi256ENS_6half_tEfNS_4arch4Sm80ELb1ELb0ELb1ELb1ELb0ELb0ELb1ELb1EEENS1_21CollectiveEpilogueFwdINS6_IJS8_SA_S9_EEENS6_IJNS7_ILi1EEESI_SI_EEESC_SE_Li256ELb1ELb1ELb1ELb0EEENS1_36VarlenDynamicPersistentTileSchedulerILi128ELi64ELi256ELi256ELb1ELb1ELb0ELb1ELb1ELb1EEEEEEEEEvNT_6ParamsE,"",@"SHT_CUDA_INFO"
	.sectionflags	@""
	.align	4


	//----- nvinfo : EIATTR_CUDA_API_VERSION
	.align		4
        /*0000*/ 	.byte	0x04, 0x37
        /*0002*/ 	.short	(.L_420 - .L_419)
.L_419:
        /*0004*/ 	.word	0x00000082


	//----- nvinfo : EIATTR_KPARAM_INFO
	.align		4
.L_420:
        /*0008*/ 	.byte	0x04, 0x17
        /*000a*/ 	.short	(.L_422 - .L_421)
.L_421:
        /*000c*/ 	.word	0x00000000
        /*0010*/ 	.short	0x0000
        /*0012*/ 	.short	0x0000
        /*0014*/ 	.byte	0x00, 0xf0, 0xe1, 0x10


	//----- nvinfo : EIATTR_SPARSE_MMA_MASK
	.align		4
.L_422:
        /*0018*/ 	.byte	0x03, 0x50
        /*001a*/ 	.short	0x0000


	//----- nvinfo : EIATTR_MAXREG_COUNT
	.align		4
        /*001c*/ 	.byte	0x03, 0x1b
        /*001e*/ 	.short	0x00ff


	//----- nvinfo : EIATTR_MERCURY_ISA_VERSION
	.align		4
        /*0020*/ 	.byte	0x03, 0x5f
        /*0022*/ 	.short	0x0101


	//----- nvinfo : EIATTR_VRC_CTA_INIT_COUNT
	.align		4
        /*0024*/ 	.byte	0x02, 0x4a
	.zero		1
	.zero		1


	//----- nvinfo : EIATTR_EXIT_INSTR_OFFSETS
	.align		4
        /*0028*/ 	.byte	0x04, 0x1c
        /*002a*/ 	.short	(.L_424 - .L_423)


	//   ....[0]....
.L_423:
        /*002c*/ 	.word	0x00000010


	//----- nvinfo : EIATTR_MAX_THREADS
	.align		4
.L_424:
        /*0030*/ 	.byte	0x04, 0x05
        /*0032*/ 	.short	(.L_426 - .L_425)
.L_425:
        /*0034*/ 	.word	0x00000100
        /*0038*/ 	.word	0x00000001
        /*003c*/ 	.word	0x00000001


	//----- nvinfo : EIATTR_CBANK_PARAM_SIZE
	.align		4
.L_426:
        /*0040*/ 	.byte	0x03, 0x19
        /*0042*/ 	.short	0x0438


	//----- nvinfo : EIATTR_PARAM_CBANK
	.align		4
        /*0044*/ 	.byte	0x04, 0x0a
        /*0046*/ 	.short	(.L_428 - .L_427)
	.align		4
.L_427:
        /*0048*/ 	.word	index@(.nv.constant0._ZN7cutlass13device_kernelIN5flash19enable_sm80_to_sm89INS1_16FlashAttnFwdSm80INS1_25CollectiveMainloopFwdSm80ILi8ELi1ELb0EN4cute5tupleIJNS5_1CILi128EEENS7_ILi64EEENS7_ILi256EEEEEELi256ENS_6half_tEfNS_4arch4Sm80ELb1ELb0ELb1ELb1ELb0ELb0ELb1ELb1EEENS1_21CollectiveEpilogueFwdINS6_IJS8_SA_S9_EEENS6_IJNS7_ILi1EEESI_SI_EEESC_SE_Li256ELb1ELb1ELb1ELb0EEENS1_36VarlenDynamicPersistentTileSchedulerILi128ELi64ELi256ELi256ELb1ELb1ELb0ELb1ELb1ELb1EEEEEEEEEvNT_6ParamsE)
        /*004c*/ 	.short	0x0380
        /*004e*/ 	.short	0x0438


	//----- nvinfo : EIATTR_SW_WAR
	.align		4
.L_428:
        /*0050*/ 	.byte	0x04, 0x36
        /*0052*/ 	.short	(.L_430 - .L_429)
.L_429:
        /*0054*/ 	.word	0x00000008
.L_430:


//--------------------- .nv.info._ZN7cutlass13device_kernelIN5flash19enable_sm80_to_sm89INS1_16FlashAttnFwdSm80INS1_25CollectiveMainloopFwdSm80ILi8ELi1ELb0EN4cute5tupleIJNS5_1CILi128EEENS7_ILi48EEENS7_ILi256EEEEEELi256ENS_6half_tEfNS_4arch4Sm80ELb1ELb0ELb1ELb1ELb0ELb1ELb1ELb1EEENS1_21CollectiveEpilogueFwdINS6_IJS8_SA_S9_EEENS6_IJNS7_ILi1EEESI_SI_EEESC_SE_Li256ELb1ELb1ELb1ELb0EEENS1_36VarlenDynamicPersistentTileSchedulerILi128ELi48ELi256ELi256ELb1ELb1ELb0ELb1ELb1ELb1EEEEEEEEEvNT_6ParamsE --------------------------
	.section	.nv.info._ZN7cutlass13device_kernelIN5flash19enable_sm80_to_sm89INS1_16FlashAttnFwdSm80INS1_25CollectiveMainloopFwdSm80ILi8ELi1ELb0EN4cute5tupleIJNS5_1CILi128EEENS7_ILi48EEENS7_ILi256EEEEEELi256ENS_6half_tEfNS_4arch4Sm80ELb1ELb0ELb1ELb1ELb0ELb1ELb1ELb1EEENS1_21CollectiveEpilogueFwdINS6_IJS8_SA_S9_EEENS6_IJNS7_ILi1EEESI_SI_EEESC_SE_Li256ELb1ELb1ELb1ELb0EEENS1_36VarlenDynamicPersistentTileSchedulerILi128ELi48ELi256ELi256ELb1ELb1ELb0ELb1ELb1ELb1EEEEEEEEEvNT_6ParamsE,"",@"SHT_CUDA_INFO"
	.sectionflags	@""
	.align	4


	//----- nvinfo : EIATTR_CUDA_API_VERSION
	.align		4
        /*0000*/ 	.byte	0x04, 0x37
        /*0002*/ 	.short	(.L_432 - .L_431)
.L_431:
        /*0004*/ 	.word	0x00000082


	//----- nvinfo : EIATTR_KPARAM_INFO
	.align		4
.L_432:
        /*0008*/ 	.byte	0x04, 0x17
        /*000a*/ 	.short	(.L_434 - .L_433)
.L_433:
        /*000c*/ 	.word	0x00000000
        /*0010*/ 	.short	0x0000
        /*0012*/ 	.short	0x0000
        /*0014*/ 	.byte	0x00, 0xf0, 0xe1, 0x10


	//----- nvinfo : EIATTR_SPARSE_MMA_MASK
	.align		4
.L_434:
        /*0018*/ 	.byte	0x03, 0x50
        /*001a*/ 	.short	0x0000


	//----- nvinfo : EIATTR_MAXREG_COUNT
	.align		4
        /*001c*/ 	.byte	0x03, 0x1b
        /*001e*/ 	.short	0x00ff


	//----- nvinfo : EIATTR_MERCURY_ISA_VERSION
	.align		4
        /*0020*/ 	.byte	0x03, 0x5f
        /*0022*/ 	.short	0x0101


	//----- nvinfo : EIATTR_VRC_CTA_INIT_COUNT
	.align		4
        /*0024*/ 	.byte	0x02, 0x4a
	.zero		1
	.zero		1


	//----- nvinfo : EIATTR_EXIT_INSTR_OFFSETS
	.align		4
        /*0028*/ 	.byte	0x04, 0x1c
        /*002a*/ 	.short	(.L_436 - .L_435)


	//   ....[0]....
.L_435:
        /*002c*/ 	.word	0x00000010


	//----- nvinfo : EIATTR_MAX_THREADS
	.align		4
.L_436:
        /*0030*/ 	.byte	0x04, 0x05
        /*0032*/ 	.short	(.L_438 - .L_437)
.L_437:
        /*0034*/ 	.word	0x00000100
        /*0038*/ 	.word	0x00000001
        /*003c*/ 	.word	0x00000001


	//----- nvinfo : EIATTR_CBANK_PARAM_SIZE
	.align		4
.L_438:
        /*0040*/ 	.byte	0x03, 0x19
        /*0042*/ 	.short	0x0438


	//----- nvinfo : EIATTR_PARAM_CBANK
	.align		4
        /*0044*/ 	.byte	0x04, 0x0a
        /*0046*/ 	.short	(.L_440 - .L_439)
	.align		4
.L_439:
        /*0048*/ 	.word	index@(.nv.constant0._ZN7cutlass13device_kernelIN5flash19enable_sm80_to_sm89INS1_16FlashAttnFwdSm80INS1_25CollectiveMainloopFwdSm80ILi8ELi1ELb0EN4cute5tupleIJNS5_1CILi128EEENS7_ILi48EEENS7_ILi256EEEEEELi256ENS_6half_tEfNS_4arch4Sm80ELb1ELb0ELb1ELb1ELb0ELb1ELb1ELb1EEENS1_21CollectiveEpilogueFwdINS6_IJS8_SA_S9_EEENS6_IJNS7_ILi1EEESI_SI_EEESC_SE_Li256ELb1ELb1ELb1ELb0EEENS1_36VarlenDynamicPersistentTileSchedulerILi128ELi48ELi256ELi256ELb1ELb1ELb0ELb1ELb1ELb1EEEEEEEEEvNT_6ParamsE)
        /*004c*/ 	.short	0x0380
        /*004e*/ 	.short	0x0438


	//----- nvinfo : EIATTR_SW_WAR
	.align		4
.L_440:
        /*0050*/ 	.byte	0x04, 0x36
        /*0052*/ 	.short	(.L_442 - .L_441)
.L_441:
        /*0054*/ 	.word	0x00000008
.L_442:


//--------------------- .nv.info._ZN7cutlass13device_kernelIN5flash19enable_sm80_to_sm89INS1_16FlashAttnFwdSm80INS1_25CollectiveMainloopFwdSm80ILi8ELi1ELb1EN4cute5tupleIJNS5_1CILi128EEENS7_ILi64EEENS7_ILi256EEEEEELi256ENS_6half_tEfNS_4arch4Sm80ELb0ELb0ELb0ELb0ELb0ELb0ELb1ELb1EEENS1_21CollectiveEpilogueFwdINS6_IJS8_SA_S9_EEENS6_IJNS7_ILi1EEESI_SI_EEESC_SE_Li256ELb0ELb1ELb1ELb0EEENS1_19SingleTileSchedulerILb0ELb1ELb1ELi128EEEEEEEEEvNT_6ParamsE --------------------------
	.section	.nv.info._ZN7cutlass13device_kernelIN5flash19enable_sm80_to_sm89INS1_16FlashAttnFwdSm80INS1_25CollectiveMainloopFwdSm80ILi8ELi1ELb1EN4cute5tupleIJNS5_1CILi128EEENS7_ILi64EEENS7_ILi256EEEEEELi256ENS_6half_tEfNS_4arch4Sm80ELb0ELb0ELb0ELb0ELb0ELb0ELb1ELb1EEENS1_21CollectiveEpilogueFwdINS6_IJS8_SA_S9_EEENS6_IJNS7_ILi1EEESI_SI_EEESC_SE_Li256ELb0ELb1ELb1ELb0EEENS1_19SingleTileSchedulerILb0ELb1ELb1ELi128EEEEEEEEEvNT_6ParamsE,"",@"SHT_CUDA_INFO"
	.sectionflags	@""
	.align	4


	//----- nvinfo : EIATTR_CUDA_API_VERSION
	.align		4
        /*0000*/ 	.byte	0x04, 0x37
        /*0002*/ 	.short	(.L_444 - .L_443)
.L_443:
        /*0004*/ 	.word	0x00000082


	//----- nvinfo : EIATTR_KPARAM_INFO
	.align		4
.L_444:
        /*0008*/ 	.byte	0x04, 0x17
        /*000a*/ 	.short	(.L_446 - .L_445)
.L_445:
        /*000c*/ 	.word	0x00000000
        /*0010*/ 	.short	0x0000
        /*0012*/ 	.short	0x0000
        /*0014*/ 	.byte	0x00, 0xf0, 0x61, 0x10


	//----- nvinfo : EIATTR_SPARSE_MMA_MASK
	.align		4
.L_446:
        /*0018*/ 	.byte	0x03, 0x50
        /*001a*/ 	.short	0x0000


	//----- nvinfo : EIATTR_MAXREG_COUNT
	.align		4
        /*001c*/ 	.byte	0x03, 0x1b
        /*001e*/ 	.short	0x00ff


	//----- nvinfo : EIATTR_MERCURY_ISA_VERSION
	.align		4
        /*0020*/ 	.byte	0x03, 0x5f
        /*0022*/ 	.short	0x0101


	//----- nvinfo : EIATTR_VRC_CTA_INIT_COUNT
	.align		4
        /*0024*/ 	.byte	0x02, 0x4a
	.zero		1
	.zero		1


	//----- nvinfo : EIATTR_EXIT_INSTR_OFFSETS
	.align		4
        /*0028*/ 	.byte	0x04, 0x1c
        /*002a*/ 	.short	(.L_448 - .L_447)


	//   ....[0]....
.L_447:
        /*002c*/ 	.word	0x00000010


	//----- nvinfo : EIATTR_MAX_THREADS
	.align		4
.L_448:
        /*0030*/ 	.byte	0x04, 0x05
        /*0032*/ 	.short	(.L_450 - .L_449)
.L_449:
        /*0034*/ 	.word	0x00000100
        /*0038*/ 	.word	0x00000001
        /*003c*/ 	.word	0x00000001


	//----- nvinfo : EIATTR_CBANK_PARAM_SIZE
	.align		4
.L_450:
        /*0040*/ 	.byte	0x03, 0x19
        /*0042*/ 	.short	0x0418


	//----- nvinfo : EIATTR_PARAM_CBANK
	.align		4
        /*0044*/ 	.byte	0x04, 0x0a
        /*0046*/ 	.short	(.L_452 - .L_451)
	.align		4
.L_451:
        /*0048*/ 	.word	index@(.nv.constant0._ZN7cutlass13device_kernelIN5flash19enable_sm80_to_sm89INS1_16FlashAttnFwdSm80INS1_25CollectiveMainloopFwdSm80ILi8ELi1ELb1EN4cute5tupleIJNS5_1CILi128EEENS7_ILi64EEENS7_ILi256EEEEEELi256ENS_6half_tEfNS_4arch4Sm80ELb0ELb0ELb0ELb0ELb0ELb0ELb1ELb1EEENS1_21CollectiveEpilogueFwdINS6_IJS8_SA_S9_EEENS6_IJNS7_ILi1EEESI_SI_EEESC_SE_Li256ELb0ELb1ELb1ELb0EEENS1_19SingleTileSchedulerILb0ELb1ELb1ELi128EEEEEEEEEvNT_6ParamsE)
        /*004c*/ 	.short	0x0380
        /*004e*/ 	.short	0x0418


	//----- nvinfo : EIATTR_SW_WAR
	.align		4
.L_452:
        /*0050*/ 	.byte	0x04, 0x36
        /*0052*/ 	.short	(.L_454 - .L_453)
.L_453:
        /*0054*/ 	.word	0x00000008
.L_454:


//--------------------- .nv.info._ZN7cutlass13device_kernelIN5flash19enable_sm80_to_sm89INS1_16FlashAttnFwdSm80INS1_25CollectiveMainloopFwdSm80ILi8ELi1ELb1EN4cute5tupleIJNS5_1CILi128EEENS7_ILi48EEENS7_ILi256EEEEEELi256ENS_6half_tEfNS_4arch4Sm80ELb0ELb0ELb0ELb1ELb0ELb0ELb1ELb1EEENS1_21CollectiveEpilogueFwdINS6_IJS8_SA_S9_EEENS6_IJNS7_ILi1EEESI_SI_EEESC_SE_Li256ELb1ELb1ELb1ELb0EEENS1_36VarlenDynamicPersistentTileSchedulerILi128ELi48ELi256ELi256ELb1ELb1ELb0ELb0ELb1ELb1EEEEEEEEEvNT_6ParamsE --------------------------
	.section	.nv.info._ZN7cutlass13device_kernelIN5flash19enable_sm80_to_sm89INS1_16FlashAttnFwdSm80INS1_25CollectiveMainloopFwdSm80ILi8ELi1ELb1EN4cute5tupleIJNS5_1CILi128EEENS7_ILi48EEENS7_ILi256EEEEEELi256ENS_6half_tEfNS_4arch4Sm80ELb0ELb0ELb0ELb1ELb0ELb0ELb1ELb1EEENS1_21CollectiveEpilogueFwdINS6_IJS8_SA_S9_EEENS6_IJNS7_ILi1EEESI_SI_EEESC_SE_Li256ELb1ELb1ELb1ELb0EEENS1_36VarlenDynamicPersistentTileSchedulerILi128ELi48ELi256ELi256ELb1ELb1ELb0ELb0ELb1ELb1EEEEEEEEEvNT_6ParamsE,"",@"SHT_CUDA_INFO"
	.sectionflags	@""
	.align	4


	//----- nvinfo : EIATTR_CUDA_API_VERSION
	.align		4
        /*0000*/ 	.byte	0x04, 0x37
        /*0002*/ 	.short	(.L_456 - .L_455)
.L_455:
        /*0004*/ 	.word	0x00000082


	//----- nvinfo : EIATTR_KPARAM_INFO
	.align		4
.L_456:
        /*0008*/ 	.byte	0x04, 0x17
        /*000a*/ 	.short	(.L_458 - .L_457)
.L_457:
        /*000c*/ 	.word	0x00000000
        /*0010*/ 	.short	0x0000
        /*0012*/ 	.short	0x0000
        /*0014*/ 	.byte	0x00, 0xf0, 0xe1, 0x10


	//----- nvinfo : EIATTR_SPARSE_MMA_MASK
	.align		4
.L_458:
        /*0018*/ 	.byte	0x03, 0x50
        /*001a*/ 	.short	0x0000


	//----- nvinfo : EIATTR_MAXREG_COUNT
	.align		4
        /*001c*/ 	.byte	0x03, 0x1b
        /*001e*/ 	.short	0x00ff


	//----- nvinfo : EIATTR_MERCURY_ISA_VERSION
	.align		4
        /*0020*/ 	.byte	0x03, 0x5f
        /*0022*/ 	.short	0x0101


	//----- nvinfo : EIATTR_VRC_CTA_INIT_COUNT
	.align		4
        /*0024*/ 	.byte	0x02, 0x4a
	.zero		1
	.zero		1


	//----- nvinfo : EIATTR_EXIT_INSTR_OFFSETS
	.align		4
        /*0028*/ 	.byte	0x04, 0x1c
        /*002a*/ 	.short	(.L_460 - .L_459)


	//   ....[0]....
.L_459:
        /*002c*/ 	.word	0x00000010


	//----- nvinfo : EIATTR_MAX_THREADS
	.align		4
.L_460:
        /*0030*/ 	.byte	0x04, 0x05
        /*0032*/ 	.short	(.L_462 - .L_461)
.L_461:
        /*0034*/ 	.word	0x00000100
        /*0038*/ 	.word	0x00000001
        /*003c*/ 	.word	0x00000001


	//----- nvinfo : EIATTR_CBANK_PARAM_SIZE
	.align		4
.L_462:
        /*0040*/ 	.byte	0x03, 0x19
        /*0042*/ 	.short	0x0438


	//----- nvinfo : EIATTR_PARAM_CBANK
	.align		4
        /*0044*/ 	.byte	0x04, 0x0a
        /*0046*/ 	.short	(.L_464 - .L_463)
	.align		4
.L_463:
        /*0048*/ 	.word	index@(.nv.constant0._ZN7cutlass13device_kernelIN5flash19enable_sm80_to_sm89INS1_16FlashAttnFwdSm80INS1_25CollectiveMainloopFwdSm80ILi8ELi1ELb1EN4cute5tupleIJNS5_1CILi128EEENS7_ILi48EEENS7_ILi256EEEEEELi256ENS_6half_tEfNS_4arch4Sm80ELb0ELb0ELb0ELb1ELb0ELb0ELb1ELb1EEENS1_21CollectiveEpilogueFwdINS6_IJS8_SA_S9_EEENS6_IJNS7_ILi1EEESI_SI_EEESC_SE_Li256ELb1ELb1ELb1ELb0EEENS1_36VarlenDynamicPersistentTileSchedulerILi128ELi48ELi256ELi256ELb1ELb1ELb0ELb0ELb1ELb1EEEEEEEEEvNT_6ParamsE)
        /*004c*/ 	.short	0x0380
        /*004e*/ 	.short	0x0438


	//----- nvinfo : EIATTR_SW_WAR
	.align		4
.L_464:
        /*0050*/ 	.byte	0x04, 0x36
        /*0052*/ 	.short	(.L_466 - .L_465)
.L_465:
        /*0054*/ 	.word	0x00000008
.L_466:


//--------------------- .nv.info._ZN7cutlass13device_kernelIN5flash19enable_sm80_to_sm89INS1_16FlashAttnFwdSm80INS1_25CollectiveMainloopFwdSm80ILi8ELi1ELb0EN4cute5tupleIJNS5_1CILi128EEENS7_ILi32EEENS7_ILi256EEEEEELi256ENS_6half_tEfNS_4arch4Sm80ELb0ELb0ELb0ELb1ELb0ELb1ELb1ELb1EEENS1_21CollectiveEpilogueFwdINS6_IJS8_SA_S9_EEENS6_IJNS7_ILi1EEESI_SI_EEESC_SE_Li256ELb1ELb1ELb1ELb0EEENS1_36VarlenDynamicPersistentTileSchedulerILi128ELi32ELi256ELi256ELb1ELb1ELb0ELb0ELb1ELb1EEEEEEEEEvNT_6ParamsE --------------------------
	.section	.nv.info._ZN7cutlass13device_kernelIN5flash19enable_sm80_to_sm89INS1_16FlashAttnFwdSm80INS1_25CollectiveMainloopFwdSm80ILi8ELi1ELb0EN4cute5tupleIJNS5_1CILi128EEENS7_ILi32EEENS7_ILi256EEEEEELi256ENS_6half_tEfNS_4arch4Sm80ELb0ELb0ELb0ELb1ELb0ELb1ELb1ELb1EEENS1_21CollectiveEpilogueFwdINS6_IJS8_SA_S9_EEENS6_IJNS7_ILi1EEESI_SI_EEESC_SE_Li256ELb1ELb1ELb1ELb0EEENS1_36VarlenDynamicPersistentTileSchedulerILi128ELi32ELi256ELi256ELb1ELb1ELb0ELb0ELb1ELb1EEEEEEEEEvNT_6ParamsE,"",@"SHT_CUDA_INFO"
	.sectionflags	@""
	.align	4


	//----- nvinfo : EIATTR_CUDA_API_VERSION
	.align		4
        /*0000*/ 	.byte	0x04, 0x37
        /*0002*/ 	.short	(.L_468 - .L_467)
.L_467:
        /*0004*/ 	.word	0x00000082


	//----- nvinfo : EIATTR_KPARAM_INFO
	.align		4
.L_468:
        /*0008*/ 	.byte	0x04, 0x17
        /*000a*/ 	.short	(.L_470 - .L_469)
.L_469:
        /*000c*/ 	.word	0x00000000
        /*0010*/ 	.short	0x0000
        /*0012*/ 	.short	0x0000
        /*0014*/ 	.byte	0x00, 0xf0, 0xe1, 0x10


	//----- nvinfo : EIATTR_SPARSE_MMA_MASK
	.align		4
.L_470:
        /*0018*/ 	.byte	0x03, 0x50
        /*001a*/ 	.short	0x0000


	//----- nvinfo : EIATTR_MAXREG_COUNT
	.align		4
        /*001c*/ 	.byte	0x03, 0x1b
        /*001e*/ 	.short	0x00ff


	//----- nvinfo : EIATTR_MERCURY_ISA_VERSION
	.align		4
        /*0020*/ 	.byte	0x03, 0x5f
        /*0022*/ 	.short	0x0101


	//----- nvinfo : EIATTR_VRC_CTA_INIT_COUNT
	.align		4
        /*0024*/ 	.byte	0x02, 0x4a
	.zero		1
	.zero		1


	//----- nvinfo : EIATTR_EXIT_INSTR_OFFSETS
	.align		4
        /*0028*/ 	.byte	0x04, 0x1c
        /*002a*/ 	.short	(.L_472 - .L_471)


	//   ....[0]....
.L_471:
        /*002c*/ 	.word	0x00000010


	//----- nvinfo : EIATTR_MAX_THREADS
	.align		4
.L_472:
        /*0030*/ 	.byte	0x04, 0x05
        /*0032*/ 	.short	(.L_474 - .L_473)
.L_473:
        /*0034*/ 	.word	0x00000100
        /*0038*/ 	.word	0x00000001
        /*003c*/ 	.word	0x00000001


	//----- nvinfo : EIATTR_CBANK_PARAM_SIZE
	.align		4
.L_474:
        /*0040*/ 	.byte	0x03, 0x19
        /*0042*/ 	.short	0x0438


	//----- nvinfo : EIATTR_PARAM_CBANK
	.align		4
        /*0044*/ 	.byte	0x04, 0x0a
        /*0046*/ 	.short	(.L_476 - .L_475)
	.align		4
.L_475:
        /*0048*/ 	.word	index@(.nv.constant0._ZN7cutlass13device_kernelIN5flash19enable_sm80_to_sm89INS1_16FlashAttnFwdSm80INS1_25CollectiveMainloopFwdSm80ILi8ELi1ELb0EN4cute5tupleIJNS5_1CILi128EEENS7_ILi32EEENS7_ILi256EEEEEELi256ENS_6half_tEfNS_4arch4Sm80ELb0ELb0ELb0ELb1ELb0ELb1ELb1ELb1EEENS1_21CollectiveEpilogueFwdINS6_IJS8_SA_S9_EEENS6_IJNS7_ILi1EEESI_SI_EEESC_SE_Li256ELb1ELb1ELb1ELb0EEENS1_36VarlenDynamicPersistentTileSchedulerILi128ELi32ELi256ELi256ELb1ELb1ELb0ELb0ELb1ELb1EEEEEEEEEvNT_6ParamsE)
        /*004c*/ 	.short	0x0380
        /*004e*/ 	.short	0x0438


	//----- nvinfo : EIATTR_SW_WAR
	.align		4
.L_476:
        /*0050*/ 	.byte	0x04, 0x36
        /*0052*/ 	.short	(.L_478 - .L_477)
.L_477:
        /*0054*/ 	.word	0x00000008
.L_478:


//--------------------- .nv.info._ZN7cutlass13device_kernelIN5flash19enable_sm80_to_sm89INS1_16FlashAttnFwdSm80INS1_25CollectiveMainloopFwdSm80ILi8ELi1ELb1EN4cute5tupleIJNS5_1CILi128EEENS7_ILi48EEENS7_ILi256EEEEEELi256ENS_6half_tEfNS_4arch4Sm80ELb0ELb1ELb0ELb0ELb0ELb0ELb1ELb1EEENS1_21CollectiveEpilogueFwdINS6_IJS8_SA_S9_EEENS6_IJNS7_ILi1EEESI_SI_EEESC_SE_Li256ELb0ELb1ELb1ELb0EEENS1_19SingleTileSchedulerILb0ELb1ELb1ELi128EEEEEEEEEvNT_6ParamsE --------------------------
	.section	.nv.info._ZN7cutlass13device_kernelIN5flash19enable_sm80_to_sm89INS1_16FlashAttnFwdSm80INS1_25CollectiveMainloopFwdSm80ILi8ELi1ELb1EN4cute5tupleIJNS5_1CILi128EEENS7_ILi48EEENS7_ILi256EEEEEELi256ENS_6half_tEfNS_4arch4Sm80ELb0ELb1ELb0ELb0ELb0ELb0ELb1ELb1EEENS1_21CollectiveEpilogueFwdINS6_IJS8_SA_S9_EEENS6_IJNS7_ILi1EEESI_SI_EEESC_SE_Li256ELb0ELb1ELb1ELb0EEENS1_19SingleTileSchedulerILb0ELb1ELb1ELi128EEEEEEEEEvNT_6ParamsE,"",@"SHT_CUDA_INFO"
	.sectionflags	@""
	.align	4


	//----- nvinfo : EIATTR_CUDA_API_VERSION
	.align		4
        /*0000*/ 	.byte	0x04, 0x37
        /*0002*/ 	.short	(.L_480 - .L_479)
.L_479:
        /*0004*/ 	.word	0x00000082


	//----- nvinfo : EIATTR_KPARAM_INFO
	.align		4
.L_480:
        /*0008*/ 	.byte	0x04, 0x17
        /*000a*/ 	.short	(.L_482 - .L_481)
.L_481:
        /*000c*/ 	.word	0x00000000
        /*0010*/ 	.short	0x0000
        /*0012*/ 	.short	0x0000
        /*0014*/ 	.byte	0x00, 0xf0, 0x61, 0x10


	//----- nvinfo : EIATTR_SPARSE_MMA_MASK
	.align		4
.L_482:
        /*0018*/ 	.byte	0x03, 0x50
        /*001a*/ 	.short	0x0000


	//----- nvinfo : EIATTR_MAXREG_COUNT
	.align		4
        /*001c*/ 	.byte	0x03, 0x1b
        /*001e*/ 	.short	0x00ff


	//----- nvinfo : EIATTR_MERCURY_ISA_VERSION
	.align		4
        /*0020*/ 	.byte	0x03, 0x5f
        /*0022*/ 	.short	0x0101


	//----- nvinfo : EIATTR_VRC_CTA_INIT_COUNT
	.align		4
        /*0024*/ 	.byte	0x02, 0x4a
	.zero		1
	.zero		1


	//----- nvinfo : EIATTR_EXIT_INSTR_OFFSETS
	.align		4
        /*0028*/ 	.byte	0x04, 0x1c
        /*002a*/ 	.short	(.L_484 - .L_483)


	//   ....[0]....
.L_483:
        /*002c*/ 	.word	0x00000010


	//----- nvinfo : EIATTR_MAX_THREADS
	.align		4
.L_484:
        /*0030*/ 	.byte	0x04, 0x05
        /*0032*/ 	.short	(.L_486 - .L_485)
.L_485:
        /*0034*/ 	.word	0x00000100
        /*0038*/ 	.word	0x00000001
        /*003c*/ 	.word	0x00000001


	//----- nvinfo : EIATTR_CBANK_PARAM_SIZE
	.align		4
.L_486:
        /*0040*/ 	.byte	0x03, 0x19
        /*0042*/ 	.short	0x0418


	//----- nvinfo : EIATTR_PARAM_CBANK
	.align		4
        /*0044*/ 	.byte	0x04, 0x0a
        /*0046*/ 	.short	(.L_488 - .L_487)
	.align		4
.L_487:
        /*0048*/ 	.word	index@(.nv.constant0._ZN7cutlass13device_kernelIN5flash19enable_sm80_to_sm89INS1_16FlashAttnFwdSm80INS1_25CollectiveMainloopFwdSm80ILi8ELi1ELb1EN4cute5tupleIJNS5_1CILi128EEENS7_ILi48EEENS7_ILi256EEEEEELi256ENS_6half_tEfNS_4arch4Sm80ELb0ELb1ELb0ELb0ELb0ELb0ELb1ELb1EEENS1_21CollectiveEpilogueFwdINS6_IJS8_SA_S9_EEENS6_IJNS7_ILi1EEESI_SI_EEESC_SE_Li256ELb0ELb1ELb1ELb0EEENS1_19SingleTileSchedulerILb0ELb1ELb1ELi128EEEEEEEEEvNT_6ParamsE)
        /*004c*/ 	.short	0x0380
        /*004e*/ 	.short	0x0418


	//----- nvinfo : EIATTR_SW_WAR
	.align		4
.L_488:
        /*0050*/ 	.byte	0x04, 0x36
        /*0052*/ 	.short	(.L_490 - .L_489)
.L_489:
        /*0054*/ 	.word	0x00000008
.L_490:


//--------------------- .nv.info._ZN7cutlass13device_kernelIN5flash19enable_sm80_to_sm89INS1_16FlashAttnFwdSm80INS1_25CollectiveMainloopFwdSm80ILi8ELi1ELb1EN4cute5tupleIJNS5_1CILi128EEENS7_ILi48EEENS7_ILi256EEEEEELi256ENS_6half_tEfNS_4arch4Sm80ELb0ELb1ELb0ELb1ELb0ELb0ELb1ELb1EEENS1_21CollectiveEpilogueFwdINS6_IJS8_SA_S9_EEENS6_IJNS7_ILi1EEESI_SI_EEESC_SE_Li256ELb1ELb1ELb1ELb0EEENS1_36VarlenDynamicPersistentTileSchedulerILi128ELi48ELi256ELi256ELb1ELb1ELb0ELb1ELb0ELb1EEEEEEEEEvNT_6ParamsE --------------------------
	.section	.nv.info._ZN7cutlass13device_kernelIN5flash19enable_sm80_to_sm89INS1_16FlashAttnFwdSm80INS1_25CollectiveMainloopFwdSm80ILi8ELi1ELb1EN4cute5tupleIJNS5_1CILi128EEENS7_ILi48EEENS7_ILi256EEEEEELi256ENS_6half_tEfNS_4arch4Sm80ELb0ELb1ELb0ELb1ELb0ELb0ELb1ELb1EEENS1_21CollectiveEpilogueFwdINS6_IJS8_SA_S9_EEENS6_IJNS7_ILi1EEESI_SI_EEESC_SE_Li256ELb1ELb1ELb1ELb0EEENS1_36VarlenDynamicPersistentTileSchedulerILi128ELi48ELi256ELi256ELb1ELb1ELb0ELb1ELb0ELb1EEEEEEEEEvNT_6ParamsE,"",@"SHT_CUDA_INFO"
	.sectionflags	@""
	.align	4


	//----- nvinfo : EIATTR_CUDA_API_VERSION
	.align		4
        /*0000*/ 	.byte	0x04, 0x37
        /*0002*/ 	.short	(.L_492 - .L_491)
.L_491:
        /*0004*/ 	.word	0x00000082


	//----- nvinfo : EIATTR_KPARAM_INFO
	.align		4
.L_492:
        /*0008*/ 	.byte	0x04, 0x17
        /*000a*/ 	.short	(.L_494 - .L_493)
.L_493:
        /*000c*/ 	.word	0x00000000
        /*0010*/ 	.short	0x0000
        /*0012*/ 	.short	0x0000
        /*0014*/ 	.byte	0x00, 0xf0, 0xe1, 0x10


	//----- nvinfo : EIATTR_SPARSE_MMA_MASK
	.align		4
.L_494:
        /*0018*/ 	.byte	0x03, 0x50
        /*001a*/ 	.short	0x0000


	//----- nvinfo : EIATTR_MAXREG_COUNT
	.align		4
        /*001c*/ 	.byte	0x03, 0x1b
        /*001e*/ 	.short	0x00ff


	//----- nvinfo : EIATTR_MERCURY_ISA_VERSION
	.align		4
        /*0020*/ 	.byte	0x03, 0x5f
        /*0022*/ 	.short	0x0101


	//----- nvinfo : EIATTR_VRC_CTA_INIT_COUNT
	.align		4
        /*0024*/ 	.byte	0x02, 0x4a
	.zero		1
	.zero		1


	//----- nvinfo : EIATTR_EXIT_INSTR_OFFSETS
	.align		4
        /*0028*/ 	.byte	0x04, 0x1c
        /*002a*/ 	.short	(.L_496 - .L_495)


	//   ....[0]....
.L_495:
        /*002c*/ 	.word	0x00000010


	//----- nvinfo : EIATTR_MAX_THREADS
	.align		4
.L_496:
        /*0030*/ 	.byte	0x04, 0x05
        /*0032*/ 	.short	(.L_498 - .L_497)
.L_497:
        /*0034*/ 	.word	0x00000100
        /*0038*/ 	.word	0x00000001
        /*003c*/ 	.word	0x00000001


	//----- nvinfo : EIATTR_CBANK_PARAM_SIZE
	.align		4
.L_498:
        /*0040*/ 	.byte	0x03, 0x19
        /*0042*/ 	.short	0x0438


	//----- nvinfo : EIATTR_PARAM_CBANK
	.align		4
        /*0044*/ 	.byte	0x04, 0x0a
        /*0046*/ 	.short	(.L_500 - .L_499)
	.align		4
.L_499:
        /*0048*/ 	.word	index@(.nv.constant0._ZN7cutlass13device_kernelIN5flash19enable_sm80_to_sm89INS1_16FlashAttnFwdSm80INS1_25CollectiveMainloopFwdSm80ILi8ELi1ELb1EN4cute5tupleIJNS5_1CILi128EEENS7_ILi48EEENS7_ILi256EEEEEELi256ENS_6half_tEfNS_4arch4Sm80ELb0ELb1ELb0ELb1ELb0ELb0ELb1ELb1EEENS1_21CollectiveEpilogueFwdINS6_IJS8_SA_S9_EEENS6_IJNS7_ILi1EEESI_SI_EEESC_SE_Li256ELb1ELb1ELb1ELb0EEENS1_36VarlenDynamicPersistentTileSchedulerILi128ELi48ELi256ELi256ELb1ELb1ELb0ELb1ELb0ELb1EEEEEEEEEvNT_6ParamsE)
        /*004c*/ 	.short	0x0380
        /*004e*/ 	.short	0x0438


	//----- nvinfo : EIATTR_SW_WAR
	.align		4
.L_500:
        /*0050*/ 	.byte	0x04, 0x36
        /*0052*/ 	.short	(.L_502 - .L_501)
.L_501:
        /*0054*/ 	.word	0x00000008
.L_502:


//--------------------- .nv.info._ZN7cutlass13device_kernelIN5flash19enable_sm80_to_sm89INS1_16FlashAttnFwdSm80INS1_25CollectiveMainloopFwdSm80ILi8ELi1ELb0EN4cute5tupleIJNS5_1CILi128EEENS7_ILi32EEENS7_ILi256EEEEEELi256ENS_6half_tEfNS_4arch4Sm80ELb0ELb1ELb0ELb1ELb0ELb1ELb1ELb1EEENS1_21CollectiveEpilogueFwdINS6_IJS8_SA_S9_EEENS6_IJNS7_ILi1EEESI_SI_EEESC_SE_Li256ELb1ELb1ELb1ELb0EEENS1_36VarlenDynamicPersistentTileSchedulerILi128ELi32ELi256ELi256ELb1ELb1ELb0ELb1ELb0ELb1EEEEEEEEEvNT_6ParamsE --------------------------
	.section	.nv.info._ZN7cutlass13device_kernelIN5flash19enable_sm80_to_sm89INS1_16FlashAttnFwdSm80INS1_25CollectiveMainloopFwdSm80ILi8ELi1ELb0EN4cute5tupleIJNS5_1CILi128EEENS7_ILi32EEENS7_ILi256EEEEEELi256ENS_6half_tEfNS_4arch4Sm80ELb0ELb1ELb0ELb1ELb0ELb1ELb1ELb1EEENS1_21CollectiveEpilogueFwdINS6_IJS8_SA_S9_EEENS6_IJNS7_ILi1EEESI_SI_EEESC_SE_Li256ELb1ELb1ELb1ELb0EEENS1_36VarlenDynamicPersistentTileSchedulerILi128ELi32ELi256ELi256ELb1ELb1ELb0ELb1ELb0ELb1EEEEEEEEEvNT_6ParamsE,"",@"SHT_CUDA_INFO"
	.sectionflags	@""
	.align	4


	//----- nvinfo : EIATTR_CUDA_API_VERSION
	.align		4
        /*0000*/ 	.byte	0x04, 0x37
        /*0002*/ 	.short	(.L_504 - .L_503)
.L_503:
        /*0004*/ 	.word	0x00000082


	//----- nvinfo : EIATTR_KPARAM_INFO
	.align		4
.L_504:
        /*0008*/ 	.byte	0x04, 0x17
        /*000a*/ 	.short	(.L_506 - .L_505)
.L_505:
        /*000c*/ 	.word	0x00000000
        /*0010*/ 	.short	0x0000
        /*0012*/ 	.short	0x0000
        /*0014*/ 	.byte	0x00, 0xf0, 0xe1, 0x10


	//----- nvinfo : EIATTR_SPARSE_MMA_MASK
	.align		4
.L_506:
        /*0018*/ 	.byte	0x03, 0x50
        /*001a*/ 	.short	0x0000


	//----- nvinfo : EIATTR_MAXREG_COUNT
	.align		4
        /*001c*/ 	.byte	0x03, 0x1b
        /*001e*/ 	.short	0x00ff


	//----- nvinfo : EIATTR_MERCURY_ISA_VERSION
	.align		4
        /*0020*/ 	.byte	0x03, 0x5f
        /*0022*/ 	.short	0x0101


	//----- nvinfo : EIATTR_VRC_CTA_INIT_COUNT
	.align		4
        /*0024*/ 	.byte	0x02, 0x4a
	.zero		1
	.zero		1


	//----- nvinfo : EIATTR_EXIT_INSTR_OFFSETS
	.align		4
        /*0028*/ 	.byte	0x04, 0x1c
        /*002a*/ 	.short	(.L_508 - .L_507)


	//   ....[0]....
.L_507:
        /*002c*/ 	.word	0x00000010


	//----- nvinfo : EIATTR_MAX_THREADS
	.align		4
.L_508:
        /*0030*/ 	.byte	0x04, 0x05
        /*0032*/ 	.short	(.L_510 - .L_509)
.L_509:
        /*0034*/ 	.word	0x00000100
        /*0038*/ 	.word	0x00000001
        /*003c*/ 	.word	0x00000001


	//----- nvinfo : EIATTR_CBANK_PARAM_SIZE
	.align		4
.L_510:
        /*0040*/ 	.byte	0x03, 0x19
        /*0042*/ 	.short	0x0438


	//----- nvinfo : EIATTR_PARAM_CBANK
	.align		4
        /*0044*/ 	.byte	0x04, 0x0a
        /*0046*/ 	.short	(.L_512 - .L_511)
	.align		4
.L_511:
        /*0048*/ 	.word	index@(.nv.constant0._ZN7cutlass13device_kernelIN5flash19enable_sm80_to_sm89INS1_16FlashAttnFwdSm80INS1_25CollectiveMainloopFwdSm80ILi8ELi1ELb0EN4cute5tupleIJNS5_1CILi128EEENS7_ILi32EEENS7_ILi256EEEEEELi256ENS_6half_tEfNS_4arch4Sm80ELb0ELb1ELb0ELb1ELb0ELb1ELb1ELb1EEENS1_21CollectiveEpilogueFwdINS6_IJS8_SA_S9_EEENS6_IJNS7_ILi1EEESI_SI_EEESC_SE_Li256ELb1ELb1ELb1ELb0EEENS1_36VarlenDynamicPersistentTileSchedulerILi128ELi32ELi256ELi256ELb1ELb1ELb0ELb1ELb0ELb1EEEEEEEEEvNT_6ParamsE)
        /*004c*/ 	.short	0x0380
        /*004e*/ 	.short	0x0438


	//----- nvinfo : EIATTR_SW_WAR
	.align		4
.L_512:
        /*0050*/ 	.byte	0x04, 0x36
        /*0052*/ 	.short	(.L_514 - .L_513)
.L_513:
        /*0054*/ 	.word	0x00000008
.L_514:


//--------------------- .nv.info._ZN7cutlass13device_kernelIN5flash19enable_sm80_to_sm89INS1_16FlashAttnFwdSm80INS1_25CollectiveMainloopFwdSm80ILi8ELi1ELb1EN4cute5tupleIJNS5_1CILi128EEENS7_ILi64EEENS7_ILi256EEEEEELi256ENS_6half_tEfNS_4arch4Sm80ELb1ELb0ELb0ELb0ELb0ELb0ELb1ELb1EEENS1_21CollectiveEpilogueFwdINS6_IJS8_SA_S9_EEENS6_IJNS7_ILi1EEESI_SI_EEESC_SE_Li256ELb0ELb1ELb1ELb0EEENS1_30DynamicPersistentTileSchedulerILi256ELi256ELb1ELb1ELb0EEEEEEEEEvNT_6ParamsE --------------------------
	.section	.nv.info._ZN7cutlass13device_kernelIN5flash19enable_sm80_to_sm89INS1_16FlashAttnFwdSm80INS1_25CollectiveMainloopFwdSm80ILi8ELi1ELb1EN4cute5tupleIJNS5_1CILi128EEENS7_ILi64EEENS7_ILi256EEEEEELi256ENS_6half_tEfNS_4arch4Sm80ELb1ELb0ELb0ELb0ELb0ELb0ELb1ELb1EEENS1_21CollectiveEpilogueFwdINS6_IJS8_SA_S9_EEENS6_IJNS7_ILi1EEESI_SI_EEESC_SE_Li256ELb0ELb1ELb1ELb0EEENS1_30DynamicPersistentTileSchedulerILi256ELi256ELb1ELb1ELb0EEEEEEEEEvNT_6ParamsE,"",@"SHT_CUDA_INFO"
	.sectionflags	@""
	.align	4


	//----- nvinfo : EIATTR_CUDA_API_VERSION
	.align		4
        /*0000*/ 	.byte	0x04, 0x37
        /*0002*/ 	.short	(.L_516 - .L_515)
.L_515:
        /*0004*/ 	.word	0x00000082


	//----- nvinfo : EIATTR_KPARAM_INFO
	.align		4
.L_516:
        /*0008*/ 	.byte	0x04, 0x17
        /*000a*/ 	.short	(.L_518 - .L_517)
.L_517:
        /*000c*/ 	.word	0x00000000
        /*0010*/ 	.short	0x0000
        /*0012*/ 	.short	0x0000
        /*0014*/ 	.byte	0x00, 0xf0, 0xa1, 0x10


	//----- nvinfo : EIATTR_SPARSE_MMA_MASK
	.align		4
.L_518:
        /*0018*/ 	.byte	0x03, 0x50
        /*001a*/ 	.short	0x0000


	//----- nvinfo : EIATTR_MAXREG_COUNT
	.align		4
        /*001c*/ 	.byte	0x03, 0x1b
        /*001e*/ 	.short	0x00ff


	//----- nvinfo : EIATTR_MERCURY_ISA_VERSION
	.align		4
        /*0020*/ 	.byte	0x03, 0x5f
        /*0022*/ 	.short	0x0101


	//----- nvinfo : EIATTR_VRC_CTA_INIT_COUNT
	.align		4
        /*0024*/ 	.byte	0x02, 0x4a
	.zero		1
	.zero		1


	//----- nvinfo : EIATTR_EXIT_INSTR_OFFSETS
	.align		4
        /*0028*/ 	.byte	0x04, 0x1c
        /*002a*/ 	.short	(.L_520 - .L_519)


	//   ....[0]....
.L_519:
        /*002c*/ 	.word	0x00000010


	//----- nvinfo : EIATTR_MAX_THREADS
	.align		4
.L_520:
        /*0030*/ 	.byte	0x04, 0x05
        /*0032*/ 	.short	(.L_522 - .L_521)
.L_521:
        /*0034*/ 	.word	0x00000100
        /*0038*/ 	.word	0x00000001
        /*003c*/ 	.word	0x00000001


	//----- nvinfo : EIATTR_CBANK_PARAM_SIZE
	.align		4
.L_522:
        /*0040*/ 	.byte	0x03, 0x19
        /*0042*/ 	.short	0x0428


	//----- nvinfo : EIATTR_PARAM_CBANK
	.align		4
        /*0044*/ 	.byte	0x04, 0x0a
        /*0046*/ 	.short	(.L_524 - .L_523)
	.align		4
.L_523:
        /*0048*/ 	.word	index@(.nv.constant0._ZN7cutlass13device_kernelIN5flash19enable_sm80_to_sm89INS1_16FlashAttnFwdSm80INS1_25CollectiveMainloopFwdSm80ILi8ELi1ELb1EN4cute5tupleIJNS5_1CILi128EEENS7_ILi64EEENS7_ILi256EEEEEELi256ENS_6half_tEfNS_4arch4Sm80ELb1ELb0ELb0ELb0ELb0ELb0ELb1ELb1EEENS1_21CollectiveEpilogueFwdINS6_IJS8_SA_S9_EEENS6_IJNS7_ILi1EEESI_SI_EEESC_SE_Li256ELb0ELb1ELb1ELb0EEENS1_30DynamicPersistentTileSchedulerILi256ELi256ELb1ELb1ELb0EEEEEEEEEvNT_6ParamsE)
        /*004c*/ 	.short	0x0380
        /*004e*/ 	.short	0x0428


	//----- nvinfo : EIATTR_SW_WAR
	.align		4
.L_524:
        /*0050*/ 	.byte	0x04, 0x36
        /*0052*/ 	.short	(.L_526 - .L_525)
.L_525:
        /*0054*/ 	.word	0x00000008
.L_526:


//--------------------- .nv.info._ZN7cutlass13device_kernelIN5flash19enable_sm80_to_sm89INS1_16FlashAttnFwdSm80INS1_25CollectiveMainloopFwdSm80ILi8ELi1ELb1EN4cute5tupleIJNS5_1CILi128EEENS7_ILi48EEENS7_ILi256EEEEEELi256ENS_6half_tEfNS_4arch4Sm80ELb1ELb0ELb0ELb1ELb0ELb0ELb1ELb1EEENS1_21CollectiveEpilogueFwdINS6_IJS8_SA_S9_EEENS6_IJNS7_ILi1EEESI_SI_EEESC_SE_Li256ELb1ELb1ELb1ELb0EEENS1_36VarlenDynamicPersistentTileSchedulerILi128ELi48ELi256ELi256ELb1ELb1ELb0ELb1ELb1ELb1EEEEEEEEEvNT_6ParamsE --------------------------
	.section	.nv.info._ZN7cutlass13device_kernelIN5flash19enable_sm80_to_sm89INS1_16FlashAttnFwdSm80INS1_25CollectiveMainloopFwdSm80ILi8ELi1ELb1EN4cute5tupleIJNS5_1CILi128EEENS7_ILi48EEENS7_ILi256EEEEEELi256ENS_6half_tEfNS_4arch4Sm80ELb1ELb0ELb0ELb1ELb0ELb0ELb1ELb1EEENS1_21CollectiveEpilogueFwdINS6_IJS8_SA_S9_EEENS6_IJNS7_ILi1EEESI_SI_EEESC_SE_Li256ELb1ELb1ELb1ELb0EEENS1_36VarlenDynamicPersistentTileSchedulerILi128ELi48ELi256ELi256ELb1ELb1ELb0ELb1ELb1ELb1EEEEEEEEEvNT_6ParamsE,"",@"SHT_CUDA_INFO"
	.sectionflags	@""
	.align	4


	//----- nvinfo : EIATTR_CUDA_API_VERSION
	.align		4
        /*0000*/ 	.byte	0x04, 0x37
        /*0002*/ 	.short	(.L_528 - .L_527)
.L_527:
        /*0004*/ 	.word	0x00000082


	//----- nvinfo : EIATTR_KPARAM_INFO
	.align		4
.L_528:
        /*0008*/ 	.byte	0x04, 0x17
        /*000a*/ 	.short	(.L_530 - .L_529)
.L_529:
        /*000c*/ 	.word	0x00000000
        /*0010*/ 	.short	0x0000
        /*0012*/ 	.short	0x0000
        /*0014*/ 	.byte	0x00, 0xf0, 0xe1, 0x10


	//----- nvinfo : EIATTR_SPARSE_MMA_MASK
	.align		4
.L_530:
        /*0018*/ 	.byte	0x03, 0x50
        /*001a*/ 	.short	0x0000


	//----- nvinfo : EIATTR_MAXREG_COUNT
	.align		4
        /*001c*/ 	.byte	0x03, 0x1b
        /*001e*/ 	.short	0x00ff


	//----- nvinfo : EIATTR_MERCURY_ISA_VERSION
	.align		4
        /*0020*/ 	.byte	0x03, 0x5f
        /*0022*/ 	.short	0x0101


	//----- nvinfo : EIATTR_VRC_CTA_INIT_COUNT
	.align		4
        /*0024*/ 	.byte	0x02, 0x4a
	.zero		1
	.zero		1


	//----- nvinfo : EIATTR_EXIT_INSTR_OFFSETS
	.align		4
        /*0028*/ 	.byte	0x04, 0x1c
        /*002a*/ 	.short	(.L_532 - .L_531)


	//   ....[0]....
.L_531:
        /*002c*/ 	.word	0x00000010


	//----- nvinfo : EIATTR_MAX_THREADS
	.align		4
.L_532:
        /*0030*/ 	.byte	0x04, 0x05
        /*0032*/ 	.short	(.L_534 - .L_533)
.L_533:
        /*0034*/ 	.word	0x00000100
        /*0038*/ 	.word	0x00000001
        /*003c*/ 	.word	0x00000001


	//----- nvinfo : EIATTR_CBANK_PARAM_SIZE
	.align		4
.L_534:
        /*0040*/ 	.byte	0x03, 0x19
        /*0042*/ 	.short	0x0438


	//----- nvinfo : EIATTR_PARAM_CBANK
	.align		4
        /*0044*/ 	.byte	0x04, 0x0a
        /*0046*/ 	.short	(.L_536 - .L_535)
	.align		4
.L_535:
        /*0048*/ 	.word	index@(.nv.constant0._ZN7cutlass13device_kernelIN5flash19enable_sm80_to_sm89INS1_16FlashAttnFwdSm80INS1_25CollectiveMainloopFwdSm80ILi8ELi1ELb1EN4cute5tupleIJNS5_1CILi128EEENS7_ILi48EEENS7_ILi256EEEEEELi256ENS_6half_tEfNS_4arch4Sm80ELb1ELb0ELb0ELb1ELb0ELb0ELb1ELb1EEENS1_21CollectiveEpilogueFwdINS6_IJS8_SA_S9_EEENS6_IJNS7_ILi1EEESI_SI_EEESC_SE_Li256ELb1ELb1ELb1ELb0EEENS1_36VarlenDynamicPersistentTileSchedulerILi128ELi48ELi256ELi256ELb1ELb1ELb0ELb1ELb1ELb1EEEEEEEEEvNT_6ParamsE)
        /*004c*/ 	.short	0x0380
        /*004e*/ 	.short	0x0438


	//----- nvinfo : EIATTR_SW_WAR
	.align		4
.L_536:
        /*0050*/ 	.byte	0x04, 0x36
        /*0052*/ 	.short	(.L_538 - .L_537)
.L_537:
        /*0054*/ 	.word	0x00000008
.L_538:


//--------------------- .nv.info._ZN7cutlass13device_kernelIN5flash19enable_sm80_to_sm89INS1_16FlashAttnFwdSm80INS1_25CollectiveMainloopFwdSm80ILi8ELi1ELb0EN4cute5tupleIJNS5_1CILi128EEENS7_ILi32EEENS7_ILi256EEEEEELi256ENS_6half_tEfNS_4arch4Sm80ELb1ELb0ELb0ELb1ELb0ELb1ELb1ELb1EEENS1_21CollectiveEpilogueFwdINS6_IJS8_SA_S9_EEENS6_IJNS7_ILi1EEESI_SI_EEESC_SE_Li256ELb1ELb1ELb1ELb0EEENS1_36VarlenDynamicPersistentTileSchedulerILi128ELi32ELi256ELi256ELb1ELb1ELb0ELb1ELb1ELb1EEEEEEEEEvNT_6ParamsE --------------------------
	.section	.nv.info._ZN7cutlass13device_kernelIN5flash19enable_sm80_to_sm89INS1_16FlashAttnFwdSm80INS1_25CollectiveMainloopFwdSm80ILi8ELi1ELb0EN4cute5tupleIJNS5_1CILi128EEENS7_ILi32EEENS7_ILi256EEEEEELi256ENS_6half_tEfNS_4arch4Sm80ELb1ELb0ELb0ELb1ELb0ELb1ELb1ELb1EEENS1_21CollectiveEpilogueFwdINS6_IJS8_SA_S9_EEENS6_IJNS7_ILi1EEESI_SI_EEESC_SE_Li256ELb1ELb1ELb1ELb0EEENS1_36VarlenDynamicPersistentTileSchedulerILi128ELi32ELi256ELi256ELb1ELb1ELb0ELb1ELb1ELb1EEEEEEEEEvNT_6ParamsE,"",@"SHT_CUDA_INFO"
	.sectionflags	@""
	.align	4


	//----- nvinfo : EIATTR_CUDA_API_VERSION
	.align		4
        /*0000*/ 	.byte	0x04, 0x37
        /*0002*/ 	.short	(.L_540 - .L_539)
.L_539:
        /*0004*/ 	.word	0x00000082


	//----- nvinfo : EIATTR_KPARAM_INFO
	.align		4
.L_540:
        /*0008*/ 	.byte	0x04, 0x17
        /*000a*/ 	.short	(.L_542 - .L_541)
.L_541:
        /*000c*/ 	.word	0x00000000
        /*0010*/ 	.short	0x0000
        /*0012*/ 	.short	0x0000
        /*0014*/ 	.byte	0x00, 0xf0, 0xe1, 0x10


	//----- nvinfo : EIATTR_SPARSE_MMA_MASK
	.align		4
.L_542:
        /*0018*/ 	.byte	0x03, 0x50
        /*001a*/ 	.short	0x0000


	//----- nvinfo : EIATTR_MAXREG_COUNT
	.align		4
        /*001c*/ 	.byte	0x03, 0x1b
        /*001e*/ 	.short	0x00ff


	//----- nvinfo : EIATTR_MERCURY_ISA_VERSION
	.align		4
        /*0020*/ 	.byte	0x03, 0x5f
        /*0022*/ 	.short	0x0101


	//----- nvinfo : EIATTR_VRC_CTA_INIT_COUNT
	.align		4
        /*0024*/ 	.byte	0x02, 0x4a
	.zero		1
	.zero		1


	//----- nvinfo : EIATTR_EXIT_INSTR_OFFSETS
	.align		4
        /*0028*/ 	.byte	0x04, 0x1c
        /*002a*/ 	.short	(.L_544 - .L_543)


	//   ....[0]....
.L_543:
        /*002c*/ 	.word	0x00000010


	//----- nvinfo : EIATTR_MAX_THREADS
	.align		4
.L_544:
        /*0030*/ 	.byte	0x04, 0x05
        /*0032*/ 	.short	(.L_546 - .L_545)
.L_545:
        /*0034*/ 	.word	0x00000100
        /*0038*/ 	.word	0x00000001
        /*003c*/ 	.word	0x00000001


	//----- nvinfo : EIATTR_CBANK_PARAM_SIZE
	.align		4
.L_546:
        /*0040*/ 	.byte	0x03, 0x19
        /*0042*/ 	.short	0x0438


	//----- nvinfo : EIATTR_PARAM_CBANK
	.align		4
        /*0044*/ 	.byte	0x04, 0x0a
        /*0046*/ 	.short	(.L_548 - .L_547)
	.align		4
.L_547:
        /*0048*/ 	.word	index@(.nv.constant0._ZN7cutlass13device_kernelIN5flash19enable_sm80_to_sm89INS1_16FlashAttnFwdSm80INS1_25CollectiveMainloopFwdSm80ILi8ELi1ELb0EN4cute5tupleIJNS5_1CILi128EEENS7_ILi32EEENS7_ILi256EEEEEELi256ENS_6half_tEfNS_4arch4Sm80ELb1ELb0ELb0ELb1ELb0ELb1ELb1ELb1EEENS1_21CollectiveEpilogueFwdINS6_IJS8_SA_S9_EEENS6_IJNS7_ILi1EEESI_SI_EEESC_SE_Li256ELb1ELb1ELb1ELb0EEENS1_36VarlenDynamicPersistentTileSchedulerILi128ELi32ELi256ELi256ELb1ELb1ELb0ELb1ELb1ELb1EEEEEEEEEvNT_6ParamsE)
        /*004c*/ 	.short	0x0380
        /*004e*/ 	.short	0x0438


	//----- nvinfo : EIATTR_SW_WAR
	.align		4
.L_548:
        /*0050*/ 	.byte	0x04, 0x36
        /*0052*/ 	.short	(.L_550 - .L_549)
.L_549:
        /*0054*/ 	.word	0x00000008
.L_550:


//--------------------- .nv.info._ZN7cutlass13device_kernelIN5flash19enable_sm80_to_sm89INS1_16FlashAttnFwdSm80INS1_25CollectiveMainloopFwdSm80ILi8ELi1ELb0EN4cute5tupleIJNS5_1CILi128EEENS7_ILi96EEENS7_ILi256EEEEEELi256ENS_6half_tEfNS_4arch4Sm80ELb0ELb0ELb0ELb0ELb0ELb0ELb1ELb1EEENS1_21CollectiveEpilogueFwdINS6_IJS8_SA_S9_EEENS6_IJNS7_ILi1EEESI_SI_EEESC_SE_Li256ELb0ELb1ELb1ELb0EEENS1_19SingleTileSchedulerILb0ELb1ELb1ELi128EEEEEEEEEvNT_6ParamsE --------------------------
	.section	.nv.info._ZN7cutlass13device_kernelIN5flash19enable_sm80_to_sm89INS1_16FlashAttnFwdSm80INS1_25CollectiveMainloopFwdSm80ILi8ELi1ELb0EN4cute5tupleIJNS5_1CILi128EEENS7_ILi96EEENS7_ILi256EEEEEELi256ENS_6half_tEfNS_4arch4Sm80ELb0ELb0ELb0ELb0ELb0ELb0ELb1ELb1EEENS1_21CollectiveEpilogueFwdINS6_IJS8_SA_S9_EEENS6_IJNS7_ILi1EEESI_SI_EEESC_SE_Li256ELb0ELb1ELb1ELb0EEENS1_19SingleTileSchedulerILb0ELb1ELb1ELi128EEEEEEEEEvNT_6ParamsE,"",@"SHT_CUDA_INFO"
	.sectionflags	@""
	.align	4


	//----- nvinfo : EIATTR_CUDA_API_VERSION
	.align		4
        /*0000*/ 	.byte	0x04, 0x37
        /*0002*/ 	.short	(.L_552 - .L_551)
.L_551:
        /*0004*/ 	.word	0x00000082


	//----- nvinfo : EIATTR_KPARAM_INFO
	.align		4
.L_552:
        /*0008*/ 	.byte	0x04, 0x17
        /*000a*/ 	.short	(.L_554 - .L_553)
.L_553:
        /*000c*/ 	.word	0x00000000
        /*0010*/ 	.short	0x0000
        /*0012*/ 	.short	0x0000
        /*0014*/ 	.byte	0x00, 0xf0, 0x61, 0x10


	//----- nvinfo : EIATTR_SPARSE_MMA_MASK
	.align		4
.L_554:
        /*0018*/ 	.byte	0x03, 0x50
        /*001a*/ 	.short	0x0000


	//----- nvinfo : EIATTR_MAXREG_COUNT
	.align		4
        /*001c*/ 	.byte	0x03, 0x1b
        /*001e*/ 	.short	0x00ff


	//----- nvinfo : EIATTR_MERCURY_ISA_VERSION
	.align		4
        /*0020*/ 	.byte	0x03, 0x5f
        /*0022*/ 	.short	0x0101


	//----- nvinfo : EIATTR_VRC_CTA_INIT_COUNT
	.align		4
        /*0024*/ 	.byte	0x02, 0x4a
	.zero		1
	.zero		1


	//----- nvinfo : EIATTR_EXIT_INSTR_OFFSETS
	.align		4
        /*0028*/ 	.byte	0x04, 0x1c
        /*002a*/ 	.short	(.L_556 - .L_555)


	//   ....[0]....
.L_555:
        /*002c*/ 	.word	0x00000010


	//----- nvinfo : EIATTR_MAX_THREADS
	.align		4
.L_556:
        /*0030*/ 	.byte	0x04, 0x05
        /*0032*/ 	.short	(.L_558 - .L_557)
.L_557:
        /*0034*/ 	.word	0x00000100
        /*0038*/ 	.word	0x00000001
        /*003c*/ 	.word	0x00000001


	//----- nvinfo : EIATTR_CBANK_PARAM_SIZE
	.align		4
.L_558:
        /*0040*/ 	.byte	0x03, 0x19
        /*0042*/ 	.short	0x0418


	//----- nvinfo : EIATTR_PARAM_CBANK
	.align		4
        /*0044*/ 	.byte	0x04, 0x0a
        /*0046*/ 	.short	(.L_560 - .L_559)
	.align		4
.L_559:
        /*0048*/ 	.word	index@(.nv.constant0._ZN7cutlass13device_kernelIN5flash19enable_sm80_to_sm89INS1_16FlashAttnFwdSm80INS1_25CollectiveMainloopFwdSm80ILi8ELi1ELb0EN4cute5tupleIJNS5_1CILi128EEENS7_ILi96EEENS7_ILi256EEEEEELi256ENS_6half_tEfNS_4arch4Sm80ELb0ELb0ELb0ELb0ELb0ELb0ELb1ELb1EEENS1_21CollectiveEpilogueFwdINS6_IJS8_SA_S9_EEENS6_IJNS7_ILi1EEESI_SI_EEESC_SE_Li256ELb0ELb1ELb1ELb0EEENS1_19SingleTileSchedulerILb0ELb1ELb1ELi128EEEEEEEEEvNT_6ParamsE)
        /*004c*/ 	.short	0x0380
        /*004e*/ 	.short	0x0418


	//----- nvinfo : EIATTR_SW_WAR
	.align		4
.L_560:
        /*0050*/ 	.byte	0x04, 0x36
        /*0052*/ 	.short	(.L_562 - .L_561)
.L_561:
        /*0054*/ 	.word	0x00000008
.L_562:


//--------------------- .nv.info._ZN7cutlass13device_kernelIN5flash19enable_sm80_to_sm89INS1_16FlashAttnFwdSm80INS1_25CollectiveMainloopFwdSm80ILi8ELi1ELb0EN4cute5tupleIJNS5_1CILi128EEENS7_ILi64EEENS7_ILi256EEEEEELi256ENS_6half_tEfNS_4arch4Sm80ELb0ELb0ELb0ELb1ELb0ELb0ELb1ELb1EEENS1_21CollectiveEpilogueFwdINS6_IJS8_SA_S9_EEENS6_IJNS7_ILi1EEESI_SI_EEESC_SE_Li256ELb1ELb1ELb1ELb0EEENS1_36VarlenDynamicPersistentTileSchedulerILi128ELi64ELi256ELi256ELb1ELb1ELb0ELb0ELb1ELb1EEEEEEEEEvNT_6ParamsE --------------------------
	.section	.nv.info._ZN7cutlass13device_kernelIN5flash19enable_sm80_to_sm89INS1_16FlashAttnFwdSm80INS1_25CollectiveMainloopFwdSm80ILi8ELi1ELb0EN4cute5tupleIJNS5_1CILi128EEENS7_ILi64EEENS7_ILi256EEEEEELi256ENS_6half_tEfNS_4arch4Sm80ELb0ELb0ELb0ELb1ELb0ELb0ELb1ELb1EEENS1_21CollectiveEpilogueFwdINS6_IJS8_SA_S9_EEENS6_IJNS7_ILi1EEESI_SI_EEESC_SE_Li256ELb1ELb1ELb1ELb0EEENS1_36VarlenDynamicPersistentTileSchedulerILi128ELi64ELi256ELi256ELb1ELb1ELb0ELb0ELb1ELb1EEEEEEEEEvNT_6ParamsE,"",@"SHT_CUDA_INFO"
	.sectionflags	@""
	.align	4


	//----- nvinfo : EIATTR_CUDA_API_VERSION
	.align		4
        /*0000*/ 	.byte	0x04, 0x37
        /*0002*/ 	.short	(.L_564 - .L_563)
.L_563:
        /*0004*/ 	.word	0x00000082


	//----- nvinfo : EIATTR_KPARAM_INFO
	.align		4
.L_564:
        /*0008*/ 	.byte	0x04, 0x17
        /*000a*/ 	.short	(.L_566 - .L_565)
.L_565:
        /*000c*/ 	.word	0x00000000
        /*0010*/ 	.short	0x0000
        /*0012*/ 	.short	0x0000
        /*0014*/ 	.byte	0x00, 0xf0, 0xe1, 0x10


	//----- nvinfo : EIATTR_SPARSE_MMA_MASK
	.align		4
.L_566:
        /*0018*/ 	.byte	0x03, 0x50
        /*001a*/ 	.short	0x0000


	//----- nvinfo : EIATTR_MAXREG_COUNT
	.align		4
        /*001c*/ 	.byte	0x03, 0x1b
        /*001e*/ 	.short	0x00ff


	//----- nvinfo : EIATTR_MERCURY_ISA_VERSION
	.align		4
        /*0020*/ 	.byte	0x03, 0x5f
        /*0022*/ 	.short	0x0101


	//----- nvinfo : EIATTR_VRC_CTA_INIT_COUNT
	.align		4
        /*0024*/ 	.byte	0x02, 0x4a
	.zero		1
	.zero		1


	//----- nvinfo : EIATTR_EXIT_INSTR_OFFSETS
	.align		4
        /*0028*/ 	.byte	0x04, 0x1c
        /*002a*/ 	.short	(.L_568 - .L_567)


	//   ....[0]....
.L_567:
        /*002c*/ 	.word	0x00000010


	//----- nvinfo : EIATTR_MAX_THREADS
	.align		4
.L_568:
        /*0030*/ 	.byte	0x04, 0x05
        /*0032*/ 	.short	(.L_570 - .L_569)
.L_569:
        /*0034*/ 	.word	0x00000100
        /*0038*/ 	.word	0x00000001
        /*003c*/ 	.word	0x00000001


	//----- nvinfo : EIATTR_CBANK_PARAM_SIZE
	.align		4
.L_570:
        /*0040*/ 	.byte	0x03, 0x19
        /*0042*/ 	.short	0x0438


	//----- nvinfo : EIATTR_PARAM_CBANK
	.align		4
        /*0044*/ 	.byte	0x04, 0x0a
        /*0046*/ 	.short	(.L_572 - .L_571)
	.align		4
.L_571:
        /*0048*/ 	.word	index@(.nv.constant0._ZN7cutlass13device_kernelIN5flash19enable_sm80_to_sm89INS1_16FlashAttnFwdSm80INS1_25CollectiveMainloopFwdSm80ILi8ELi1ELb0EN4cute5tupleIJNS5_1CILi128EEENS7_ILi64EEENS7_ILi256EEEEEELi256ENS_6half_tEfNS_4arch4Sm80ELb0ELb0ELb0ELb1ELb0ELb0ELb1ELb1EEENS1_21CollectiveEpilogueFwdINS6_IJS8_SA_S9_EEENS6_IJNS7_ILi1EEESI_SI_EEESC_SE_Li256ELb1ELb1ELb1ELb0EEENS1_36VarlenDynamicPersistentTileSchedulerILi128ELi64ELi256ELi256ELb1ELb1ELb0ELb0ELb1ELb1EEEEEEEEEvNT_6ParamsE)
        /*004c*/ 	.short	0x0380
        /*004e*/ 	.short	0x0438


	//----- nvinfo : EIATTR_SW_WAR
	.align		4
.L_572:
        /*0050*/ 	.byte	0x04, 0x36
        /*0052*/ 	.short	(.L_574 - .L_573)
.L_573:
        /*0054*/ 	.word	0x00000008
.L_574:


//--------------------- .nv.info._ZN7cutlass13device_kernelIN5flash19enable_sm80_to_sm89INS1_16FlashAttnFwdSm80INS1_25CollectiveMainloopFwdSm80ILi8ELi1ELb0EN4cute5tupleIJNS5_1CILi128EEENS7_ILi48EEENS7_ILi256EEEEEELi256ENS_6half_tEfNS_4arch4Sm80ELb0ELb0ELb0ELb1ELb0ELb1ELb1ELb1EEENS1_21CollectiveEpilogueFwdINS6_IJS8_SA_S9_EEENS6_IJNS7_ILi1EEESI_SI_EEESC_SE_Li256ELb1ELb1ELb1ELb0EEENS1_36VarlenDynamicPersistentTileSchedulerILi128ELi48ELi256ELi256ELb1ELb1ELb0ELb0ELb1ELb1EEEEEEEEEvNT_6ParamsE --------------------------
	.section	.nv.info._ZN7cutlass13device_kernelIN5flash19enable_sm80_to_sm89INS1_16FlashAttnFwdSm80INS1_25CollectiveMainloopFwdSm80ILi8ELi1ELb0EN4cute5tupleIJNS5_1CILi128EEENS7_ILi48EEENS7_ILi256EEEEEELi256ENS_6half_tEfNS_4arch4Sm80ELb0ELb0ELb0ELb1ELb0ELb1ELb1ELb1EEENS1_21CollectiveEpilogueFwdINS6_IJS8_SA_S9_EEENS6_IJNS7_ILi1EEESI_SI_EEESC_SE_Li256ELb1ELb1ELb1ELb0EEENS1_36VarlenDynamicPersistentTileSchedulerILi128ELi48ELi256ELi256ELb1ELb1ELb0ELb0ELb1ELb1EEEEEEEEEvNT_6ParamsE,"",@"SHT_CUDA_INFO"
	.sectionflags	@""
	.align	4


	//----- nvinfo : EIATTR_CUDA_API_VERSION
	.align		4
        /*0000*/ 	.byte	0x04, 0x37
        /*0002*/ 	.short	(.L_576 - .L_575)
.L_575:
        /*0004*/ 	.word	0x00000082


	//----- nvinfo : EIATTR_KPARAM_INFO
	.align		4
.L_576:
        /*0008*/ 	.byte	0x04, 0x17
        /*000a*/ 	.short	(.L_578 - .L_577)
.L_577:
        /*000c*/ 	.word	0x00000000
        /*0010*/ 	.short	0x0000
        /*0012*/ 	.short	0x0000
        /*0014*/ 	.byte	0x00, 0xf0, 0xe1, 0x10


	//----- nvinfo : EIATTR_SPARSE_MMA_MASK
	.align		4
.L_578:
        /*0018*/ 	.byte	0x03, 0x50
        /*001a*/ 	.short	0x0000


	//----- nvinfo : EIATTR_MAXREG_COUNT
	.align		4
        /*001c*/ 	.byte	0x03, 0x1b
        /*001e*/ 	.short	0x00ff


	//----- nvinfo : EIATTR_MERCURY_ISA_VERSION
	.align		4
        /*0020*/ 	.byte	0x03, 0x5f
        /*0022*/ 	.short	0x0101


	//----- nvinfo : EIATTR_VRC_CTA_INIT_COUNT
	.align		4
        /*0024*/ 	.byte	0x02, 0x4a
	.zero		1
	.zero		1


	//----- nvinfo : EIATTR_EXIT_INSTR_OFFSETS
	.align		4
        /*0028*/ 	.byte	0x04, 0x1c
        /*002a*/ 	.short	(.L_580 - .L_579)


	//   ....[0]....
.L_579:
        /*002c*/ 	.word	0x00000010


	//----- nvinfo : EIATTR_MAX_THREADS
	.align		4
.L_580:
        /*0030*/ 	.byte	0x04, 0x05
        /*0032*/ 	.short	(.L_582 - .L_581)
.L_581:
        /*0034*/ 	.word	0x00000100
        /*0038*/ 	.word	0x00000001
        /*003c*/ 	.word	0x00000001


	//----- nvinfo : EIATTR_CBANK_PARAM_SIZE
	.align		4
.L_582:
        /*0040*/ 	.byte	0x03, 0x19
        /*0042*/ 	.short	0x0438


	//----- nvinfo : EIATTR_PARAM_CBANK
	.align		4
        /*0044*/ 	.byte	0x04, 0x0a
        /*0046*/ 	.short	(.L_584 - .L_583)
	.align		4
.L_583:
        /*0048*/ 	.word	index@(.nv.constant0._ZN7cutlass13device_kernelIN5flash19enable_sm80_to_sm89INS1_16FlashAttnFwdSm80INS1_25CollectiveMainloopFwdSm80ILi8ELi1ELb0EN4cute5tupleIJNS5_1CILi128EEENS7_ILi48EEENS7_ILi256EEEEEELi256ENS_6half_tEfNS_4arch4Sm80ELb0ELb0ELb0ELb1ELb0ELb1ELb1ELb1EEENS1_21CollectiveEpilogueFwdINS6_IJS8_SA_S9_EEENS6_IJNS7_ILi1EEESI_SI_EEESC_SE_Li256ELb1ELb1ELb1ELb0EEENS1_36VarlenDynamicPersistentTileSchedulerILi128ELi48ELi256ELi256ELb1ELb1ELb0ELb0ELb1ELb1EEEEEEEEEvNT_6ParamsE)
        /*004c*/ 	.short	0x0380
        /*004e*/ 	.short	0x0438


	//----- nvinfo : EIATTR_SW_WAR
	.align		4
.L_584:
        /*0050*/ 	.byte	0x04, 0x36
        /*0052*/ 	.short	(.L_586 - .L_585)
.L_585:
        /*0054*/ 	.word	0x00000008
.L_586:


//--------------------- .nv.info._ZN7cutlass13device_kernelIN5flash19enable_sm80_to_sm89INS1_16FlashAttnFwdSm80INS1_25CollectiveMainloopFwdSm80ILi8ELi1ELb0EN4cute5tupleIJNS5_1CILi128EEENS7_ILi64EEENS7_ILi256EEEEEELi256ENS_6half_tEfNS_4arch4Sm80ELb0ELb1ELb0ELb0ELb0ELb0ELb1ELb1EEENS1_21CollectiveEpilogueFwdINS6_IJS8_SA_S9_EEENS6_IJNS7_ILi1EEESI_SI_EEESC_SE_Li256ELb0ELb1ELb1ELb0EEENS1_19SingleTileSchedulerILb0ELb1ELb1ELi128EEEEEEEEEvNT_6ParamsE --------------------------
	.section	.nv.info._ZN7cutlass13device_kernelIN5flash19enable_sm80_to_sm89INS1_16FlashAttnFwdSm80INS1_25CollectiveMainloopFwdSm80ILi8ELi1ELb0EN4cute5tupleIJNS5_1CILi128EEENS7_ILi64EEENS7_ILi256EEEEEELi256ENS_6half_tEfNS_4arch4Sm80ELb0ELb1ELb0ELb0ELb0ELb0ELb1ELb1EEENS1_21CollectiveEpilogueFwdINS6_IJS8_SA_S9_EEENS6_IJNS7_ILi1EEESI_SI_EEESC_SE_Li256ELb0ELb1ELb1ELb0EEENS1_19SingleTileSchedulerILb0ELb1ELb1ELi128EEEEEEEEEvNT_6ParamsE,"",@"SHT_CUDA_INFO"
	.sectionflags	@""
	.align	4


	//----- nvinfo : EIATTR_CUDA_API_VERSION
	.align		4
        /*0000*/ 	.byte	0x04, 0x37
        /*0002*/ 	.short	(.L_588 - .L_587)
.L_587:
        /*0004*/ 	.word	0x00000082


	//----- nvinfo : EIATTR_KPARAM_INFO
	.align		4
.L_588:
        /*0008*/ 	.byte	0x04, 0x17
        /*000a*/ 	.short	(.L_590 - .L_589)
.L_589:
        /*000c*/ 	.word	0x00000000
        /*0010*/ 	.short	0x0000
        /*0012*/ 	.short	0x0000
        /*0014*/ 	.byte	0x00, 0xf0, 0x61, 0x10


	//----- nvinfo : EIATTR_SPARSE_MMA_MASK
	.align		4
.L_590:
        /*0018*/ 	.byte	0x03, 0x50
        /*001a*/ 	.short	0x0000


	//----- nvinfo : EIATTR_MAXREG_COUNT
	.align		4
        /*001c*/ 	.byte	0x03, 0x1b
        /*001e*/ 	.short	0x00ff


	//----- nvinfo : EIATTR_MERCURY_ISA_VERSION
	.align		4
        /*0020*/ 	.byte	0x03, 0x5f
        /*0022*/ 	.short	0x0101


	//----- nvinfo : EIATTR_VRC_CTA_INIT_COUNT
	.align		4
        /*0024*/ 	.byte	0x02, 0x4a
	.zero		1
	.zero		1


	//----- nvinfo : EIATTR_EXIT_INSTR_OFFSETS
	.align		4
        /*0028*/ 	.byte	0x04, 0x1c
        /*002a*/ 	.short	(.L_592 - .L_591)


	//   ....[0]....
.L_591:
        /*002c*/ 	.word	0x00000010


	//----- nvinfo : EIATTR_MAX_THREADS
	.align		4
.L_592:
        /*0030*/ 	.byte	0x04, 0x05
        /*0032*/ 	.short	(.L_594 - .L_593)
.L_593:
        /*0034*/ 	.word	0x00000100
        /*0038*/ 	.word	0x00000001
        /*003c*/ 	.word	0x00000001


	//----- nvinfo : EIATTR_CBANK_PARAM_SIZE
	.align		4
.L_594:
        /*0040*/ 	.byte	0x03, 0x19
        /*0042*/ 	.short	0x0418


	//----- nvinfo : EIATTR_PARAM_CBANK
	.align		4
        /*0044*/ 	.byte	0x04, 0x0a
        /*0046*/ 	.short	(.L_596 - .L_595)
	.align		4
.L_595:
        /*0048*/ 	.word	index@(.nv.constant0._ZN7cutlass13device_kernelIN5flash19enable_sm80_to_sm89INS1_16FlashAttnFwdSm80INS1_25CollectiveMainloopFwdSm80ILi8ELi1ELb0EN4cute5tupleIJNS5_1CILi128EEENS7_ILi64EEENS7_ILi256EEEEEELi256ENS_6half_tEfNS_4arch4Sm80ELb0ELb1ELb0ELb0ELb0ELb0ELb1ELb1EEENS1_21CollectiveEpilogueFwdINS6_IJS8_SA_S9_EEENS6_IJNS7_ILi1EEESI_SI_EEESC_SE_Li256ELb0ELb1ELb1ELb0EEENS1_19SingleTileSchedulerILb0ELb1ELb1ELi128EEEEEEEEEvNT_6ParamsE)
        /*004c*/ 	.short	0x0380
        /*004e*/ 	.short	0x0418


	//----- nvinfo : EIATTR_SW_WAR
	.align		4
.L_596:
        /*0050*/ 	.byte	0x04, 0x36
        /*0052*/ 	.short	(.L_598 - .L_597)
.L_597:
        /*0054*/ 	.word	0x00000008
.L_598:


//--------------------- .nv.info._ZN7cutlass13device_kernelIN5flash19enable_sm80_to_sm89INS1_16FlashAttnFwdSm80INS1_25CollectiveMainloopFwdSm80ILi8ELi1ELb0EN4cute5tupleIJNS5_1CILi128EEENS7_ILi64EEENS7_ILi256EEEEEELi256ENS_6half_tEfNS_4arch4Sm80ELb0ELb1ELb0ELb1ELb0ELb0ELb1ELb1EEENS1_21CollectiveEpilogueFwdINS6_IJS8_SA_S9_EEENS6_IJNS7_ILi1EEESI_SI_EEESC_SE_Li256ELb1ELb1ELb1ELb0EEENS1_36VarlenDynamicPersistentTileSchedulerILi128ELi64ELi256ELi256ELb1ELb1ELb0ELb1ELb0ELb1EEEEEEEEEvNT_6ParamsE --------------------------
	.section	.nv.info._ZN7cutlass13device_kernelIN5flash19enable_sm80_to_sm89INS1_16FlashAttnFwdSm80INS1_25CollectiveMainloopFwdSm80ILi8ELi1ELb0EN4cute5tupleIJNS5_1CILi128EEENS7_ILi64EEENS7_ILi256EEEEEELi256ENS_6half_tEfNS_4arch4Sm80ELb0ELb1ELb0ELb1ELb0ELb0ELb1ELb1EEENS1_21CollectiveEpilogueFwdINS6_IJS8_SA_S9_EEENS6_IJNS7_ILi1EEESI_SI_EEESC_SE_Li256ELb1ELb1ELb1ELb0EEENS1_36VarlenDynamicPersistentTileSchedulerILi128ELi64ELi256ELi256ELb1ELb1ELb0ELb1ELb0ELb1EEEEEEEEEvNT_6ParamsE,"",@"SHT_CUDA_INFO"
	.sectionflags	@""
	.align	4


	//----- nvinfo : EIATTR_CUDA_API_VERSION
	.align		4
        /*0000*/ 	.byte	0x04, 0x37
        /*0002*/ 	.short	(.L_600 - .L_599)
.L_599:
        /*0004*/ 	.word	0x00000082


	//----- nvinfo : EIATTR_KPARAM_INFO
	.align		4
.L_600:
        /*0008*/ 	.byte	0x04, 0x17
        /*000a*/ 	.short	(.L_602 - .L_601)
.L_601:
        /*000c*/ 	.word	0x00000000
        /*0010*/ 	.short	0x0000
        /*0012*/ 	.short	0x0000
        /*0014*/ 	.byte	0x00, 0xf0, 0xe1, 0x10


	//----- nvinfo : EIATTR_SPARSE_MMA_MASK
	.align		4
.L_602:
        /*0018*/ 	.byte	0x03, 0x50
        /*001a*/ 	.short	0x0000


	//----- nvinfo : EIATTR_MAXREG_COUNT
	.align		4
        /*001c*/ 	.byte	0x03, 0x1b
        /*001e*/ 	.short	0x00ff


	//----- nvinfo : EIATTR_MERCURY_ISA_VERSION
	.align		4
        /*0020*/ 	.byte	0x03, 0x5f
        /*0022*/ 	.short	0x0101


	//----- nvinfo : EIATTR_VRC_CTA_INIT_COUNT
	.align		4
        /*0024*/ 	.byte	0x02, 0x4a
	.zero		1
	.zero		1


	//----- nvinfo : EIATTR_EXIT_INSTR_OFFSETS
	.align		4
        /*0028*/ 	.byte	0x04, 0x1c
        /*002a*/ 	.short	(.L_604 - .L_603)


	//   ....[0]....
.L_603:
        /*002c*/ 	.word	0x00000010


	//----- nvinfo : EIATTR_MAX_THREADS
	.align		4
.L_604:
        /*0030*/ 	.byte	0x04, 0x05
        /*0032*/ 	.short	(.L_606 - .L_605)
.L_605:
        /*0034*/ 	.word	0x00000100
        /*0038*/ 	.word	0x00000001
        /*003c*/ 	.word	0x00000001


	//----- nvinfo : EIATTR_CBANK_PARAM_SIZE
	.align		4
.L_606:
        /*0040*/ 	.byte	0x03, 0x19
        /*0042*/ 	.short	0x0438


	//----- nvinfo : EIATTR_PARAM_CBANK
	.align		4
        /*0044*/ 	.byte	0x04, 0x0a
        /*0046*/ 	.short	(.L_608 - .L_607)
	.align		4
.L_607:
        /*0048*/ 	.word	index@(.nv.constant0._ZN7cutlass13device_kernelIN5flash19enable_sm80_to_sm89INS1_16FlashAttnFwdSm80INS1_25CollectiveMainloopFwdSm80ILi8ELi1ELb0EN4cute5tupleIJNS5_1CILi128EEENS7_ILi64EEENS7_ILi256EEEEEELi256ENS_6half_tEfNS_4arch4Sm80ELb0ELb1ELb0ELb1ELb0ELb0ELb1ELb1EEENS1_21CollectiveEpilogueFwdINS6_IJS8_SA_S9_EEENS6_IJNS7_ILi1EEESI_SI_EEESC_SE_Li256ELb1ELb1ELb1ELb0EEENS1_36VarlenDynamicPersistentTileSchedulerILi128ELi64ELi256ELi256ELb1ELb1ELb0ELb1ELb0ELb1EEEEEEEEEvNT_6ParamsE)
        /*004c*/ 	.short	0x0380
        /*004e*/ 	.short	0x0438


	//----- nvinfo : EIATTR_SW_WAR
	.align		4
.L_608:
        /*0050*/ 	.byte	0x04, 0x36
        /*0052*/ 	.short	(.L_610 - .L_609)
.L_609:
        /*0054*/ 	.word	0x00000008
.L_610:


//--------------------- .nv.info._ZN7cutlass13device_kernelIN5flash19enable_sm80_to_sm89INS1_16FlashAttnFwdSm80INS1_25CollectiveMainloopFwdSm80ILi8ELi1ELb0EN4cute5tupleIJNS5_1CILi128EEENS7_ILi48EEENS7_ILi256EEEEEELi256ENS_6half_tEfNS_4arch4Sm80ELb0ELb1ELb0ELb1ELb0ELb1ELb1ELb1EEENS1_21CollectiveEpilogueFwdINS6_IJS8_SA_S9_EEENS6_IJNS7_ILi1EEESI_SI_EEESC_SE_Li256ELb1ELb1ELb1ELb0EEENS1_36VarlenDynamicPersistentTileSchedulerILi128ELi48ELi256ELi256ELb1ELb1ELb0ELb1ELb0ELb1EEEEEEEEEvNT_6ParamsE --------------------------
	.section	.nv.info._ZN7cutlass13device_kernelIN5flash19enable_sm80_to_sm89INS1_16FlashAttnFwdSm80INS1_25CollectiveMainloopFwdSm80ILi8ELi1ELb0EN4cute5tupleIJNS5_1CILi128EEENS7_ILi48EEENS7_ILi256EEEEEELi256ENS_6half_tEfNS_4arch4Sm80ELb0ELb1ELb0ELb1ELb0ELb1ELb1ELb1EEENS1_21CollectiveEpilogueFwdINS6_IJS8_SA_S9_EEENS6_IJNS7_ILi1EEESI_SI_EEESC_SE_Li256ELb1ELb1ELb1ELb0EEENS1_36VarlenDynamicPersistentTileSchedulerILi128ELi48ELi256ELi256ELb1ELb1ELb0ELb1ELb0ELb1EEEEEEEEEvNT_6ParamsE,"",@"SHT_CUDA_INFO"
	.sectionflags	@""
	.align	4


	//----- nvinfo : EIATTR_CUDA_API_VERSION
	.align		4
        /*0000*/ 	.byte	0x04, 0x37
        /*0002*/ 	.short	(.L_612 - .L_611)
.L_611:
        /*0004*/ 	.word	0x00000082


	//----- nvinfo : EIATTR_KPARAM_INFO
	.align		4
.L_612:
        /*0008*/ 	.byte	0x04, 0x17
        /*000a*/ 	.short	(.L_614 - .L_613)
.L_613:
        /*000c*/ 	.word	0x00000000
        /*0010*/ 	.short	0x0000
        /*0012*/ 	.short	0x0000
        /*0014*/ 	.byte	0x00, 0xf0, 0xe1, 0x10


	//----- nvinfo : EIATTR_SPARSE_MMA_MASK
	.align		4
.L_614:
        /*0018*/ 	.byte	0x03, 0x50
        /*001a*/ 	.short	0x0000


	//----- nvinfo : EIATTR_MAXREG_COUNT
	.align		4
        /*001c*/ 	.byte	0x03, 0x1b
        /*001e*/ 	.short	0x00ff


	//----- nvinfo : EIATTR_MERCURY_ISA_VERSION
	.align		4
        /*0020*/ 	.byte	0x03, 0x5f
        /*0022*/ 	.short	0x0101


	//----- nvinfo : EIATTR_VRC_CTA_INIT_COUNT
	.align		4
        /*0024*/ 	.byte	0x02, 0x4a
	.zero		1
	.zero		1


	//----- nvinfo : EIATTR_EXIT_INSTR_OFFSETS
	.align		4
        /*0028*/ 	.byte	0x04, 0x1c
        /*002a*/ 	.short	(.L_616 - .L_615)


	//   ....[0]....
.L_615:
        /*002c*/ 	.word	0x00000010


	//----- nvinfo : EIATTR_MAX_THREADS
	.align		4
.L_616:
        /*0030*/ 	.byte	0x04, 0x05
        /*0032*/ 	.short	(.L_618 - .L_617)
.L_617:
        /*0034*/ 	.word	0x00000100
        /*0038*/ 	.word	0x00000001
        /*003c*/ 	.word	0x00000001


	//----- nvinfo : EIATTR_CBANK_PARAM_SIZE
	.align		4
.L_618:
        /*0040*/ 	.byte	0x03, 0x19
        /*0042*/ 	.short	0x0438


	//----- nvinfo : EIATTR_PARAM_CBANK
	.align		4
        /*0044*/ 	.byte	0x04, 0x0a
        /*0046*/ 	.short	(.L_620 - .L_619)
	.align		4
.L_619:
        /*0048*/ 	.word	index@(.nv.constant0._ZN7cutlass13device_kernelIN5flash19enable_sm80_to_sm89INS1_16FlashAttnFwdSm80INS1_25CollectiveMainloopFwdSm80ILi8ELi1ELb0EN4cute5tupleIJNS5_1CILi128EEENS7_ILi48EEENS7_ILi256EEEEEELi256ENS_6half_tEfNS_4arch4Sm80ELb0ELb1ELb0ELb1ELb0ELb1ELb1ELb1EEENS1_21CollectiveEpilogueFwdINS6_IJS8_SA_S9_EEENS6_IJNS7_ILi1EEESI_SI_EEESC_SE_Li256ELb1ELb1ELb1ELb0EEENS1_36VarlenDynamicPersistentTileSchedulerILi128ELi48ELi256ELi256ELb1ELb1ELb0ELb1ELb0ELb1EEEEEEEEEvNT_6ParamsE)
        /*004c*/ 	.short	0x0380
        /*004e*/ 	.short	0x0438


	//----- nvinfo : EIATTR_SW_WAR
	.align		4
.L_620:
        /*0050*/ 	.byte	0x04, 0x36
        /*0052*/ 	.short	(.L_622 - .L_621)
.L_621:
        /*0054*/ 	.word	0x00000008
.L_622:


//--------------------- .nv.info._ZN7cutlass13device_kernelIN5flash19enable_sm80_to_sm89INS1_16FlashAttnFwdSm80INS1_25CollectiveMainloopFwdSm80ILi8ELi1ELb0EN4cute5tupleIJNS5_1CILi128EEENS7_ILi96EEENS7_ILi256EEEEEELi256ENS_6half_tEfNS_4arch4Sm80ELb1ELb0ELb0ELb0ELb0ELb0ELb1ELb1EEENS1_21CollectiveEpilogueFwdINS6_IJS8_SA_S9_EEENS6_IJNS7_ILi1EEESI_SI_EEESC_SE_Li256ELb0ELb1ELb1ELb0EEENS1_30DynamicPersistentTileSchedulerILi256ELi256ELb1ELb1ELb0EEEEEEEEEvNT_6ParamsE --------------------------
	.section	.nv.info._ZN7cutlass13device_kernelIN5flash19enable_sm80_to_sm89INS1_16FlashAttnFwdSm80INS1_25CollectiveMainloopFwdSm80ILi8ELi1ELb0EN4cute5tupleIJNS5_1CILi128EEENS7_ILi96EEENS7_ILi256EEEEEELi256ENS_6half_tEfNS_4arch4Sm80ELb1ELb0ELb0ELb0ELb0ELb0ELb1ELb1EEENS1_21CollectiveEpilogueFwdINS6_IJS8_SA_S9_EEENS6_IJNS7_ILi1EEESI_SI_EEESC_SE_Li256ELb0ELb1ELb1ELb0EEENS1_30DynamicPersistentTileSchedulerILi256ELi256ELb1ELb1ELb0EEEEEEEEEvNT_6ParamsE,"",@"SHT_CUDA_INFO"
	.sectionflags	@""
	.align	4


	//----- nvinfo : EIATTR_CUDA_API_VERSION
	.align		4
        /*0000*/ 	.byte	0x04, 0x37
        /*0002*/ 	.short	(.L_624 - .L_623)
.L_623:
        /*0004*/ 	.word	0x00000082


	//----- nvinfo : EIATTR_KPARAM_INFO
	.align		4
.L_624:
        /*0008*/ 	.byte	0x04, 0x17
        /*000a*/ 	.short	(.L_626 - .L_625)
.L_625:
        /*000c*/ 	.word	0x00000000
        /*0010*/ 	.short	0x0000
        /*0012*/ 	.short	0x0000
        /*0014*/ 	.byte	0x00, 0xf0, 0xa1, 0x10


	//----- nvinfo : EIATTR_SPARSE_MMA_MASK
	.align		4
.L_626:
        /*0018*/ 	.byte	0x03, 0x50
        /*001a*/ 	.short	0x0000


	//----- nvinfo : EIATTR_MAXREG_COUNT
	.align		4
        /*001c*/ 	.byte	0x03, 0x1b
        /*001e*/ 	.short	0x00ff


	//----- nvinfo : EIATTR_MERCURY_ISA_VERSION
	.align		4
        /*0020*/ 	.byte	0x03, 0x5f
        /*0022*/ 	.short	0x0101


	//----- nvinfo : EIATTR_VRC_CTA_INIT_COUNT
	.align		4
        /*0024*/ 	.byte	0x02, 0x4a
	.zero		1
	.zero		1


	//----- nvinfo : EIATTR_EXIT_INSTR_OFFSETS
	.align		4
        /*0028*/ 	.byte	0x04, 0x1c
        /*002a*/ 	.short	(.L_628 - .L_627)


	//   ....[0]....
.L_627:
        /*002c*/ 	.word	0x00000010


	//----- nvinfo : EIATTR_MAX_THREADS
	.align		4
.L_628:
        /*0030*/ 	.byte	0x04, 0x05
        /*0032*/ 	.short	(.L_630 - .L_629)
.L_629:
        /*0034*/ 	.word	0x00000100
        /*0038*/ 	.word	0x00000001
        /*003c*/ 	.word	0x00000001


	//----- nvinfo : EIATTR_CBANK_PARAM_SIZE
	.align		4
.L_630:
        /*0040*/ 	.byte	0x03, 0x19
        /*0042*/ 	.short	0x0428


	//----- nvinfo : EIATTR_PARAM_CBANK
	.align		4
        /*0044*/ 	.byte	0x04, 0x0a
        /*0046*/ 	.short	(.L_632 - .L_631)
	.align		4
.L_631:
        /*0048*/ 	.word	index@(.nv.constant0._ZN7cutlass13device_kernelIN5flash19enable_sm80_to_sm89INS1_16FlashAttnFwdSm80INS1_25CollectiveMainloopFwdSm80ILi8ELi1ELb0EN4cute5tupleIJNS5_1CILi128EEENS7_ILi96EEENS7_ILi256EEEEEELi256ENS_6half_tEfNS_4arch4Sm80ELb1ELb0ELb0ELb0ELb0ELb0ELb1ELb1EEENS1_21CollectiveEpilogueFwdINS6_IJS8_SA_S9_EEENS6_IJNS7_ILi1EEESI_SI_EEESC_SE_Li256ELb0ELb1ELb1ELb0EEENS1_30DynamicPersistentTileSchedulerILi256ELi256ELb1ELb1ELb0EEEEEEEEEvNT_6ParamsE)
        /*004c*/ 	.short	0x0380
        /*004e*/ 	.short	0x0428


	//----- nvinfo : EIATTR_SW_WAR
	.align		4
.L_632:
        /*0050*/ 	.byte	0x04, 0x36
        /*0052*/ 	.short	(.L_634 - .L_633)
.L_633:
        /*0054*/ 	.word	0x00000008
.L_634:


//--------------------- .nv.info._ZN7cutlass13device_kernelIN5flash19enable_sm80_to_sm89INS1_16FlashAttnFwdSm80INS1_25CollectiveMainloopFwdSm80ILi8ELi1ELb0EN4cute5tupleIJNS5_1CILi128EEENS7_ILi64EEENS7_ILi256EEEEEELi256ENS_6half_tEfNS_4arch4Sm80ELb1ELb0ELb0ELb1ELb0ELb0ELb1ELb1EEENS1_21CollectiveEpilogueFwdINS6_IJS8_SA_S9_EEENS6_IJNS7_ILi1EEESI_SI_EEESC_SE_Li256ELb1ELb1ELb1ELb0EEENS1_36VarlenDynamicPersistentTileSchedulerILi128ELi64ELi256ELi256ELb1ELb1ELb0ELb1ELb1ELb1EEEEEEEEEvNT_6ParamsE --------------------------
	.section	.nv.info._ZN7cutlass13device_kernelIN5flash19enable_sm80_to_sm89INS1_16FlashAttnFwdSm80INS1_25CollectiveMainloopFwdSm80ILi8ELi1ELb0EN4cute5tupleIJNS5_1CILi128EEENS7_ILi64EEENS7_ILi256EEEEEELi256ENS_6half_tEfNS_4arch4Sm80ELb1ELb0ELb0ELb1ELb0ELb0ELb1ELb1EEENS1_21CollectiveEpilogueFwdINS6_IJS8_SA_S9_EEENS6_IJNS7_ILi1EEESI_SI_EEESC_SE_Li256ELb1ELb1ELb1ELb0EEENS1_36VarlenDynamicPersistentTileSchedulerILi128ELi64ELi256ELi256ELb1ELb1ELb0ELb1ELb1ELb1EEEEEEEEEvNT_6ParamsE,"",@"SHT_CUDA_INFO"
	.sectionflags	@""
	.align	4


	//----- nvinfo : EIATTR_CUDA_API_VERSION
	.align		4
        /*0000*/ 	.byte	0x04, 0x37
        /*0002*/ 	.short	(.L_636 - .L_635)
.L_635:
        /*0004*/ 	.word	0x00000082


	//----- nvinfo : EIATTR_KPARAM_INFO
	.align		4
.L_636:
        /*0008*/ 	.byte	0x04, 0x17
        /*000a*/ 	.short	(.L_638 - .L_637)
.L_637:
        /*000c*/ 	.word	0x00000000
        /*0010*/ 	.short	0x0000
        /*0012*/ 	.short	0x0000
        /*0014*/ 	.byte	0x00, 0xf0, 0xe1, 0x10


	//----- nvinfo : EIATTR_SPARSE_MMA_MASK
	.align		4
.L_638:
        /*0018*/ 	.byte	0x03, 0x50
        /*001a*/ 	.short	0x0000


	//----- nvinfo : EIATTR_MAXREG_COUNT
	.align		4
        /*001c*/ 	.byte	0x03, 0x1b
        /*001e*/ 	.short	0x00ff


	//----- nvinfo : EIATTR_MERCURY_ISA_VERSION
	.align		4
        /*0020*/ 	.byte	0x03, 0x5f
        /*0022*/ 	.short	0x0101


	//----- nvinfo : EIATTR_VRC_CTA_INIT_COUNT
	.align		4
        /*0024*/ 	.byte	0x02, 0x4a
	.zero		1
	.zero		1


	//----- nvinfo : EIATTR_EXIT_INSTR_OFFSETS
	.align		4
        /*0028*/ 	.byte	0x04, 0x1c
        /*002a*/ 	.short	(.L_640 - .L_639)


	//   ....[0]....
.L_639:
        /*002c*/ 	.word	0x00000010


	//----- nvinfo : EIATTR_MAX_THREADS
	.align		4
.L_640:
        /*0030*/ 	.byte	0x04, 0x05
        /*0032*/ 	.short	(.L_642 - .L_641)
.L_641:
        /*0034*/ 	.word	0x00000100
        /*0038*/ 	.word	0x00000001
        /*003c*/ 	.word	0x00000001


	//----- nvinfo : EIATTR_CBANK_PARAM_SIZE
	.align		4
.L_642:
        /*0040*/ 	.byte	0x03, 0x19
        /*0042*/ 	.short	0x0438


	//----- nvinfo : EIATTR_PARAM_CBANK
	.align		4
        /*0044*/ 	.byte	0x04, 0x0a
        /*0046*/ 	.short	(.L_644 - .L_643)
	.align		4
.L_643:
        /*0048*/ 	.word	index@(.nv.constant0._ZN7cutlass13device_kernelIN5flash19enable_sm80_to_sm89INS1_16FlashAttnFwdSm80INS1_25CollectiveMainloopFwdSm80ILi8ELi1ELb0EN4cute5tupleIJNS5_1CILi128EEENS7_ILi64EEENS7_ILi256EEEEEELi256ENS_6half_tEfNS_4arch4Sm80ELb1ELb0ELb0ELb1ELb0ELb0ELb1ELb1EEENS1_21CollectiveEpilogueFwdINS6_IJS8_SA_S9_EEENS6_IJNS7_ILi1EEESI_SI_EEESC_SE_Li256ELb1ELb1ELb1ELb0EEENS1_36VarlenDynamicPersistentTileSchedulerILi128ELi64ELi256ELi256ELb1ELb1ELb0ELb1ELb1ELb1EEEEEEEEEvNT_6ParamsE)
        /*004c*/ 	.short	0x0380
        /*004e*/ 	.short	0x0438


	//----- nvinfo : EIATTR_SW_WAR
	.align		4
.L_644:
        /*0050*/ 	.byte	0x04, 0x36
        /*0052*/ 	.short	(.L_646 - .L_645)
.L_645:
        /*0054*/ 	.word	0x00000008
.L_646:


//--------------------- .nv.info._ZN7cutlass13device_kernelIN5flash19enable_sm80_to_sm89INS1_16FlashAttnFwdSm80INS1_25CollectiveMainloopFwdSm80ILi8ELi1ELb0EN4cute5tupleIJNS5_1CILi128EEENS7_ILi48EEENS7_ILi256EEEEEELi256ENS_6half_tEfNS_4arch4Sm80ELb1ELb0ELb0ELb1ELb0ELb1ELb1ELb1EEENS1_21CollectiveEpilogueFwdINS6_IJS8_SA_S9_EEENS6_IJNS7_ILi1EEESI_SI_EEESC_SE_Li256ELb1ELb1ELb1ELb0EEENS1_36VarlenDynamicPersistentTileSchedulerILi128ELi48ELi256ELi256ELb1ELb1ELb0ELb1ELb1ELb1EEEEEEEEEvNT_6ParamsE --------------------------
	.section	.nv.info._ZN7cutlass13device_kernelIN5flash19enable_sm80_to_sm89INS1_16FlashAttnFwdSm80INS1_25CollectiveMainloopFwdSm80ILi8ELi1ELb0EN4cute5tupleIJNS5_1CILi128EEENS7_ILi48EEENS7_ILi256EEEEEELi256ENS_6half_tEfNS_4arch4Sm80ELb1ELb0ELb0ELb1ELb0ELb1ELb1ELb1EEENS1_21CollectiveEpilogueFwdINS6_IJS8_SA_S9_EEENS6_IJNS7_ILi1EEESI_SI_EEESC_SE_Li256ELb1ELb1ELb1ELb0EEENS1_36VarlenDynamicPersistentTileSchedulerILi128ELi48ELi256ELi256ELb1ELb1ELb0ELb1ELb1ELb1EEEEEEEEEvNT_6ParamsE,"",@"SHT_CUDA_INFO"
	.sectionflags	@""
	.align	4


	//----- nvinfo : EIATTR_CUDA_API_VERSION
	.align		4
        /*0000*/ 	.byte	0x04, 0x37
        /*0002*/ 	.short	(.L_648 - .L_647)
.L_647:
        /*0004*/ 	.word	0x00000082


	//----- nvinfo : EIATTR_KPARAM_INFO
	.align		4
.L_648:
        /*0008*/ 	.byte	0x04, 0x17
        /*000a*/ 	.short	(.L_650 - .L_649)
.L_649:
        /*000c*/ 	.word	0x00000000
        /*0010*/ 	.short	0x0000
        /*0012*/ 	.short	0x0000
        /*0014*/ 	.byte	0x00, 0xf0, 0xe1, 0x10


	//----- nvinfo : EIATTR_SPARSE_MMA_MASK
	.align		4
.L_650:
        /*0018*/ 	.byte	0x03, 0x50
        /*001a*/ 	.short	0x0000


	//----- nvinfo : EIATTR_MAXREG_COUNT
	.align		4
        /*001c*/ 	.byte	0x03, 0x1b
        /*001e*/ 	.short	0x00ff


	//----- nvinfo : EIATTR_MERCURY_ISA_VERSION
	.align		4
        /*0020*/ 	.byte	0x03, 0x5f
        /*0022*/ 	.short	0x0101


	//----- nvinfo : EIATTR_VRC_CTA_INIT_COUNT
	.align		4
        /*0024*/ 	.byte	0x02, 0x4a
	.zero		1
	.zero		1


	//----- nvinfo : EIATTR_EXIT_INSTR_OFFSETS
	.align		4
        /*0028*/ 	.byte	0x04, 0x1c
        /*002a*/ 	.short	(.L_652 - .L_651)


	//   ....[0]....
.L_651:
        /*002c*/ 	.word	0x00000010


	//----- nvinfo : EIATTR_MAX_THREADS
	.align		4
.L_652:
        /*0030*/ 	.byte	0x04, 0x05
        /*0032*/ 	.short	(.L_654 - .L_653)
.L_653:
        /*0034*/ 	.word	0x00000100
        /*0038*/ 	.word	0x00000001
        /*003c*/ 	.word	0x00000001


	//----- nvinfo : EIATTR_CBANK_PARAM_SIZE
	.align		4
.L_654:
        /*0040*/ 	.byte	0x03, 0x19
        /*0042*/ 	.short	0x0438


	//----- nvinfo : EIATTR_PARAM_CBANK
	.align		4
        /*0044*/ 	.byte	0x04, 0x0a
        /*0046*/ 	.short	(.L_656 - .L_655)
	.align		4
.L_655:
        /*0048*/ 	.word	index@(.nv.constant0._ZN7cutlass13device_kernelIN5flash19enable_sm80_to_sm89INS1_16FlashAttnFwdSm80INS1_25CollectiveMainloopFwdSm80ILi8ELi1ELb0EN4cute5tupleIJNS5_1CILi128EEENS7_ILi48EEENS7_ILi256EEEEEELi256ENS_6half_tEfNS_4arch4Sm80ELb1ELb0ELb0ELb1ELb0ELb1ELb1ELb1EEENS1_21CollectiveEpilogueFwdINS6_IJS8_SA_S9_EEENS6_IJNS7_ILi1EEESI_SI_EEESC_SE_Li256ELb1ELb1ELb1ELb0EEENS1_36VarlenDynamicPersistentTileSchedulerILi128ELi48ELi256ELi256ELb1ELb1ELb0ELb1ELb1ELb1EEEEEEEEEvNT_6ParamsE)
        /*004c*/ 	.short	0x0380
        /*004e*/ 	.short	0x0438


	//----- nvinfo : EIATTR_SW_WAR
	.align		4
.L_656:
        /*0050*/ 	.byte	0x04, 0x36
        /*0052*/ 	.short	(.L_658 - .L_657)
.L_657:
        /*0054*/ 	.word	0x00000008
.L_658:


//--------------------- .nv.callgraph             --------------------------
	.section	.nv.callgraph,"",@"SHT_CUDA_CALLGRAPH"
	.align	4
	.sectionentsize	8
	.align		4
        /*0000*/ 	.word	0x00000000
	.align		4
        /*0004*/ 	.word	0xffffffff
	.align		4
        /*0008*/ 	.word	0x00000000
	.align		4
        /*000c*/ 	.word	0xfffffffe
	.align		4
        /*0010*/ 	.word	0x00000000
	.align		4
        /*0014*/ 	.word	0xfffffffd
	.align		4
        /*0018*/ 	.word	0x00000000
	.align		4
        /*001c*/ 	.word	0xfffffffc


//--------------------- .nv.constant4             --------------------------
	.section	.nv.constant4,"a",@progbits
	.align	8
	.align		8
.nv.constant4:
        /*0000*/ 	.dword	_ZN83_INTERNAL_63ead672_47_flash_fwd_hdim256_fp16_split_softcapall_sm80_cu_744032ad_33424cuda3std3__45__cpo5beginE
	.align		8
        /*0008*/ 	.dword	_ZN83_INTERNAL_63ead672_47_flash_fwd_hdim256_fp16_split_softcapall_sm80_cu_744032ad_33424cuda3std3__45__cpo3endE
	.align		8
        /*0010*/ 	.dword	_ZN83_INTERNAL_63ead672_47_flash_fwd_hdim256_fp16_split_softcapall_sm80_cu_744032ad_33424cuda3std3__45__cpo6cbeginE
	.align		8
        /*0018*/ 	.dword	_ZN83_INTERNAL_63ead672_47_flash_fwd_hdim256_fp16_split_softcapall_sm80_cu_744032ad_33424cuda3std3__45__cpo4cendE
	.align		8
        /*0020*/ 	.dword	_ZN83_INTERNAL_63ead672_47_flash_fwd_hdim256_fp16_split_softcapall_sm80_cu_744032ad_33424cuda3std3__485_GLOBAL__N__63ead672_47_flash_fwd_hdim256_fp16_split_softcapall_sm80_cu_744032ad_33426ignoreE
	.align		8
        /*0028*/ 	.dword	_ZN83_INTERNAL_63ead672_47_flash_fwd_hdim256_fp16_split_softcapall_sm80_cu_744032ad_33424cuda3std3__419piecewise_constructE
	.align		8
        /*0030*/ 	.dword	_ZN83_INTERNAL_63ead672_47_flash_fwd_hdim256_fp16_split_softcapall_sm80_cu_744032ad_33424cuda3std3__48in_placeE
	.align		8
        /*0038*/ 	.dword	_ZN83_INTERNAL_63ead672_47_flash_fwd_hdim256_fp16_split_softcapall_sm80_cu_744032ad_33424cuda3std6ranges3__45__cpo4swapE
	.align		8
        /*0040*/ 	.dword	_ZN83_INTERNAL_63ead672_47_flash_fwd_hdim256_fp16_split_softcapall_sm80_cu_744032ad_33424cuda3std6ranges3__45__cpo9iter_moveE
	.align		8
        /*0048*/ 	.dword	_ZN83_INTERNAL_63ead672_47_flash_fwd_hdim256_fp16_split_softcapall_sm80_cu_744032ad_33424cute7productE
	.align		8
        /*0050*/ 	.dword	_ZN83_INTERNAL_63ead672_47_flash_fwd_hdim256_fp16_split_softcapall_sm80_cu_744032ad_33424cute1_E


//--------------------- .text._ZN7cutlass13device_kernelIN5flash19enable_sm80_to_sm89INS1_16FlashAttnFwdSm80INS1_25CollectiveMainloopFwdSm80ILi8ELi1ELb1EN4cute5tupleIJNS5_1CILi128EEENS7_ILi64EEENS7_ILi256EEEEEELi256ENS_6half_tEfNS_4arch4Sm80ELb0ELb0ELb1ELb0ELb0ELb0ELb1ELb1EEENS1_21CollectiveEpilogueFwdINS6_IJS8_SA_S9_EEENS6_IJNS7_ILi1EEESI_SI_EEESC_SE_Li256ELb0ELb1ELb1ELb0EEENS1_19SingleTileSchedulerILb0ELb1ELb1ELi128EEEEEEEEEvNT_6ParamsE --------------------------
	.section	.text._ZN7cutlass13device_kernelIN5flash19enable_sm80_to_sm89INS1_16FlashAttnFwdSm80INS1_25CollectiveMainloopFwdSm80ILi8ELi1ELb1EN4cute5tupleIJNS5_1CILi128EEENS7_ILi64EEENS7_ILi256EEEEEELi256ENS_6half_tEfNS_4arch4Sm80ELb0ELb0ELb1ELb0ELb0ELb0ELb1ELb1EEENS1_21CollectiveEpilogueFwdINS6_IJS8_SA_S9_EEENS6_IJNS7_ILi1EEESI_SI_EEESC_SE_Li256ELb0ELb1ELb1ELb0EEENS1_19SingleTileSchedulerILb0ELb1ELb1ELi128EEEEEEEEEvNT_6ParamsE,"ax",@progbits
	.align	128
.text._ZN7cutlass13device_kernelIN5flash19enable_sm80_to_sm89INS1_16FlashAttnFwdSm80INS1_25CollectiveMainloopFwdSm80ILi8ELi1ELb1EN4cute5tupleIJNS5_1CILi128EEENS7_ILi64EEENS7_ILi256EEEEEELi256ENS_6half_tEfNS_4arch4Sm80ELb0ELb0ELb1ELb0ELb0ELb0ELb1ELb1EEENS1_21CollectiveEpilogueFwdINS6_IJS8_SA_S9_EEENS6_IJNS7_ILi1EEESI_SI_EEESC_SE_Li256ELb0ELb1ELb1ELb0EEENS1_19SingleTileSchedulerILb0ELb1ELb1ELi128EEEEEEEEEvNT_6ParamsE:
        .type           _ZN7cutlass13device_kernelIN5flash19enable_sm80_to_sm89INS1_16FlashAttnFwdSm80INS1_25CollectiveMainloopFwdSm80ILi8ELi1ELb1EN4cute5tupleIJNS5_1CILi128EEENS7_ILi64EEENS7_ILi256EEEEEELi256ENS_6half_tEfNS_4arch4Sm80ELb0ELb0ELb1ELb0ELb0ELb0ELb1ELb1EEENS1_21CollectiveEpilogueFwdINS6_IJS8_SA_S9_EEENS6_IJNS7_ILi1EEESI_SI_EEESC_SE_Li256ELb0ELb1ELb1ELb0EEENS1_19SingleTileSchedulerILb0ELb1ELb1ELi128EEEEEEEEEvNT_6ParamsE,@function
        .size           _ZN7cutlass13device_kernelIN5flash19enable_sm80_to_sm89INS1_16FlashAttnFwdSm80INS1_25CollectiveMainloopFwdSm80ILi8ELi1ELb1EN4cute5tupleIJNS5_1CILi128EEENS7_ILi64EEENS7_ILi256EEEEEELi256ENS_6half_tEfNS_4arch4Sm80ELb0ELb0ELb1ELb0ELb0ELb0ELb1ELb1EEENS1_21CollectiveEpilogueFwdINS6_IJS8_SA_S9_EEENS6_IJNS7_ILi1EEESI_SI_EEESC_SE_Li256ELb0ELb1ELb1ELb0EEENS1_19SingleTileSchedulerILb0ELb1ELb1ELi128EEEEEEEEEvNT_6ParamsE,(.L_x_36 - _ZN7cutlass13device_kernelIN5flash19enable_sm80_to_sm89INS1_16FlashAttnFwdSm80INS1_25CollectiveMainloopFwdSm80ILi8ELi1ELb1EN4cute5tupleIJNS5_1CILi128EEENS7_ILi64EEENS7_ILi256EEEEEELi256ENS_6half_tEfNS_4arch4Sm80ELb0ELb0ELb1ELb0ELb0ELb0ELb1ELb1EEENS1_21CollectiveEpilogueFwdINS6_IJS8_SA_S9_EEENS6_IJNS7_ILi1EEESI_SI_EEESC_SE_Li256ELb0ELb1ELb1ELb0EEENS1_19SingleTileSchedulerILb0ELb1ELb1ELi128EEEEEEEEEvNT_6ParamsE)
        .other          _ZN7cutlass13device_kernelIN5flash19enable_sm80_to_sm89INS1_16FlashAttnFwdSm80INS1_25CollectiveMainloopFwdSm80ILi8ELi1ELb1EN4cute5tupleIJNS5_1CILi128EEENS7_ILi64EEENS7_ILi256EEEEEELi256ENS_6half_tEfNS_4arch4Sm80ELb0ELb0ELb1ELb0ELb0ELb0ELb1ELb1EEENS1_21CollectiveEpilogueFwdINS6_IJS8_SA_S9_EEENS6_IJNS7_ILi1EEESI_SI_EEESC_SE_Li256ELb0ELb1ELb1ELb0EEENS1_19SingleTileSchedulerILb0ELb1ELb1ELi128EEEEEEEEEvNT_6ParamsE,@"STO_CUDA_ENTRY STV_DEFAULT"
_ZN7cutlass13device_kernelIN5flash19enable_sm80_to_sm89INS1_16FlashAttnFwdSm80INS1_25CollectiveMainloopFwdSm80ILi8ELi1ELb1EN4cute5tupleIJNS5_1CILi128EEENS7_ILi64EEENS7_ILi256EEEEEELi256ENS_6half_tEfNS_4arch4Sm80ELb0ELb0ELb1ELb0ELb0ELb0ELb1ELb1EEENS1_21CollectiveEpilogueFwdINS6_IJS8_SA_S9_EEENS6_IJNS7_ILi1EEESI_SI_EEESC_SE_Li256ELb0ELb1ELb1ELb0EEENS1_19SingleTileSchedulerILb0ELb1ELb1ELi128EEEEEEEEEvNT_6ParamsE:
[----:B------:R-:W-:Y:S01]  /*0000*/  LDC R1, c[0x0][0x37c] ;  /* 0x0000df00ff017b82 */ /* 0x000fe20000000800 */
[----:B------:R-:W-:Y:S05]  /*0010*/  EXIT ;  /* 0x000000000000794d */ /* 0x000fea0003800000 */
.L_x_0:
[----:B------:R-:W-:-:S00]  /*0020*/  BRA `(.L_x_0) ;  /* 0xfffffffc00fc7947 */ /* 0x000fc0000383ffff */
[----:B------:R-:W-:-:S00]  /*0030*/  NOP ;  /* 0x0000000000007918 */ /* 0x000fc00000000000 */
        /* <DEDUP_REMOVED lines=12> */
.L_x_36:


//--------------------- .text._ZN7cutlass13device_kernelIN5flash19enable_sm80_to_sm89INS1_16FlashAttnFwdSm80INS1_25CollectiveMainloopFwdSm80ILi8ELi1ELb1EN4cute5tupleIJNS5_1CILi128EEENS7_ILi48EEENS7_ILi256EEEEEELi256ENS_6half_tEfNS_4arch4Sm80ELb0ELb0ELb1ELb1ELb0ELb0ELb1ELb1EEENS1_21CollectiveEpilogueFwdINS6_IJS8_SA_S9_EEENS6_IJNS7_ILi1EEESI_SI_EEESC_SE_Li256ELb1ELb1ELb1ELb0EEENS1_36VarlenDynamicPersistentTileSchedulerILi128ELi48ELi256ELi256ELb1ELb1ELb0ELb0ELb1ELb1EEEEEEEEEvNT_6ParamsE --------------------------
	.section	.text._ZN7cutlass13device_kernelIN5flash19enable_sm80_to_sm89INS1_16FlashAttnFwdSm80INS1_25CollectiveMainloopFwdSm80ILi8ELi1ELb1EN4cute5tupleIJNS5_1CILi128EEENS7_ILi48EEENS7_ILi256EEEEEELi256ENS_6half_tEfNS_4arch4Sm80ELb0ELb0ELb1ELb1ELb0ELb0ELb1ELb1EEENS1_21CollectiveEpilogueFwdINS6_IJS8_SA_S9_EEENS6_IJNS7_ILi1EEESI_SI_EEESC_SE_Li256ELb1ELb1ELb1ELb0EEENS1_36VarlenDynamicPersistentTileSchedulerILi128ELi48ELi256ELi256ELb1ELb1ELb0ELb0ELb1ELb1EEEEEEEEEvNT_6ParamsE,"ax",@progbits
	.align	128
.text._ZN7cutlass13device_kernelIN5flash19enable_sm80_to_sm89INS1_16FlashAttnFwdSm80INS1_25CollectiveMainloopFwdSm80ILi8ELi1ELb1EN4cute5tupleIJNS5_1CILi128EEENS7_ILi48EEENS7_ILi256EEEEEELi256ENS_6half_tEfNS_4arch4Sm80ELb0ELb0ELb1ELb1ELb0ELb0ELb1ELb1EEENS1_21CollectiveEpilogueFwdINS6_IJS8_SA_S9_EEENS6_IJNS7_ILi1EEESI_SI_EEESC_SE_Li256ELb1ELb1ELb1ELb0EEENS1_36VarlenDynamicPersistentTileSchedulerILi128ELi48ELi256ELi256ELb1ELb1ELb0ELb0ELb1ELb1EEEEEEEEEvNT_6ParamsE:
        .type           _ZN7cutlass13device_kernelIN5flash19enable_sm80_to_sm89INS1_16FlashAttnFwdSm80INS1_25CollectiveMainloopFwdSm80ILi8ELi1ELb1EN4cute5tupleIJNS5_1CILi128EEENS7_ILi48EEENS7_ILi256EEEEEELi256ENS_6half_tEfNS_4arch4Sm80ELb0ELb0ELb1ELb1ELb0ELb0ELb1ELb1EEENS1_21CollectiveEpilogueFwdINS6_IJS8_SA_S9_EEENS6_IJNS7_ILi1EEESI_SI_EEESC_SE_Li256ELb1ELb1ELb1ELb0EEENS1_36VarlenDynamicPersistentTileSchedulerILi128ELi48ELi256ELi256ELb1ELb1ELb0ELb0ELb1ELb1EEEEEEEEEvNT_6ParamsE,@function
        .size           _ZN7cutlass13device_kernelIN5flash19enable_sm80_to_sm89INS1_16FlashAttnFwdSm80INS1_25CollectiveMainloopFwdSm80ILi8ELi1ELb1EN4cute5tupleIJNS5_1CILi128EEENS7_ILi48EEENS7_ILi256EEEEEELi256ENS_6half_tEfNS_4arch4Sm80ELb0ELb0ELb1ELb1ELb0ELb0ELb1ELb1EEENS1_21CollectiveEpilogueFwdINS6_IJS8_SA_S9_EEENS6_IJNS7_ILi1EEESI_SI_EEESC_SE_Li256ELb1ELb1ELb1ELb0EEENS1_36VarlenDynamicPersistentTileSchedulerILi128ELi48ELi256ELi256ELb1ELb1ELb0ELb0ELb1ELb1EEEEEEEEEvNT_6ParamsE,(.L_x_37 - _ZN7cutlass13device_kernelIN5flash19enable_sm80_to_sm89INS1_16FlashAttnFwdSm80INS1_25CollectiveMainloopFwdSm80ILi8ELi1ELb1EN4cute5tupleIJNS5_1CILi128EEENS7_ILi48EEENS7_ILi256EEEEEELi256ENS_6half_tEfNS_4arch4Sm80ELb0ELb0ELb1ELb1ELb0ELb0ELb1ELb1EEENS1_21CollectiveEpilogueFwdINS6_IJS8_SA_S9_EEENS6_IJNS7_ILi1EEESI_SI_EEESC_SE_Li256ELb1ELb1ELb1ELb0EEENS1_36VarlenDynamicPersistentTileSchedulerILi128ELi48ELi256ELi256ELb1ELb1ELb0ELb0ELb1ELb1EEEEEEEEEvNT_6ParamsE)
        .other          _ZN7cutlass13device_kernelIN5flash19enable_sm80_to_sm89INS1_16FlashAttnFwdSm80INS1_25CollectiveMainloopFwdSm80ILi8ELi1ELb1EN4cute5tupleIJNS5_1CILi128EEENS7_ILi48EEENS7_ILi256EEEEEELi256ENS_6half_tEfNS_4arch4Sm80ELb0ELb0ELb1ELb1ELb0ELb0ELb1ELb1EEENS1_21CollectiveEpilogueFwdINS6_IJS8_SA_S9_EEENS6_IJNS7_ILi1EEESI_SI_EEESC_SE_Li256ELb1ELb1ELb1ELb0EEENS1_36VarlenDynamicPersistentTileSchedulerILi128ELi48ELi256ELi256ELb1ELb1ELb0ELb0ELb1ELb1EEEEEEEEEvNT_6ParamsE,@"STO_CUDA_ENTRY STV_DEFAULT"
_ZN7cutlass13device_kernelIN5flash19enable_sm80_to_sm89INS1_16FlashAttnFwdSm80INS1_25CollectiveMainloopFwdSm80ILi8ELi1ELb1EN4cute5tupleIJNS5_1CILi128EEENS7_ILi48EEENS7_ILi256EEEEEELi256ENS_6half_tEfNS_4arch4Sm80ELb0ELb0ELb1ELb1ELb0ELb0ELb1ELb1EEENS1_21CollectiveEpilogueFwdINS6_IJS8_SA_S9_EEENS6_IJNS7_ILi1EEESI_SI_EEESC_SE_Li256ELb1ELb1ELb1ELb0EEENS1_36VarlenDynamicPersistentTileSchedulerILi128ELi48ELi256ELi256ELb1ELb1ELb0ELb0ELb1ELb1EEEEEEEEEvNT_6ParamsE:
[----:B------:R-:W-:Y:S01]  /*0000*/  LDC R1, c[0x0][0x37c] ;  /* 0x0000df00ff017b82 */ /* 0x000fe20000000800 */
[----:B------:R-:W-:Y:S05]  /*0010*/  EXIT ;  /* 0x000000000000794d */ /* 0x000fea0003800000 */
.L_x_1:
        /* <DEDUP_REMOVED lines=14> */
.L_x_37:


//--------------------- .text._ZN7cutlass13device_kernelIN5flash19enable_sm80_to_sm89INS1_16FlashAttnFwdSm80INS1_25CollectiveMainloopFwdSm80ILi8ELi1ELb0EN4cute5tupleIJNS5_1CILi128EEENS7_ILi32EEENS7_ILi256EEEEEELi256ENS_6half_tEfNS_4arch4Sm80ELb0ELb0ELb1ELb1ELb0ELb1ELb1ELb1EEENS1_21CollectiveEpilogueFwdINS6_IJS8_SA_S9_EEENS6_IJNS7_ILi1EEESI_SI_EEESC_SE_Li256ELb1ELb1ELb1ELb0EEENS1_36VarlenDynamicPersistentTileSchedulerILi128ELi32ELi256ELi256ELb1ELb1ELb0ELb0ELb1ELb1EEEEEEEEEvNT_6ParamsE --------------------------
	.section	.text._ZN7cutlass13device_kernelIN5flash19enable_sm80_to_sm89INS1_16FlashAttnFwdSm80INS1_25CollectiveMainloopFwdSm80ILi8ELi1ELb0EN4cute5tupleIJNS5_1CILi128EEENS7_ILi32EEENS7_ILi256EEEEEELi256ENS_6half_tEfNS_4arch4Sm80ELb0ELb0ELb1ELb1ELb0ELb1ELb1ELb1EEENS1_21CollectiveEpilogueFwdINS6_IJS8_SA_S9_EEENS6_IJNS7_ILi1EEESI_SI_EEESC_SE_Li256ELb1ELb1ELb1ELb0EEENS1_36VarlenDynamicPersistentTileSchedulerILi128ELi32ELi256ELi256ELb1ELb1ELb0ELb0ELb1ELb1EEEEEEEEEvNT_6ParamsE,"ax",@progbits
	.align	128
.text._ZN7cutlass13device_kernelIN5flash19enable_sm80_to_sm89INS1_16FlashAttnFwdSm80INS1_25CollectiveMainloopFwdSm80ILi8ELi1ELb0EN4cute5tupleIJNS5_1CILi128EEENS7_ILi32EEENS7_ILi256EEEEEELi256ENS_6half_tEfNS_4arch4Sm80ELb0ELb0ELb1ELb1ELb0ELb1ELb1ELb1EEENS1_21CollectiveEpilogueFwdINS6_IJS8_SA_S9_EEENS6_IJNS7_ILi1EEESI_SI_EEESC_SE_Li256ELb1ELb1ELb1ELb0EEENS1_36VarlenDynamicPersistentTileSchedulerILi128ELi32ELi256ELi256ELb1ELb1ELb0ELb0ELb1ELb1EEEEEEEEEvNT_6ParamsE:
        .type           _ZN7cutlass13device_kernelIN5flash19enable_sm80_to_sm89INS1_16FlashAttnFwdSm80INS1_25CollectiveMainloopFwdSm80ILi8ELi1ELb0EN4cute5tupleIJNS5_1CILi128EEENS7_ILi32EEENS7_ILi256EEEEEELi256ENS_6half_tEfNS_4arch4Sm80ELb0ELb0ELb1ELb1ELb0ELb1ELb1ELb1EEENS1_21CollectiveEpilogueFwdINS6_IJS8_SA_S9_EEENS6_IJNS7_ILi1EEESI_SI_EEESC_SE_Li256ELb1ELb1ELb1ELb0EEENS1_36VarlenDynamicPersistentTileSchedulerILi128ELi32ELi256ELi256ELb1ELb1ELb0ELb0ELb1ELb1EEEEEEEEEvNT_6ParamsE,@function
        .size           _ZN7cutlass13device_kernelIN5flash19enable_sm80_to_sm89INS1_16FlashAttnFwdSm80INS1_25CollectiveMainloopFwdSm80ILi8ELi1ELb0EN4cute5tupleIJNS5_1CILi128EEENS7_ILi32EEENS7_ILi256EEEEEELi256ENS_6half_tEfNS_4arch4Sm80ELb0ELb0ELb1ELb1ELb0ELb1ELb1ELb1EEENS1_21CollectiveEpilogueFwdINS6_IJS8_SA_S9_EEENS6_IJNS7_ILi1EEESI_SI_EEESC_SE_Li256ELb1ELb1ELb1ELb0EEENS1_36VarlenDynamicPersistentTileSchedulerILi128ELi32ELi256ELi256ELb1ELb1ELb0ELb0ELb1ELb1EEEEEEEEEvNT_6ParamsE,(.L_x_38 - _ZN7cutlass13device_kernelIN5flash19enable_sm80_to_sm89INS1_16FlashAttnFwdSm80INS1_25CollectiveMainloopFwdSm80ILi8ELi1ELb0EN4cute5tupleIJNS5_1CILi128EEENS7_ILi32EEENS7_ILi256EEEEEELi256ENS_6half_tEfNS_4arch4Sm80ELb0ELb0ELb1ELb1ELb0ELb1ELb1ELb1EEENS1_21CollectiveEpilogueFwdINS6_IJS8_SA_S9_EEENS6_IJNS7_ILi1EEESI_SI_EEESC_SE_Li256ELb1ELb1ELb1ELb0EEENS1_36VarlenDynamicPersistentTileSchedulerILi128ELi32ELi256ELi256ELb1ELb1ELb0ELb0ELb1ELb1EEEEEEEEEvNT_6ParamsE)
        .other          _ZN7cutlass13device_kernelIN5flash19enable_sm80_to_sm89INS1_16FlashAttnFwdSm80INS1_25CollectiveMainloopFwdSm80ILi8ELi1ELb0EN4cute5tupleIJNS5_1CILi128EEENS7_ILi32EEENS7_ILi256EEEEEELi256ENS_6half_tEfNS_4arch4Sm80ELb0ELb0ELb1ELb1ELb0ELb1ELb1ELb1EEENS1_21CollectiveEpilogueFwdINS6_IJS8_SA_S9_EEENS6_IJNS7_ILi1EEESI_SI_EEESC_SE_Li256ELb1ELb1ELb1ELb0EEENS1_36VarlenDynamicPersistentTileSchedulerILi128ELi32ELi256ELi256ELb1ELb1ELb0ELb0ELb1ELb1EEEEEEEEEvNT_6ParamsE,@"STO_CUDA_ENTRY STV_DEFAULT"
_ZN7cutlass13device_kernelIN5flash19enable_sm80_to_sm89INS1_16FlashAttnFwdSm80INS1_25CollectiveMainloopFwdSm80ILi8ELi1ELb0EN4cute5tupleIJNS5_1CILi128EEENS7_ILi32EEENS7_ILi256EEEEEELi256ENS_6half_tEfNS_4arch4Sm80ELb0ELb0ELb1ELb1ELb0ELb1ELb1ELb1EEENS1_21CollectiveEpilogueFwdINS6_IJS8_SA_S9_EEENS6_IJNS7_ILi1EEESI_SI_EEESC_SE_Li256ELb1ELb1ELb1ELb0EEENS1_36VarlenDynamicPersistentTileSchedulerILi128ELi32ELi256ELi256ELb1ELb1ELb0ELb0ELb1ELb1EEEEEEEEEvNT_6ParamsE:
[----:B------:R-:W-:Y:S01]  /*0000*/  LDC R1, c[0x0][0x37c] ;  /* 0x0000df00ff017b82 */ /* 0x000fe20000000800 */
[----:B------:R-:W-:Y:S05]  /*0010*/  EXIT ;  /* 0x000000000000794d */ /* 0x000fea0003800000 */
.L_x_2:
        /* <DEDUP_REMOVED lines=14> */
.L_x_38:


//--------------------- .text._ZN7cutlass13device_kernelIN5flash19enable_sm80_to_sm89INS1_16FlashAttnFwdSm80INS1_25CollectiveMainloopFwdSm80ILi8ELi1ELb1EN4cute5tupleIJNS5_1CILi128EEENS7_ILi48EEENS7_ILi256EEEEEELi256ENS_6half_tEfNS_4arch4Sm80ELb0ELb1ELb1ELb0ELb0ELb0ELb1ELb1EEENS1_21CollectiveEpilogueFwdINS6_IJS8_SA_S9_EEENS6_IJNS7_ILi1EEESI_SI_EEESC_SE_Li256ELb0ELb1ELb1ELb0EEENS1_19SingleTileSchedulerILb0ELb1ELb1ELi128EEEEEEEEEvNT_6ParamsE --------------------------
	.section	.text._ZN7cutlass13device_kernelIN5flash19enable_sm80_to_sm89INS1_16FlashAttnFwdSm80INS1_25CollectiveMainloopFwdSm80ILi8ELi1ELb1EN4cute5tupleIJNS5_1CILi128EEENS7_ILi48EEENS7_ILi256EEEEEELi256ENS_6half_tEfNS_4arch4Sm80ELb0ELb1ELb1ELb0ELb0ELb0ELb1ELb1EEENS1_21CollectiveEpilogueFwdINS6_IJS8_SA_S9_EEENS6_IJNS7_ILi1EEESI_SI_EEESC_SE_Li256ELb0ELb1ELb1ELb0EEENS1_19SingleTileSchedulerILb0ELb1ELb1ELi128EEEEEEEEEvNT_6ParamsE,"ax",@progbits
	.align	128
.text._ZN7cutlass13device_kernelIN5flash19enable_sm80_to_sm89INS1_16FlashAttnFwdSm80INS1_25CollectiveMainloopFwdSm80ILi8ELi1ELb1EN4cute5tupleIJNS5_1CILi128EEENS7_ILi48EEENS7_ILi256EEEEEELi256ENS_6half_tEfNS_4arch4Sm80ELb0ELb1ELb1ELb0ELb0ELb0ELb1ELb1EEENS1_21CollectiveEpilogueFwdINS6_IJS8_SA_S9_EEENS6_IJNS7_ILi1EEESI_SI_EEESC_SE_Li256ELb0ELb1ELb1ELb0EEENS1_19SingleTileSchedulerILb0ELb1ELb1ELi128EEEEEEEEEvNT_6ParamsE:
        .type           _ZN7cutlass13device_kernelIN5flash19enable_sm80_to_sm89INS1_16FlashAttnFwdSm80INS1_25CollectiveMainloopFwdSm80ILi8ELi1ELb1EN4cute5tupleIJNS5_1CILi128EEENS7_ILi48EEENS7_ILi256EEEEEELi256ENS_6half_tEfNS_4arch4Sm80ELb0ELb1ELb1ELb0ELb0ELb0ELb1ELb1EEENS1_21CollectiveEpilogueFwdINS6_IJS8_SA_S9_EEENS6_IJNS7_ILi1EEESI_SI_EEESC_SE_Li256ELb0ELb1ELb1ELb0EEENS1_19SingleTileSchedulerILb0ELb1ELb1ELi128EEEEEEEEEvNT_6ParamsE,@function
        .size           _ZN7cutlass13device_kernelIN5flash19enable_sm80_to_sm89INS1_16FlashAttnFwdSm80INS1_25CollectiveMainloopFwdSm80ILi8ELi1ELb1EN4cute5tupleIJNS5_1CILi128EEENS7_ILi48EEENS7_ILi256EEEEEELi256ENS_6half_tEfNS_4arch4Sm80ELb0ELb1ELb1ELb0ELb0ELb0ELb1ELb1EEENS1_21CollectiveEpilogueFwdINS6_IJS8_SA_S9_EEENS6_IJNS7_ILi1EEESI_SI_EEESC_SE_Li256ELb0ELb1ELb1ELb0EEENS1_19SingleTileSchedulerILb0ELb1ELb1ELi128EEEEEEEEEvNT_6ParamsE,(.L_x_39 - _ZN7cutlass13device_kernelIN5flash19enable_sm80_to_sm89INS1_16FlashAttnFwdSm80INS1_25CollectiveMainloopFwdSm80ILi8ELi1ELb1EN4cute5tupleIJNS5_1CILi128EEENS7_ILi48EEENS7_ILi256EEEEEELi256ENS_6half_tEfNS_4arch4Sm80ELb0ELb1ELb1ELb0ELb0ELb0ELb1ELb1EEENS1_21CollectiveEpilogueFwdINS6_IJS8_SA_S9_EEENS6_IJNS7_ILi1EEESI_SI_EEESC_SE_Li256ELb0ELb1ELb1ELb0EEENS1_19SingleTileSchedulerILb0ELb1ELb1ELi128EEEEEEEEEvNT_6ParamsE)
        .other          _ZN7cutlass13device_kernelIN5flash19enable_sm80_to_sm89INS1_16FlashAttnFwdSm80INS1_25CollectiveMainloopFwdSm80ILi8ELi1ELb1EN4cute5tupleIJNS5_1CILi128EEENS7_ILi48EEENS7_ILi256EEEEEELi256ENS_6half_tEfNS_4arch4Sm80ELb0ELb1ELb1ELb0ELb0ELb0ELb1ELb1EEENS1_21CollectiveEpilogueFwdINS6_IJS8_SA_S9_EEENS6_IJNS7_ILi1EEESI_SI_EEESC_SE_Li256ELb0ELb1ELb1ELb0EEENS1_19SingleTileSchedulerILb0ELb1ELb1ELi128EEEEEEEEEvNT_6ParamsE,@"STO_CUDA_ENTRY STV_DEFAULT"
_ZN7cutlass13device_kernelIN5flash19enable_sm80_to_sm89INS1_16FlashAttnFwdSm80INS1_25CollectiveMainloopFwdSm80ILi8ELi1ELb1EN4cute5tupleIJNS5_1CILi128EEENS7_ILi48EEENS7_ILi256EEEEEELi256ENS_6half_tEfNS_4arch4Sm80ELb0ELb1ELb1ELb0ELb0ELb0ELb1ELb1EEENS1_21CollectiveEpilogueFwdINS6_IJS8_SA_S9_EEENS6_IJNS7_ILi1EEESI_SI_EEESC_SE_Li256ELb0ELb1ELb1ELb0EEENS1_19SingleTileSchedulerILb0ELb1ELb1ELi128EEEEEEEEEvNT_6ParamsE:
[----:B------:R-:W-:Y:S01]  /*0000*/  LDC R1, c[0x0][0x37c] ;  /* 0x0000df00ff017b82 */ /* 0x000fe20000000800 */
[----:B------:R-:W-:Y:S05]  /*0010*/  EXIT ;  /* 0x000000000000794d */ /* 0x000fea0003800000 */
.L_x_3:
        /* <DEDUP_REMOVED lines=14> */
.L_x_39:


//--------------------- .text._ZN7cutlass13device_kernelIN5flash19enable_sm80_to_sm89INS1_16FlashAttnFwdSm80INS1_25CollectiveMainloopFwdSm80ILi8ELi1ELb1EN4cute5tupleIJNS5_1CILi128EEENS7_ILi48EEENS7_ILi256EEEEEELi256ENS_6half_tEfNS_4arch4Sm80ELb0ELb1ELb1ELb1ELb0ELb0ELb1ELb1EEENS1_21CollectiveEpilogueFwdINS6_IJS8_SA_S9_EEENS6_IJNS7_ILi1EEESI_SI_EEESC_SE_Li256ELb1ELb1ELb1ELb0EEENS1_36VarlenDynamicPersistentTileSchedulerILi128ELi48ELi256ELi256ELb1ELb1ELb0ELb1ELb0ELb1EEEEEEEEEvNT_6ParamsE --------------------------
	.section	.text._ZN7cutlass13device_kernelIN5flash19enable_sm80_to_sm89INS1_16FlashAttnFwdSm80INS1_25CollectiveMainloopFwdSm80ILi8ELi1ELb1EN4cute5tupleIJNS5_1CILi128EEENS7_ILi48EEENS7_ILi256EEEEEELi256ENS_6half_tEfNS_4arch4Sm80ELb0ELb1ELb1ELb1ELb0ELb0ELb1ELb1EEENS1_21CollectiveEpilogueFwdINS6_IJS8_SA_S9_EEENS6_IJNS7_ILi1EEESI_SI_EEESC_SE_Li256ELb1ELb1ELb1ELb0EEENS1_36VarlenDynamicPersistentTileSchedulerILi128ELi48ELi256ELi256ELb1ELb1ELb0ELb1ELb0ELb1EEEEEEEEEvNT_6ParamsE,"ax",@progbits
	.align	128
.text._ZN7cutlass13device_kernelIN5flash19enable_sm80_to_sm89INS1_16FlashAttnFwdSm80INS1_25CollectiveMainloopFwdSm80ILi8ELi1ELb1EN4cute5tupleIJNS5_1CILi128EEENS7_ILi48EEENS7_ILi256EEEEEELi256ENS_6half_tEfNS_4arch4Sm80ELb0ELb1ELb1ELb1ELb0ELb0ELb1ELb1EEENS1_21CollectiveEpilogueFwdINS6_IJS8_SA_S9_EEENS6_IJNS7_ILi1EEESI_SI_EEESC_SE_Li256ELb1ELb1ELb1ELb0EEENS1_36VarlenDynamicPersistentTileSchedulerILi128ELi48ELi256ELi256ELb1ELb1ELb0ELb1ELb0ELb1EEEEEEEEEvNT_6ParamsE:
        .type           _ZN7cutlass13device_kernelIN5flash19enable_sm80_to_sm89INS1_16FlashAttnFwdSm80INS1_25CollectiveMainloopFwdSm80ILi8ELi1ELb1EN4cute5tupleIJNS5_1CILi128EEENS7_ILi48EEENS7_ILi256EEEEEELi256ENS_6half_tEfNS_4arch4Sm80ELb0ELb1ELb1ELb1ELb0ELb0ELb1ELb1EEENS1_21CollectiveEpilogueFwdINS6_IJS8_SA_S9_EEENS6_IJNS7_ILi1EEESI_SI_EEESC_SE_Li256ELb1ELb1ELb1ELb0EEENS1_36VarlenDynamicPersistentTileSchedulerILi128ELi48ELi256ELi256ELb1ELb1ELb0ELb1ELb0ELb1EEEEEEEEEvNT_6ParamsE,@function
        .size           _ZN7cutlass13device_kernelIN5flash19enable_sm80_to_sm89INS1_16FlashAttnFwdSm80INS1_25CollectiveMainloopFwdSm80ILi8ELi1ELb1EN4cute5tupleIJNS5_1CILi128EEENS7_ILi48EEENS7_ILi256EEEEEELi256ENS_6half_tEfNS_4arch4Sm80ELb0ELb1ELb1ELb1ELb0ELb0ELb1ELb1EEENS1_21CollectiveEpilogueFwdINS6_IJS8_SA_S9_EEENS6_IJNS7_ILi1EEESI_SI_EEESC_SE_Li256ELb1ELb1ELb1ELb0EEENS1_36VarlenDynamicPersistentTileSchedulerILi128ELi48ELi256ELi256ELb1ELb1ELb0ELb1ELb0ELb1EEEEEEEEEvNT_6ParamsE,(.L_x_40 - _ZN7cutlass13device_kernelIN5flash19enable_sm80_to_sm89INS1_16FlashAttnFwdSm80INS1_25CollectiveMainloopFwdSm80ILi8ELi1ELb1EN4cute5tupleIJNS5_1CILi128EEENS7_ILi48EEENS7_ILi256EEEEEELi256ENS_6half_tEfNS_4arch4Sm80ELb0ELb1ELb1ELb1ELb0ELb0ELb1ELb1EEENS1_21CollectiveEpilogueFwdINS6_IJS8_SA_S9_EEENS6_IJNS7_ILi1EEESI_SI_EEESC_SE_Li256ELb1ELb1ELb1ELb0EEENS1_36VarlenDynamicPersistentTileSchedulerILi128ELi48ELi256ELi256ELb1ELb1ELb0ELb1ELb0ELb1EEEEEEEEEvNT_6ParamsE)
        .other          _ZN7cutlass13device_kernelIN5flash19enable_sm80_to_sm89INS1_16FlashAttnFwdSm80INS1_25CollectiveMainloopFwdSm80ILi8ELi1ELb1EN4cute5tupleIJNS5_1CILi128EEENS7_ILi48EEENS7_ILi256EEEEEELi256ENS_6half_tEfNS_4arch4Sm80ELb0ELb1ELb1ELb1ELb0ELb0ELb1ELb1EEENS1_21CollectiveEpilogueFwdINS6_IJS8_SA_S9_EEENS6_IJNS7_ILi1EEESI_SI_EEESC_SE_Li256ELb1ELb1ELb1ELb0EEENS1_36VarlenDynamicPersistentTileSchedulerILi128ELi48ELi256ELi256ELb1ELb1ELb0ELb1ELb0ELb1EEEEEEEEEvNT_6ParamsE,@"STO_CUDA_ENTRY STV_DEFAULT"
_ZN7cutlass13device_kernelIN5flash19enable_sm80_to_sm89INS1_16FlashAttnFwdSm80INS1_25CollectiveMainloopFwdSm80ILi8ELi1ELb1EN4cute5tupleIJNS5_1CILi128EEENS7_ILi48EEENS7_ILi256EEEEEELi256ENS_6half_tEfNS_4arch4Sm80ELb0ELb1ELb1ELb1ELb0ELb0ELb1ELb1EEENS1_21CollectiveEpilogueFwdINS6_IJS8_SA_S9_EEENS6_IJNS7_ILi1EEESI_SI_EEESC_SE_Li256ELb1ELb1ELb1ELb0EEENS1_36VarlenDynamicPersistentTileSchedulerILi128ELi48ELi256ELi256ELb1ELb1ELb0ELb1ELb0ELb1EEEEEEEEEvNT_6ParamsE:
[----:B------:R-:W-:Y:S01]  /*0000*/  LDC R1, c[0x0][0x37c] ;  /* 0x0000df00ff017b82 */ /* 0x000fe20000000800 */
[----:B------:R-:W-:Y:S05]  /*0010*/  EXIT ;  /* 0x000000000000794d */ /* 0x000fea0003800000 */
.L_x_4:
        /* <DEDUP_REMOVED lines=14> */
.L_x_40:


//--------------------- .text._ZN7cutlass13device_kernelIN5flash19enable_sm80_to_sm89INS1_16FlashAttnFwdSm80INS1_25CollectiveMainloopFwdSm80ILi8ELi1ELb0EN4cute5tupleIJNS5_1CILi128EEENS7_ILi32EEENS7_ILi256EEEEEELi256ENS_6half_tEfNS_4arch4Sm80ELb0ELb1ELb1ELb1ELb0ELb1ELb1ELb1EEENS1_21CollectiveEpilogueFwdINS6_IJS8_SA_S9_EEENS6_IJNS7_ILi1EEESI_SI_EEESC_SE_Li256ELb1ELb1ELb1ELb0EEENS1_36VarlenDynamicPersistentTileSchedulerILi128ELi32ELi256ELi256ELb1ELb1ELb0ELb1ELb0ELb1EEEEEEEEEvNT_6ParamsE --------------------------
	.section	.text._ZN7cutlass13device_kernelIN5flash19enable_sm80_to_sm89INS1_16FlashAttnFwdSm80INS1_25CollectiveMainloopFwdSm80ILi8ELi1ELb0EN4cute5tupleIJNS5_1CILi128EEENS7_ILi32EEENS7_ILi256EEEEEELi256ENS_6half_tEfNS_4arch4Sm80ELb0ELb1ELb1ELb1ELb0ELb1ELb1ELb1EEENS1_21CollectiveEpilogueFwdINS6_IJS8_SA_S9_EEENS6_IJNS7_ILi1EEESI_SI_EEESC_SE_Li256ELb1ELb1ELb1ELb0EEENS1_36VarlenDynamicPersistentTileSchedulerILi128ELi32ELi256ELi256ELb1ELb1ELb0ELb1ELb0ELb1EEEEEEEEEvNT_6ParamsE,"ax",@progbits
	.align	128
.text._ZN7cutlass13device_kernelIN5flash19enable_sm80_to_sm89INS1_16FlashAttnFwdSm80INS1_25CollectiveMainloopFwdSm80ILi8ELi1ELb0EN4cute5tupleIJNS5_1CILi128EEENS7_ILi32EEENS7_ILi256EEEEEELi256ENS_6half_tEfNS_4arch4Sm80ELb0ELb1ELb1ELb1ELb0ELb1ELb1ELb1EEENS1_21CollectiveEpilogueFwdINS6_IJS8_SA_S9_EEENS6_IJNS7_ILi1EEESI_SI_EEESC_SE_Li256ELb1ELb1ELb1ELb0EEENS1_36VarlenDynamicPersistentTileSchedulerILi128ELi32ELi256ELi256ELb1ELb1ELb0ELb1ELb0ELb1EEEEEEEEEvNT_6ParamsE:
        .type           _ZN7cutlass13device_kernelIN5flash19enable_sm80_to_sm89INS1_16FlashAttnFwdSm80INS1_25CollectiveMainloopFwdSm80ILi8ELi1ELb0EN4cute5tupleIJNS5_1CILi128EEENS7_ILi32EEENS7_ILi256EEEEEELi256ENS_6half_tEfNS_4arch4Sm80ELb0ELb1ELb1ELb1ELb0ELb1ELb1ELb1EEENS1_21CollectiveEpilogueFwdINS6_IJS8_SA_S9_EEENS6_IJNS7_ILi1EEESI_SI_EEESC_SE_Li256ELb1ELb1ELb1ELb0EEENS1_36VarlenDynamicPersistentTileSchedulerILi128ELi32ELi256ELi256ELb1ELb1ELb0ELb1ELb0ELb1EEEEEEEEEvNT_6ParamsE,@function
        .size           _ZN7cutlass13device_kernelIN5flash19enable_sm80_to_sm89INS1_16FlashAttnFwdSm80INS1_25CollectiveMainloopFwdSm80ILi8ELi1ELb0EN4cute5tupleIJNS5_1CILi128EEENS7_ILi32EEENS7_ILi256EEEEEELi256ENS_6half_tEfNS_4arch4Sm80ELb0ELb1ELb1ELb1ELb0ELb1ELb1ELb1EEENS1_21CollectiveEpilogueFwdINS6_IJS8_SA_S9_EEENS6_IJNS7_ILi1EEESI_SI_EEESC_SE_Li256ELb1ELb1ELb1ELb0EEENS1_36VarlenDynamicPersistentTileSchedulerILi128ELi32ELi256ELi256ELb1ELb1ELb0ELb1ELb0ELb1EEEEEEEEEvNT_6ParamsE,(.L_x_41 - _ZN7cutlass13device_kernelIN5flash19enable_sm80_to_sm89INS1_16FlashAttnFwdSm80INS1_25CollectiveMainloopFwdSm80ILi8ELi1ELb0EN4cute5tupleIJNS5_1CILi128EEENS7_ILi32EEENS7_ILi256EEEEEELi256ENS_6half_tEfNS_4arch4Sm80ELb0ELb1ELb1ELb1ELb0ELb1ELb1ELb1EEENS1_21CollectiveEpilogueFwdINS6_IJS8_SA_S9_EEENS6_IJNS7_ILi1EEESI_SI_EEESC_SE_Li256ELb1ELb1ELb1ELb0EEENS1_36VarlenDynamicPersistentTileSchedulerILi128ELi32ELi256ELi256ELb1ELb1ELb0ELb1ELb0ELb1EEEEEEEEEvNT_6ParamsE)
        .other          _ZN7cutlass13device_kernelIN5flash19enable_sm80_to_sm89INS1_16FlashAttnFwdSm80INS1_25CollectiveMainloopFwdSm80ILi8ELi1ELb0EN4cute5tupleIJNS5_1CILi128EEENS7_ILi32EEENS7_ILi256EEEEEELi256ENS_6half_tEfNS_4arch4Sm80ELb0ELb1ELb1ELb1ELb0ELb1ELb1ELb1EEENS1_21CollectiveEpilogueFwdINS6_IJS8_SA_S9_EEENS6_IJNS7_ILi1EEESI_SI_EEESC_SE_Li256ELb1ELb1ELb1ELb0EEENS1_36VarlenDynamicPersistentTileSchedulerILi128ELi32ELi256ELi256ELb1ELb1ELb0ELb1ELb0ELb1EEEEEEEEEvNT_6ParamsE,@"STO_CUDA_ENTRY STV_DEFAULT"
_ZN7cutlass13device_kernelIN5flash19enable_sm80_to_sm89INS1_16FlashAttnFwdSm80INS1_25CollectiveMainloopFwdSm80ILi8ELi1ELb0EN4cute5tupleIJNS5_1CILi128EEENS7_ILi32EEENS7_ILi256EEEEEELi256ENS_6half_tEfNS_4arch4Sm80ELb0ELb1ELb1ELb1ELb0ELb1ELb1ELb1EEENS1_21CollectiveEpilogueFwdINS6_IJS8_SA_S9_EEENS6_IJNS7_ILi1EEESI_SI_EEESC_SE_Li256ELb1ELb1ELb1ELb0EEENS1_36VarlenDynamicPersistentTileSchedulerILi128ELi32ELi256ELi256ELb1ELb1ELb0ELb1ELb0ELb1EEEEEEEEEvNT_6ParamsE:
[----:B------:R-:W-:Y:S01]  /*0000*/  LDC R1, c[0x0][0x37c] ;  /* 0x0000df00ff017b82 */ /* 0x000fe20000000800 */
[----:B------:R-:W-:Y:S05]  /*0010*/  EXIT ;  /* 0x000000000000794d */ /* 0x000fea0003800000 */
.L_x_5:
        /* <DEDUP_REMOVED lines=14> */
.L_x_41:


//--------------------- .text._ZN7cutlass13device_kernelIN5flash19enable_sm80_to_sm89INS1_16FlashAttnFwdSm80INS1_25CollectiveMainloopFwdSm80ILi8ELi1ELb1EN4cute5tupleIJNS5_1CILi128EEENS7_ILi64EEENS7_ILi256EEEEEELi256ENS_6half_tEfNS_4arch4Sm80ELb1ELb0ELb1ELb0ELb0ELb0ELb1ELb1EEENS1_21CollectiveEpilogueFwdINS6_IJS8_SA_S9_EEENS6_IJNS7_ILi1EEESI_SI_EEESC_SE_Li256ELb0ELb1ELb1ELb0EEENS1_30DynamicPersistentTileSchedulerILi256ELi256ELb1ELb1ELb0EEEEEEEEEvNT_6ParamsE --------------------------
	.section	.text._ZN7cutlass13device_kernelIN5flash19enable_sm80_to_sm89INS1_16FlashAttnFwdSm80INS1_25CollectiveMainloopFwdSm80ILi8ELi1ELb1EN4cute5tupleIJNS5_1CILi128EEENS7_ILi64EEENS7_ILi256EEEEEELi256ENS_6half_tEfNS_4arch4Sm80ELb1ELb0ELb1ELb0ELb0ELb0ELb1ELb1EEENS1_21CollectiveEpilogueFwdINS6_IJS8_SA_S9_EEENS6_IJNS7_ILi1EEESI_SI_EEESC_SE_Li256ELb0ELb1ELb1ELb0EEENS1_30DynamicPersistentTileSchedulerILi256ELi256ELb1ELb1ELb0EEEEEEEEEvNT_6ParamsE,"ax",@progbits
	.align	128
.text._ZN7cutlass13device_kernelIN5flash19enable_sm80_to_sm89INS1_16FlashAttnFwdSm80INS1_25CollectiveMainloopFwdSm80ILi8ELi1ELb1EN4cute5tupleIJNS5_1CILi128EEENS7_ILi64EEENS7_ILi256EEEEEELi256ENS_6half_tEfNS_4arch4Sm80ELb1ELb0ELb1ELb0ELb0ELb0ELb1ELb1EEENS1_21CollectiveEpilogueFwdINS6_IJS8_SA_S9_EEENS6_IJNS7_ILi1EEESI_SI_EEESC_SE_Li256ELb0ELb1ELb1ELb0EEENS1_30DynamicPersistentTileSchedulerILi256ELi256ELb1ELb1ELb0EEEEEEEEEvNT_6ParamsE:
        .type           _ZN7cutlass13device_kernelIN5flash19enable_sm80_to_sm89INS1_16FlashAttnFwdSm80INS1_25CollectiveMainloopFwdSm80ILi8ELi1ELb1EN4cute5tupleIJNS5_1CILi128EEENS7_ILi64EEENS7_ILi256EEEEEELi256ENS_6half_tEfNS_4arch4Sm80ELb1ELb0ELb1ELb0ELb0ELb0ELb1ELb1EEENS1_21CollectiveEpilogueFwdINS6_IJS8_SA_S9_EEENS6_IJNS7_ILi1EEESI_SI_EEESC_SE_Li256ELb0ELb1ELb1ELb0EEENS1_30DynamicPersistentTileSchedulerILi256ELi256ELb1ELb1ELb0EEEEEEEEEvNT_6ParamsE,@function
        .size           _ZN7cutlass13device_kernelIN5flash19enable_sm80_to_sm89INS1_16FlashAttnFwdSm80INS1_25CollectiveMainloopFwdSm80ILi8ELi1ELb1EN4cute5tupleIJNS5_1CILi128EEENS7_ILi64EEENS7_ILi256EEEEEELi256ENS_6half_tEfNS_4arch4Sm80ELb1ELb0ELb1ELb0ELb0ELb0ELb1ELb1EEENS1_21CollectiveEpilogueFwdINS6_IJS8_SA_S9_EEENS6_IJNS7_ILi1EEESI_SI_EEESC_SE_Li256ELb0ELb1ELb1ELb0EEENS1_30DynamicPersistentTileSchedulerILi256ELi256ELb1ELb1ELb0EEEEEEEEEvNT_6ParamsE,(.L_x_42 - _ZN7cutlass13device_kernelIN5flash19enable_sm80_to_sm89INS1_16FlashAttnFwdSm80INS1_25CollectiveMainloopFwdSm80ILi8ELi1ELb1EN4cute5tupleIJNS5_1CILi128EEENS7_ILi64EEENS7_ILi256EEEEEELi256ENS_6half_tEfNS_4arch4Sm80ELb1ELb0ELb1ELb0ELb0ELb0ELb1ELb1EEENS1_21CollectiveEpilogueFwdINS6_IJS8_SA_S9_EEENS6_IJNS7_ILi1EEESI_SI_EEESC_SE_Li256ELb0ELb1ELb1ELb0EEENS1_30DynamicPersistentTileSchedulerILi256ELi256ELb1ELb1ELb0EEEEEEEEEvNT_6ParamsE)
        .other          _ZN7cutlass13device_kernelIN5flash19enable_sm80_to_sm89INS1_16FlashAttnFwdSm80INS1_25CollectiveMainloopFwdSm80ILi8ELi1ELb1EN4cute5tupleIJNS5_1CILi128EEENS7_ILi64EEENS7_ILi256EEEEEELi256ENS_6half_tEfNS_4arch4Sm80ELb1ELb0ELb1ELb0ELb0ELb0ELb1ELb1EEENS1_21CollectiveEpilogueFwdINS6_IJS8_SA_S9_EEENS6_IJNS7_ILi1EEESI_SI_EEESC_SE_Li256ELb0ELb1ELb1ELb0EEENS1_30DynamicPersistentTileSchedulerILi256ELi256ELb1ELb1ELb0EEEEEEEEEvNT_6ParamsE,@"STO_CUDA_ENTRY STV_DEFAULT"
_ZN7cutlass13device_kernelIN5flash19enable_sm80_to_sm89INS1_16FlashAttnFwdSm80INS1_25CollectiveMainloopFwdSm80ILi8ELi1ELb1EN4cute5tupleIJNS5_1CILi128EEENS7_ILi64EEENS7_ILi256EEEEEELi256ENS_6half_tEfNS_4arch4Sm80ELb1ELb0ELb1ELb0ELb0ELb0ELb1ELb1EEENS1_21CollectiveEpilogueFwdINS6_IJS8_SA_S9_EEENS6_IJNS7_ILi1EEESI_SI_EEESC_SE_Li256ELb0ELb1ELb1ELb0EEENS1_30DynamicPersistentTileSchedulerILi256ELi256ELb1ELb1ELb0EEEEEEEEEvNT_6ParamsE:
[----:B------:R-:W-:Y:S01]  /*0000*/  LDC R1, c[0x0][0x37c] ;  /* 0x0000df00ff017b82 */ /* 0x000fe20000000800 */
[----:B------:R-:W-:Y:S05]  /*0010*/  EXIT ;  /* 0x000000000000794d */ /* 0x000fea0003800000 */
.L_x_6:
        /* <DEDUP_REMOVED lines=14> */
.L_x_42:


//--------------------- .text._ZN7cutlass13device_kernelIN5flash19enable_sm80_to_sm89INS1_16FlashAttnFwdSm80INS1_25CollectiveMainloopFwdSm80ILi8ELi1ELb1EN4cute5tupleIJNS5_1CILi128EEENS7_ILi48EEENS7_ILi256EEEEEELi256ENS_6half_tEfNS_4arch4Sm80ELb1ELb0ELb1ELb1ELb0ELb0ELb1ELb1EEENS1_21CollectiveEpilogueFwdINS6_IJS8_SA_S9_EEENS6_IJNS7_ILi1EEESI_SI_EEESC_SE_Li256ELb1ELb1ELb1ELb0EEENS1_36VarlenDynamicPersistentTileSchedulerILi128ELi48ELi256ELi256ELb1ELb1ELb0ELb1ELb1ELb1EEEEEEEEEvNT_6ParamsE --------------------------
	.section	.text._ZN7cutlass13device_kernelIN5flash19enable_sm80_to_sm89INS1_16FlashAttnFwdSm80INS1_25CollectiveMainloopFwdSm80ILi8ELi1ELb1EN4cute5tupleIJNS5_1CILi128EEENS7_ILi48EEENS7_ILi256EEEEEELi256ENS_6half_tEfNS_4arch4Sm80ELb1ELb0ELb1ELb1ELb0ELb0ELb1ELb1EEENS1_21CollectiveEpilogueFwdINS6_IJS8_SA_S9_EEENS6_IJNS7_ILi1EEESI_SI_EEESC_SE_Li256ELb1ELb1ELb1ELb0EEENS1_36VarlenDynamicPersistentTileSchedulerILi128ELi48ELi256ELi256ELb1ELb1ELb0ELb1ELb1ELb1EEEEEEEEEvNT_6ParamsE,"ax",@progbits
	.align	128
.text._ZN7cutlass13device_kernelIN5flash19enable_sm80_to_sm89INS1_16FlashAttnFwdSm80INS1_25CollectiveMainloopFwdSm80ILi8ELi1ELb1EN4cute5tupleIJNS5_1CILi128EEENS7_ILi48EEENS7_ILi256EEEEEELi256ENS_6half_tEfNS_4arch4Sm80ELb1ELb0ELb1ELb1ELb0ELb0ELb1ELb1EEENS1_21CollectiveEpilogueFwdINS6_IJS8_SA_S9_EEENS6_IJNS7_ILi1EEESI_SI_EEESC_SE_Li256ELb1ELb1ELb1ELb0EEENS1_36VarlenDynamicPersistentTileSchedulerILi128ELi48ELi256ELi256ELb1ELb1ELb0ELb1ELb1ELb1EEEEEEEEEvNT_6ParamsE:
        .type           _ZN7cutlass13device_kernelIN5flash19enable_sm80_to_sm89INS1_16FlashAttnFwdSm80INS1_25CollectiveMainloopFwdSm80ILi8ELi1ELb1EN4cute5tupleIJNS5_1CILi128EEENS7_ILi48EEENS7_ILi256EEEEEELi256ENS_6half_tEfNS_4arch4Sm80ELb1ELb0ELb1ELb1ELb0ELb0ELb1ELb1EEENS1_21CollectiveEpilogueFwdINS6_IJS8_SA_S9_EEENS6_IJNS7_ILi1EEESI_SI_EEESC_SE_Li256ELb1ELb1ELb1ELb0EEENS1_36VarlenDynamicPersistentTileSchedulerILi128ELi48ELi256ELi256ELb1ELb1ELb0ELb1ELb1ELb1EEEEEEEEEvNT_6ParamsE,@function
        .size           _ZN7cutlass13device_kernelIN5flash19enable_sm80_to_sm89INS1_16FlashAttnFwdSm80INS1_25CollectiveMainloopFwdSm80ILi8ELi1ELb1EN4cute5tupleIJNS5_1CILi128EEENS7_ILi48EEENS7_ILi256EEEEEELi256ENS_6half_tEfNS_4arch4Sm80ELb1ELb0ELb1ELb1ELb0ELb0ELb1ELb1EEENS1_21CollectiveEpilogueFwdINS6_IJS8_SA_S9_EEENS6_IJNS7_ILi1EEESI_SI_EEESC_SE_Li256ELb1ELb1ELb1ELb0EEENS1_36VarlenDynamicPersistentTileSchedulerILi128ELi48ELi256ELi256ELb1ELb1ELb0ELb1ELb1ELb1EEEEEEEEEvNT_6ParamsE,(.L_x_43 - _ZN7cutlass13device_kernelIN5flash19enable_sm80_to_sm89INS1_16FlashAttnFwdSm80INS1_25CollectiveMainloopFwdSm80ILi8ELi1ELb1EN4cute5tupleIJNS5_1CILi128EEENS7_ILi48EEENS7_ILi256EEEEEELi256ENS_6half_tEfNS_4arch4Sm80ELb1ELb0ELb1ELb1ELb0ELb0ELb1ELb1EEENS1_21CollectiveEpilogueFwdINS6_IJS8_SA_S9_EEENS6_IJNS7_ILi1EEESI_SI_EEESC_SE_Li256ELb1ELb1ELb1ELb0EEENS1_36VarlenDynamicPersistentTileSchedulerILi128ELi48ELi256ELi256ELb1ELb1ELb0ELb1ELb1ELb1EEEEEEEEEvNT_6ParamsE)
        .other          _ZN7cutlass13device_kernelIN5flash19enable_sm80_to_sm89INS1_16FlashAttnFwdSm80INS1_25CollectiveMainloopFwdSm80ILi8ELi1ELb1EN4cute5tupleIJNS5_1CILi128EEENS7_ILi48EEENS7_ILi256EEEEEELi256ENS_6half_tEfNS_4arch4Sm80ELb1ELb0ELb1ELb1ELb0ELb0ELb1ELb1EEENS1_21CollectiveEpilogueFwdINS6_IJS8_SA_S9_EEENS6_IJNS7_ILi1EEESI_SI_EEESC_SE_Li256ELb1ELb1ELb1ELb0EEENS1_36VarlenDynamicPersistentTileSchedulerILi128ELi48ELi256ELi256ELb1ELb1ELb0ELb1ELb1ELb1EEEEEEEEEvNT_6ParamsE,@"STO_CUDA_ENTRY STV_DEFAULT"
_ZN7cutlass13device_kernelIN5flash19enable_sm80_to_sm89INS1_16FlashAttnFwdSm80INS1_25CollectiveMainloopFwdSm80ILi8ELi1ELb1EN4cute5tupleIJNS5_1CILi128EEENS7_ILi48EEENS7_ILi256EEEEEELi256ENS_6half_tEfNS_4arch4Sm80ELb1ELb0ELb1ELb1ELb0ELb0ELb1ELb1EEENS1_21CollectiveEpilogueFwdINS6_IJS8_SA_S9_EEENS6_IJNS7_ILi1EEESI_SI_EEESC_SE_Li256ELb1ELb1ELb1ELb0EEENS1_36VarlenDynamicPersistentTileSchedulerILi128ELi48ELi256ELi256ELb1ELb1ELb0ELb1ELb1ELb1EEEEEEEEEvNT_6ParamsE:
[----:B------:R-:W-:Y:S01]  /*0000*/  LDC R1, c[0x0][0x37c] ;  /* 0x0000df00ff017b82 */ /* 0x000fe20000000800 */
[----:B------:R-:W-:Y:S05]  /*0010*/  EXIT ;  /* 0x000000000000794d */ /* 0x000fea0003800000 */
.L_x_7:
        /* <DEDUP_REMOVED lines=14> */
.L_x_43:


//--------------------- .text._ZN7cutlass13device_kernelIN5flash19enable_sm80_to_sm89INS1_16FlashAttnFwdSm80INS1_25CollectiveMainloopFwdSm80ILi8ELi1ELb0EN4cute5tupleIJNS5_1CILi128EEENS7_ILi32EEENS7_ILi256EEEEEELi256ENS_6half_tEfNS_4arch4Sm80ELb1ELb0ELb1ELb1ELb0ELb1ELb1ELb1EEENS1_21CollectiveEpilogueFwdINS6_IJS8_SA_S9_EEENS6_IJNS7_ILi1EEESI_SI_EEESC_SE_Li256ELb1ELb1ELb1ELb0EEENS1_36VarlenDynamicPersistentTileSchedulerILi128ELi32ELi256ELi256ELb1ELb1ELb0ELb1ELb1ELb1EEEEEEEEEvNT_6ParamsE --------------------------
	.section	.text._ZN7cutlass13device_kernelIN5flash19enable_sm80_to_sm89INS1_16FlashAttnFwdSm80INS1_25CollectiveMainloopFwdSm80ILi8ELi1ELb0EN4cute5tupleIJNS5_1CILi128EEENS7_ILi32EEENS7_ILi256EEEEEELi256ENS_6half_tEfNS_4arch4Sm80ELb1ELb0ELb1ELb1ELb0ELb1ELb1ELb1EEENS1_21CollectiveEpilogueFwdINS6_IJS8_SA_S9_EEENS6_IJNS7_ILi1EEESI_SI_EEESC_SE_Li256ELb1ELb1ELb1ELb0EEENS1_36VarlenDynamicPersistentTileSchedulerILi128ELi32ELi256ELi256ELb1ELb1ELb0ELb1ELb1ELb1EEEEEEEEEvNT_6ParamsE,"ax",@progbits
	.align	128
.text._ZN7cutlass13device_kernelIN5flash19enable_sm80_to_sm89INS1_16FlashAttnFwdSm80INS1_25CollectiveMainloopFwdSm80ILi8ELi1ELb0EN4cute5tupleIJNS5_1CILi128EEENS7_ILi32EEENS7_ILi256EEEEEELi256ENS_6half_tEfNS_4arch4Sm80ELb1ELb0ELb1ELb1ELb0ELb1ELb1ELb1EEENS1_21CollectiveEpilogueFwdINS6_IJS8_SA_S9_EEENS6_IJNS7_ILi1EEESI_SI_EEESC_SE_Li256ELb1ELb1ELb1ELb0EEENS1_36VarlenDynamicPersistentTileSchedulerILi128ELi32ELi256ELi256ELb1ELb1ELb0ELb1ELb1ELb1EEEEEEEEEvNT_6ParamsE:
        .type           _ZN7cutlass13device_kernelIN5flash19enable_sm80_to_sm89INS1_16FlashAttnFwdSm80INS1_25CollectiveMainloopFwdSm80ILi8ELi1ELb0EN4cute5tupleIJNS5_1CILi128EEENS7_ILi32EEENS7_ILi256EEEEEELi256ENS_6half_tEfNS_4arch4Sm80ELb1ELb0ELb1ELb1ELb0ELb1ELb1ELb1EEENS1_21CollectiveEpilogueFwdINS6_IJS8_SA_S9_EEENS6_IJNS7_ILi1EEESI_SI_EEESC_SE_Li256ELb1ELb1ELb1ELb0EEENS1_36VarlenDynamicPersistentTileSchedulerILi128ELi32ELi256ELi256ELb1ELb1ELb0ELb1ELb1ELb1EEEEEEEEEvNT_6ParamsE,@function
        .size           _ZN7cutlass13device_kernelIN5flash19enable_sm80_to_sm89INS1_16FlashAttnFwdSm80INS1_25CollectiveMainloopFwdSm80ILi8ELi1ELb0EN4cute5tupleIJNS5_1CILi128EEENS7_ILi32EEENS7_ILi256EEEEEELi256ENS_6half_tEfNS_4arch4Sm80ELb1ELb0ELb1ELb1ELb0ELb1ELb1ELb1EEENS1_21CollectiveEpilogueFwdINS6_IJS8_SA_S9_EEENS6_IJNS7_ILi1EEESI_SI_EEESC_SE_Li256ELb1ELb1ELb1ELb0EEENS1_36VarlenDynamicPersistentTileSchedulerILi128ELi32ELi256ELi256ELb1ELb1ELb0ELb1ELb1ELb1EEEEEEEEEvNT_6ParamsE,(.L_x_44 - _ZN7cutlass13device_kernelIN5flash19enable_sm80_to_sm89INS1_16FlashAttnFwdSm80INS1_25CollectiveMainloopFwdSm80ILi8ELi1ELb0EN4cute5tupleIJNS5_1CILi128EEENS7_ILi32EEENS7_ILi256EEEEEELi256ENS_6half_tEfNS_4arch4Sm80ELb1ELb0ELb1ELb1ELb0ELb1ELb1ELb1EEENS1_21CollectiveEpilogueFwdINS6_IJS8_SA_S9_EEENS6_IJNS7_ILi1EEESI_SI_EEESC_SE_Li256ELb1ELb1ELb1ELb0EEENS1_36VarlenDynamicPersistentTileSchedulerILi128ELi32ELi256ELi256ELb1ELb1ELb0ELb1ELb1ELb1EEEEEEEEEvNT_6ParamsE)
        .other          _ZN7cutlass13device_kernelIN5flash19enable_sm80_to_sm89INS1_16FlashAttnFwdSm80INS1_25CollectiveMainloopFwdSm80ILi8ELi1ELb0EN4cute5tupleIJNS5_1CILi128EEENS7_ILi32EEENS7_ILi256EEEEEELi256ENS_6half_tEfNS_4arch4Sm80ELb1ELb0ELb1ELb1ELb0ELb1ELb1ELb1EEENS1_21CollectiveEpilogueFwdINS6_IJS8_SA_S9_EEENS6_IJNS7_ILi1EEESI_SI_EEESC_SE_Li256ELb1ELb1ELb1ELb0EEENS1_36VarlenDynamicPersistentTileSchedulerILi128ELi32ELi256ELi256ELb1ELb1ELb0ELb1ELb1ELb1EEEEEEEEEvNT_6ParamsE,@"STO_CUDA_ENTRY STV_DEFAULT"
_ZN7cutlass13device_kernelIN5flash19enable_sm80_to_sm89INS1_16FlashAttnFwdSm80INS1_25CollectiveMainloopFwdSm80ILi8ELi1ELb0EN4cute5tupleIJNS5_1CILi128EEENS7_ILi32EEENS7_ILi256EEEEEELi256ENS_6half_tEfNS_4arch4Sm80ELb1ELb0ELb1ELb1ELb0ELb1ELb1ELb1EEENS1_21CollectiveEpilogueFwdINS6_IJS8_SA_S9_EEENS6_IJNS7_ILi1EEESI_SI_EEESC_SE_Li256ELb1ELb1ELb1ELb0EEENS1_36VarlenDynamicPersistentTileSchedulerILi128ELi32ELi256ELi256ELb1ELb1ELb0ELb1ELb1ELb1EEEEEEEEEvNT_6ParamsE:
[----:B------:R-:W-:Y:S01]  /*0000*/  LDC R1, c[0x0][0x37c] ;  /* 0x0000df00ff017b82 */ /* 0x000fe20000000800 */
[----:B------:R-:W-:Y:S05]  /*0010*/  EXIT ;  /* 0x000000000000794d */ /* 0x000fea0003800000 */
.L_x_8:
        /* <DEDUP_REMOVED lines=14> */
.L_x_44:


//--------------------- .text._ZN7cutlass13device_kernelIN5flash19enable_sm80_to_sm89INS1_16FlashAttnFwdSm80INS1_25CollectiveMainloopFwdSm80ILi8ELi1ELb0EN4cute5tupleIJNS5_1CILi128EEENS7_ILi96EEENS7_ILi256EEEEEELi256ENS_6half_tEfNS_4arch4Sm80ELb0ELb0ELb1ELb0ELb0ELb0ELb1ELb1EEENS1_21CollectiveEpilogueFwdINS6_IJS8_SA_S9_EEENS6_IJNS7_ILi1EEESI_SI_EEESC_SE_Li256ELb0ELb1ELb1ELb0EEENS1_19SingleTileSchedulerILb0ELb1ELb1ELi128EEEEEEEEEvNT_6ParamsE --------------------------
	.section	.text._ZN7cutlass13device_kernelIN5flash19enable_sm80_to_sm89INS1_16FlashAttnFwdSm80INS1_25CollectiveMainloopFwdSm80ILi8ELi1ELb0EN4cute5tupleIJNS5_1CILi128EEENS7_ILi96EEENS7_ILi256EEEEEELi256ENS_6half_tEfNS_4arch4Sm80ELb0ELb0ELb1ELb0ELb0ELb0ELb1ELb1EEENS1_21CollectiveEpilogueFwdINS6_IJS8_SA_S9_EEENS6_IJNS7_ILi1EEESI_SI_EEESC_SE_Li256ELb0ELb1ELb1ELb0EEENS1_19SingleTileSchedulerILb0ELb1ELb1ELi128EEEEEEEEEvNT_6ParamsE,"ax",@progbits
	.align	128
.text._ZN7cutlass13device_kernelIN5flash19enable_sm80_to_sm89INS1_16FlashAttnFwdSm80INS1_25CollectiveMainloopFwdSm80ILi8ELi1ELb0EN4cute5tupleIJNS5_1CILi128EEENS7_ILi96EEENS7_ILi256EEEEEELi256ENS_6half_tEfNS_4arch4Sm80ELb0ELb0ELb1ELb0ELb0ELb0ELb1ELb1EEENS1_21CollectiveEpilogueFwdINS6_IJS8_SA_S9_EEENS6_IJNS7_ILi1EEESI_SI_EEESC_SE_Li256ELb0ELb1ELb1ELb0EEENS1_19SingleTileSchedulerILb0ELb1ELb1ELi128EEEEEEEEEvNT_6ParamsE:
        .type           _ZN7cutlass13device_kernelIN5flash19enable_sm80_to_sm89INS1_16FlashAttnFwdSm80INS1_25CollectiveMainloopFwdSm80ILi8ELi1ELb0EN4cute5tupleIJNS5_1CILi128EEENS7_ILi96EEENS7_ILi256EEEEEELi256ENS_6half_tEfNS_4arch4Sm80ELb0ELb0ELb1ELb0ELb0ELb0ELb1ELb1EEENS1_21CollectiveEpilogueFwdINS6_IJS8_SA_S9_EEENS6_IJNS7_ILi1EEESI_SI_EEESC_SE_Li256ELb0ELb1ELb1ELb0EEENS1_19SingleTileSchedulerILb0ELb1ELb1ELi128EEEEEEEEEvNT_6ParamsE,@function
        .size           _ZN7cutlass13device_kernelIN5flash19enable_sm80_to_sm89INS1_16FlashAttnFwdSm80INS1_25CollectiveMainloopFwdSm80ILi8ELi1ELb0EN4cute5tupleIJNS5_1CILi128EEENS7_ILi96EEENS7_ILi256EEEEEELi256ENS_6half_tEfNS_4arch4Sm80ELb0ELb0ELb1ELb0ELb0ELb0ELb1ELb1EEENS1_21CollectiveEpilogueFwdINS6_IJS8_SA_S9_EEENS6_IJNS7_ILi1EEESI_SI_EEESC_SE_Li256ELb0ELb1ELb1ELb0EEENS1_19SingleTileSchedulerILb0ELb1ELb1ELi128EEEEEEEEEvNT_6ParamsE,(.L_x_45 - _ZN7cutlass13device_kernelIN5flash19enable_sm80_to_sm89INS1_16FlashAttnFwdSm80INS1_25CollectiveMainloopFwdSm80ILi8ELi1ELb0EN4cute5tupleIJNS5_1CILi128EEENS7_ILi96EEENS7_ILi256EEEEEELi256ENS_6half_tEfNS_4arch4Sm80ELb0ELb0ELb1ELb0ELb0ELb0ELb1ELb1EEENS1_21CollectiveEpilogueFwdINS6_IJS8_SA_S9_EEENS6_IJNS7_ILi1EEESI_SI_EEESC_SE_Li256ELb0ELb1ELb1ELb0EEENS1_19SingleTileSchedulerILb0ELb1ELb1ELi128EEEEEEEEEvNT_6ParamsE)
        .other          _ZN7cutlass13device_kernelIN5flash19enable_sm80_to_sm89INS1_16FlashAttnFwdSm80INS1_25CollectiveMainloopFwdSm80ILi8ELi1ELb0EN4cute5tupleIJNS5_1CILi128EEENS7_ILi96EEENS7_ILi256EEEEEELi256ENS_6half_tEfNS_4arch4Sm80ELb0ELb0ELb1ELb0ELb0ELb0ELb1ELb1EEENS1_21CollectiveEpilogueFwdINS6_IJS8_SA_S9_EEENS6_IJNS7_ILi1EEESI_SI_EEESC_SE_Li256ELb0ELb1ELb1ELb0EEENS1_19SingleTileSchedulerILb0ELb1ELb1ELi128EEEEEEEEEvNT_6ParamsE,@"STO_CUDA_ENTRY STV_DEFAULT"
_ZN7cutlass13device_kernelIN5flash19enable_sm80_to_sm89INS1_16FlashAttnFwdSm80INS1_25CollectiveMainloopFwdSm80ILi8ELi1ELb0EN4cute5tupleIJNS5_1CILi128EEENS7_ILi96EEENS7_ILi256EEEEEELi256ENS_6half_tEfNS_4arch4Sm80ELb0ELb0ELb1ELb0ELb0ELb0ELb1ELb1EEENS1_21CollectiveEpilogueFwdINS6_IJS8_SA_S9_EEENS6_IJNS7_ILi1EEESI_SI_EEESC_SE_Li256ELb0ELb1ELb1ELb0EEENS1_19SingleTileSchedulerILb0ELb1ELb1ELi128EEEEEEEEEvNT_6ParamsE:
[----:B------:R-:W-:Y:S01]  /*0000*/  LDC R1, c[0x0][0x37c] ;  /* 0x0000df00ff017b82 */ /* 0x000fe20000000800 */
[----:B------:R-:W-:Y:S05]  /*0010*/  EXIT ;  /* 0x000000000000794d */ /* 0x000fea0003800000 */
.L_x_9:
        /* <DEDUP_REMOVED lines=14> */
.L_x_45:


//--------------------- .text._ZN7cutlass13device_kernelIN5flash19enable_sm80_to_sm89INS1_16FlashAttnFwdSm80INS1_25CollectiveMainloopFwdSm80ILi8ELi1ELb0EN4cute5tupleIJNS5_1CILi128EEENS7_ILi64EEENS7_ILi256EEEEEELi256ENS_6half_tEfNS_4arch4Sm80ELb0ELb0ELb1ELb1ELb0ELb0ELb1ELb1EEENS1_21CollectiveEpilogueFwdINS6_IJS8_SA_S9_EEENS6_IJNS7_ILi1EEESI_SI_EEESC_SE_Li256ELb1ELb1ELb1ELb0EEENS1_36VarlenDynamicPersistentTileSchedulerILi128ELi64ELi256ELi256ELb1ELb1ELb0ELb0ELb1ELb1EEEEEEEEEvNT_6ParamsE --------------------------
	.section	.text._ZN7cutlass13device_kernelIN5flash19enable_sm80_to_sm89INS1_16FlashAttnFwdSm80INS1_25CollectiveMainloopFwdSm80ILi8ELi1ELb0EN4cute5tupleIJNS5_1CILi128EEENS7_ILi64EEENS7_ILi256EEEEEELi256ENS_6half_tEfNS_4arch4Sm80ELb0ELb0ELb1ELb1ELb0ELb0ELb1ELb1EEENS1_21CollectiveEpilogueFwdINS6_IJS8_SA_S9_EEENS6_IJNS7_ILi1EEESI_SI_EEESC_SE_Li256ELb1ELb1ELb1ELb0EEENS1_36VarlenDynamicPersistentTileSchedulerILi128ELi64ELi256ELi256ELb1ELb1ELb0ELb0ELb1ELb1EEEEEEEEEvNT_6ParamsE,"ax",@progbits
	.align	128
.text._ZN7cutlass13device_kernelIN5flash19enable_sm80_to_sm89INS1_16FlashAttnFwdSm80INS1_25CollectiveMainloopFwdSm80ILi8ELi1ELb0EN4cute5tupleIJNS5_1CILi128EEENS7_ILi64EEENS7_ILi256EEEEEELi256ENS_6half_tEfNS_4arch4Sm80ELb0ELb0ELb1ELb1ELb0ELb0ELb1ELb1EEENS1_21CollectiveEpilogueFwdINS6_IJS8_SA_S9_EEENS6_IJNS7_ILi1EEESI_SI_EEESC_SE_Li256ELb1ELb1ELb1ELb0EEENS1_36VarlenDynamicPersistentTileSchedulerILi128ELi64ELi256ELi256ELb1ELb1ELb0ELb0ELb1ELb1EEEEEEEEEvNT_6ParamsE:
        .type           _ZN7cutlass13device_kernelIN5flash19enable_sm80_to_sm89INS1_16FlashAttnFwdSm80INS1_25CollectiveMainloopFwdSm80ILi8ELi1ELb0EN4cute5tupleIJNS5_1CILi128EEENS7_ILi64EEENS7_ILi256EEEEEELi256ENS_6half_tEfNS_4arch4Sm80ELb0ELb0ELb1ELb1ELb0ELb0ELb1ELb1EEENS1_21CollectiveEpilogueFwdINS6_IJS8_SA_S9_EEENS6_IJNS7_ILi1EEESI_SI_EEESC_SE_Li256ELb1ELb1ELb1ELb0EEENS1_36VarlenDynamicPersistentTileSchedulerILi128ELi64ELi256ELi256ELb1ELb1ELb0ELb0ELb1ELb1EEEEEEEEEvNT_6ParamsE,@function
        .size           _ZN7cutlass13device_kernelIN5flash19enable_sm80_to_sm89INS1_16FlashAttnFwdSm80INS1_25CollectiveMainloopFwdSm80ILi8ELi1ELb0EN4cute5tupleIJNS5_1CILi128EEENS7_ILi64EEENS7_ILi256EEEEEELi256ENS_6half_tEfNS_4arch4Sm80ELb0ELb0ELb1ELb1ELb0ELb0ELb1ELb1EEENS1_21CollectiveEpilogueFwdINS6_IJS8_SA_S9_EEENS6_IJNS7_ILi1EEESI_SI_EEESC_SE_Li256ELb1ELb1ELb1ELb0EEENS1_36VarlenDynamicPersistentTileSchedulerILi128ELi64ELi256ELi256ELb1ELb1ELb0ELb0ELb1ELb1EEEEEEEEEvNT_6ParamsE,(.L_x_46 - _ZN7cutlass13device_kernelIN5flash19enable_sm80_to_sm89INS1_16FlashAttnFwdSm80INS1_25CollectiveMainloopFwdSm80ILi8ELi1ELb0EN4cute5tupleIJNS5_1CILi128EEENS7_ILi64EEENS7_ILi256EEEEEELi256ENS_6half_tEfNS_4arch4Sm80ELb0ELb0ELb1ELb1ELb0ELb0ELb1ELb1EEENS1_21CollectiveEpilogueFwdINS6_IJS8_SA_S9_EEENS6_IJNS7_ILi1EEESI_SI_EEESC_SE_Li256ELb1ELb1ELb1ELb0EEENS1_36VarlenDynamicPersistentTileSchedulerILi128ELi64ELi256ELi256ELb1ELb1ELb0ELb0ELb1ELb1EEEEEEEEEvNT_6ParamsE)
        .other          _ZN7cutlass13device_kernelIN5flash19enable_sm80_to_sm89INS1_16FlashAttnFwdSm80INS1_25CollectiveMainloopFwdSm80ILi8ELi1ELb0EN4cute5tupleIJNS5_1CILi128EEENS7_ILi64EEENS7_ILi256EEEEEELi256ENS_6half_tEfNS_4arch4Sm80ELb0ELb0ELb1ELb1ELb0ELb0ELb1ELb1EEENS1_21CollectiveEpilogueFwdINS6_IJS8_SA_S9_EEENS6_IJNS7_ILi1EEESI_SI_EEESC_SE_Li256ELb1ELb1ELb1ELb0EEENS1_36VarlenDynamicPersistentTileSchedulerILi128ELi64ELi256ELi256ELb1ELb1ELb0ELb0ELb1ELb1EEEEEEEEEvNT_6ParamsE,@"STO_CUDA_ENTRY STV_DEFAULT"
_ZN7cutlass13device_kernelIN5flash19enable_sm80_to_sm89INS1_16FlashAttnFwdSm80INS1_25CollectiveMainloopFwdSm80ILi8ELi1ELb0EN4cute5tupleIJNS5_1CILi128EEENS7_ILi64EEENS7_ILi256EEEEEELi256ENS_6half_tEfNS_4arch4Sm80ELb0ELb0ELb1ELb1ELb0ELb0ELb1ELb1EEENS1_21CollectiveEpilogueFwdINS6_IJS8_SA_S9_EEENS6_IJNS7_ILi1EEESI_SI_EEESC_SE_Li256ELb1ELb1ELb1ELb0EEENS1_36VarlenDynamicPersistentTileSchedulerILi128ELi64ELi256ELi256ELb1ELb1ELb0ELb0ELb1ELb1EEEEEEEEEvNT_6ParamsE:
[----:B------:R-:W-:Y:S01]  /*0000*/  LDC R1, c[0x0][0x37c] ;  /* 0x0000df00ff017b82 */ /* 0x000fe20000000800 */
[----:B------:R-:W-:Y:S05]  /*0010*/  EXIT ;  /* 0x000000000000794d */ /* 0x000fea0003800000 */
.L_x_10:
        /* <DEDUP_REMOVED lines=14> */
.L_x_46:


//--------------------- .text._ZN7cutlass13device_kernelIN5flash19enable_sm80_to_sm89INS1_16FlashAttnFwdSm80INS1_25CollectiveMainloopFwdSm80ILi8ELi1ELb0EN4cute5tupleIJNS5_1CILi128EEENS7_ILi48EEENS7_ILi256EEEEEELi256ENS_6half_tEfNS_4arch4Sm80ELb0ELb0ELb1ELb1ELb0ELb1ELb1ELb1EEENS1_21CollectiveEpilogueFwdINS6_IJS8_SA_S9_EEENS6_IJNS7_ILi1EEESI_SI_EEESC_SE_Li256ELb1ELb1ELb1ELb0EEENS1_36VarlenDynamicPersistentTileSchedulerILi128ELi48ELi256ELi256ELb1ELb1ELb0ELb0ELb1ELb1EEEEEEEEEvNT_6ParamsE --------------------------
	.section	.text._ZN7cutlass13device_kernelIN5flash19enable_sm80_to_sm89INS1_16FlashAttnFwdSm80INS1_25CollectiveMainloopFwdSm80ILi8ELi1ELb0EN4cute5tupleIJNS5_1CILi128EEENS7_ILi48EEENS7_ILi256EEEEEELi256ENS_6half_tEfNS_4arch4Sm80ELb0ELb0ELb1ELb1ELb0ELb1ELb1ELb1EEENS1_21CollectiveEpilogueFwdINS6_IJS8_SA_S9_EEENS6_IJNS7_ILi1EEESI_SI_EEESC_SE_Li256ELb1ELb1ELb1ELb0EEENS1_36VarlenDynamicPersistentTileSchedulerILi128ELi48ELi256ELi256ELb1ELb1ELb0ELb0ELb1ELb1EEEEEEEEEvNT_6ParamsE,"ax",@progbits
	.align	128
.text._ZN7cutlass13device_kernelIN5flash19enable_sm80_to_sm89INS1_16FlashAttnFwdSm80INS1_25CollectiveMainloopFwdSm80ILi8ELi1ELb0EN4cute5tupleIJNS5_1CILi128EEENS7_ILi48EEENS7_ILi256EEEEEELi256ENS_6half_tEfNS_4arch4Sm80ELb0ELb0ELb1ELb1ELb0ELb1ELb1ELb1EEENS1_21CollectiveEpilogueFwdINS6_IJS8_SA_S9_EEENS6_IJNS7_ILi1EEESI_SI_EEESC_SE_Li256ELb1ELb1ELb1ELb0EEENS1_36VarlenDynamicPersistentTileSchedulerILi128ELi48ELi256ELi256ELb1ELb1ELb0ELb0ELb1ELb1EEEEEEEEEvNT_6ParamsE:
        .type           _ZN7cutlass13device_kernelIN5flash19enable_sm80_to_sm89INS1_16FlashAttnFwdSm80INS1_25CollectiveMainloopFwdSm80ILi8ELi1ELb0EN4cute5tupleIJNS5_1CILi128EEENS7_ILi48EEENS7_ILi256EEEEEELi256ENS_6half_tEfNS_4arch4Sm80ELb0ELb0ELb1ELb1ELb0ELb1ELb1ELb1EEENS1_21CollectiveEpilogueFwdINS6_IJS8_SA_S9_EEENS6_IJNS7_ILi1EEESI_SI_EEESC_SE_Li256ELb1ELb1ELb1ELb0EEENS1_36VarlenDynamicPersistentTileSchedulerILi128ELi48ELi256ELi256ELb1ELb1ELb0ELb0ELb1ELb1EEEEEEEEEvNT_6ParamsE,@function
        .size           _ZN7cutlass13device_kernelIN5flash19enable_sm80_to_sm89INS1_16FlashAttnFwdSm80INS1_25CollectiveMainloopFwdSm80ILi8ELi1ELb0EN4cute5tupleIJNS5_1CILi128EEENS7_ILi48EEENS7_ILi256EEEEEELi256ENS_6half_tEfNS_4arch4Sm80ELb0ELb0ELb1ELb1ELb0ELb1ELb1ELb1EEENS1_21CollectiveEpilogueFwdINS6_IJS8_SA_S9_EEENS6_IJNS7_ILi1EEESI_SI_EEESC_SE_Li256ELb1ELb1ELb1ELb0EEENS1_36VarlenDynamicPersistentTileSchedulerILi128ELi48ELi256ELi256ELb1ELb1ELb0ELb0ELb1ELb1EEEEEEEEEvNT_6ParamsE,(.L_x_47 - _ZN7cutlass13device_kernelIN5flash19enable_sm80_to_sm89INS1_16FlashAttnFwdSm80INS1_25CollectiveMainloopFwdSm80ILi8ELi1ELb0EN4cute5tupleIJNS5_1CILi128EEENS7_ILi48EEENS7_ILi256EEEEEELi256ENS_6half_tEfNS_4arch4Sm80ELb0ELb0ELb1ELb1ELb0ELb1ELb1ELb1EEENS1_21CollectiveEpilogueFwdINS6_IJS8_SA_S9_EEENS6_IJNS7_ILi1EEESI_SI_EEESC_SE_Li256ELb1ELb1ELb1ELb0EEENS1_36VarlenDynamicPersistentTileSchedulerILi128ELi48ELi256ELi256ELb1ELb1ELb0ELb0ELb1ELb1EEEEEEEEEvNT_6ParamsE)
        .other          _ZN7cutlass13device_kernelIN5flash19enable_sm80_to_sm89INS1_16FlashAttnFwdSm80INS1_25CollectiveMainloopFwdSm80ILi8ELi1ELb0EN4cute5tupleIJNS5_1CILi128EEENS7_ILi48EEENS7_ILi256EEEEEELi256ENS_6half_tEfNS_4arch4Sm80ELb0ELb0ELb1ELb1ELb0ELb1ELb1ELb1EEENS1_21CollectiveEpilogueFwdINS6_IJS8_SA_S9_EEENS6_IJNS7_ILi1EEESI_SI_EEESC_SE_Li256ELb1ELb1ELb1ELb0EEENS1_36VarlenDynamicPersistentTileSchedulerILi128ELi48ELi256ELi256ELb1ELb1ELb0ELb0ELb1ELb1EEEEEEEEEvNT_6ParamsE,@"STO_CUDA_ENTRY STV_DEFAULT"
_ZN7cutlass13device_kernelIN5flash19enable_sm80_to_sm89INS1_16FlashAttnFwdSm80INS1_25CollectiveMainloopFwdSm80ILi8ELi1ELb0EN4cute5tupleIJNS5_1CILi128EEENS7_ILi48EEENS7_ILi256EEEEEELi256ENS_6half_tEfNS_4arch4Sm80ELb0ELb0ELb1ELb1ELb0ELb1ELb1ELb1EEENS1_21CollectiveEpilogueFwdINS6_IJS8_SA_S9_EEENS6_IJNS7_ILi1EEESI_SI_EEESC_SE_Li256ELb1ELb1ELb1ELb0EEENS1_36VarlenDynamicPersistentTileSchedulerILi128ELi48ELi256ELi256ELb1ELb1ELb0ELb0ELb1ELb1EEEEEEEEEvNT_6ParamsE:
[----:B------:R-:W-:Y:S01]  /*0000*/  LDC R1, c[0x0][0x37c] ;  /* 0x0000df00ff017b82 */ /* 0x000fe20000000800 */
[----:B------:R-:W-:Y:S05]  /*0010*/  EXIT ;  /* 0x000000000000794d */ /* 0x000fea0003800000 */
.L_x_11:
        /* <DEDUP_REMOVED lines=14> */
.L_x_47:


//--------------------- .text._ZN7cutlass13device_kernelIN5flash19enable_sm80_to_sm89INS1_16FlashAttnFwdSm80INS1_25CollectiveMainloopFwdSm80ILi8ELi1ELb0EN4cute5tupleIJNS5_1CILi128EEENS7_ILi64EEENS7_ILi256EEEEEELi256ENS_6half_tEfNS_4arch4Sm80ELb0ELb1ELb1ELb0ELb0ELb0ELb1ELb1EEENS1_21CollectiveEpilogueFwdINS6_IJS8_SA_S9_EEENS6_IJNS7_ILi1EEESI_SI_EEESC_SE_Li256ELb0ELb1ELb1ELb0EEENS1_19SingleTileSchedulerILb0ELb1ELb1ELi128EEEEEEEEEvNT_6ParamsE --------------------------
	.section	.text._ZN7cutlass13device_kernelIN5flash19enable_sm80_to_sm89INS1_16FlashAttnFwdSm80INS1_25CollectiveMainloopFwdSm80ILi8ELi1ELb0EN4cute5tupleIJNS5_1CILi128EEENS7_ILi64EEENS7_ILi256EEEEEELi256ENS_6half_tEfNS_4arch4Sm80ELb0ELb1ELb1ELb0ELb0ELb0ELb1ELb1EEENS1_21CollectiveEpilogueFwdINS6_IJS8_SA_S9_EEENS6_IJNS7_ILi1EEESI_SI_EEESC_SE_Li256ELb0ELb1ELb1ELb0EEENS1_19SingleTileSchedulerILb0ELb1ELb1ELi128EEEEEEEEEvNT_6ParamsE,"ax",@progbits
	.align	128
.text._ZN7cutlass13device_kernelIN5flash19enable_sm80_to_sm89INS1_16FlashAttnFwdSm80INS1_25CollectiveMainloopFwdSm80ILi8ELi1ELb0EN4cute5tupleIJNS5_1CILi128EEENS7_ILi64EEENS7_ILi256EEEEEELi256ENS_6half_tEfNS_4arch4Sm80ELb0ELb1ELb1ELb0ELb0ELb0ELb1ELb1EEENS1_21CollectiveEpilogueFwdINS6_IJS8_SA_S9_EEENS6_IJNS7_ILi1EEESI_SI_EEESC_SE_Li256ELb0ELb1ELb1ELb0EEENS1_19SingleTileSchedulerILb0ELb1ELb1ELi128EEEEEEEEEvNT_6ParamsE:
        .type           _ZN7cutlass13device_kernelIN5flash19enable_sm80_to_sm89INS1_16FlashAttnFwdSm80INS1_25CollectiveMainloopFwdSm80ILi8ELi1ELb0EN4cute5tupleIJNS5_1CILi128EEENS7_ILi64EEENS7_ILi256EEEEEELi256ENS_6half_tEfNS_4arch4Sm80ELb0ELb1ELb1ELb0ELb0ELb0ELb1ELb1EEENS1_21CollectiveEpilogueFwdINS6_IJS8_SA_S9_EEENS6_IJNS7_ILi1EEESI_SI_EEESC_SE_Li256ELb0ELb1ELb1ELb0EEENS1_19SingleTileSchedulerILb0ELb1ELb1ELi128EEEEEEEEEvNT_6ParamsE,@function
        .size           _ZN7cutlass13device_kernelIN5flash19enable_sm80_to_sm89INS1_16FlashAttnFwdSm80INS1_25CollectiveMainloopFwdSm80ILi8ELi1ELb0EN4cute5tupleIJNS5_1CILi128EEENS7_ILi64EEENS7_ILi256EEEEEELi256ENS_6half_tEfNS_4arch4Sm80ELb0ELb1ELb1ELb0ELb0ELb0ELb1ELb1EEENS1_21CollectiveEpilogueFwdINS6_IJS8_SA_S9_EEENS6_IJNS7_ILi1EEESI_SI_EEESC_SE_Li256ELb0ELb1ELb1ELb0EEENS1_19SingleTileSchedulerILb0ELb1ELb1ELi128EEEEEEEEEvNT_6ParamsE,(.L_x_48 - _ZN7cutlass13device_kernelIN5flash19enable_sm80_to_sm89INS1_16FlashAttnFwdSm80INS1_25CollectiveMainloopFwdSm80ILi8ELi1ELb0EN4cute5tupleIJNS5_1CILi128EEENS7_ILi64EEENS7_ILi256EEEEEELi256ENS_6half_tEfNS_4arch4Sm80ELb0ELb1ELb1ELb0ELb0ELb0ELb1ELb1EEENS1_21CollectiveEpilogueFwdINS6_IJS8_SA_S9_EEENS6_IJNS7_ILi1EEESI_SI_EEESC_SE_Li256ELb0ELb1ELb1ELb0EEENS1_19SingleTileSchedulerILb0ELb1ELb1ELi128EEEEEEEEEvNT_6ParamsE)
        .other          _ZN7cutlass13device_kernelIN5flash19enable_sm80_to_sm89INS1_16FlashAttnFwdSm80INS1_25CollectiveMainloopFwdSm80ILi8ELi1ELb0EN4cute5tupleIJNS5_1CILi128EEENS7_ILi64EEENS7_ILi256EEEEEELi256ENS_6half_tEfNS_4arch4Sm80ELb0ELb1ELb1ELb0ELb0ELb0ELb1ELb1EEENS1_21CollectiveEpilogueFwdINS6_IJS8_SA_S9_EEENS6_IJNS7_ILi1EEESI_SI_EEESC_SE_Li256ELb0ELb1ELb1ELb0EEENS1_19SingleTileSchedulerILb0ELb1ELb1ELi128EEEEEEEEEvNT_6ParamsE,@"STO_CUDA_ENTRY STV_DEFAULT"
_ZN7cutlass13device_kernelIN5flash19enable_sm80_to_sm89INS1_16FlashAttnFwdSm80INS1_25CollectiveMainloopFwdSm80ILi8ELi1ELb0EN4cute5tupleIJNS5_1CILi128EEENS7_ILi64EEENS7_ILi256EEEEEELi256ENS_6half_tEfNS_4arch4Sm80ELb0ELb1ELb1ELb0ELb0ELb0ELb1ELb1EEENS1_21CollectiveEpilogueFwdINS6_IJS8_SA_S9_EEENS6_IJNS7_ILi1EEESI_SI_EEESC_SE_Li256ELb0ELb1ELb1ELb0EEENS1_19SingleTileSchedulerILb0ELb1ELb1ELi128EEEEEEEEEvNT_6ParamsE:
[----:B------:R-:W-:Y:S01]  /*0000*/  LDC R1, c[0x0][0x37c] ;  /* 0x0000df00ff017b82 */ /* 0x000fe20000000800 */
[----:B------:R-:W-:Y:S05]  /*0010*/  EXIT ;  /* 0x000000000000794d */ /* 0x000fea0003800000 */
.L_x_12:
        /* <DEDUP_REMOVED lines=14> */
.L_x_48:


//--------------------- .text._ZN7cutlass13device_kernelIN5flash19enable_sm80_to_sm89INS1_16FlashAttnFwdSm80INS1_25CollectiveMainloopFwdSm80ILi8ELi1ELb0EN4cute5tupleIJNS5_1CILi128EEENS7_ILi64EEENS7_ILi256EEEEEELi256ENS_6half_tEfNS_4arch4Sm80ELb0ELb1ELb1ELb1ELb0ELb0ELb1ELb1EEENS1_21CollectiveEpilogueFwdINS6_IJS8_SA_S9_EEENS6_IJNS7_ILi1EEESI_SI_EEESC_SE_Li256ELb1ELb1ELb1ELb0EEENS1_36VarlenDynamicPersistentTileSchedulerILi128ELi64ELi256ELi256ELb1ELb1ELb0ELb1ELb0ELb1EEEEEEEEEvNT_6ParamsE --------------------------
	.section	.text._ZN7cutlass13device_kernelIN5flash19enable_sm80_to_sm89INS1_16FlashAttnFwdSm80INS1_25CollectiveMainloopFwdSm80ILi8ELi1ELb0EN4cute5tupleIJNS5_1CILi128EEENS7_ILi64EEENS7_ILi256EEEEEELi256ENS_6half_tEfNS_4arch4Sm80ELb0ELb1ELb1ELb1ELb0ELb0ELb1ELb1EEENS1_21CollectiveEpilogueFwdINS6_IJS8_SA_S9_EEENS6_IJNS7_ILi1EEESI_SI_EEESC_SE_Li256ELb1ELb1ELb1ELb0EEENS1_36VarlenDynamicPersistentTileSchedulerILi128ELi64ELi256ELi256ELb1ELb1ELb0ELb1ELb0ELb1EEEEEEEEEvNT_6ParamsE,"ax",@progbits
	.align	128
.text._ZN7cutlass13device_kernelIN5flash19enable_sm80_to_sm89INS1_16FlashAttnFwdSm80INS1_25CollectiveMainloopFwdSm80ILi8ELi1ELb0EN4cute5tupleIJNS5_1CILi128EEENS7_ILi64EEENS7_ILi256EEEEEELi256ENS_6half_tEfNS_4arch4Sm80ELb0ELb1ELb1ELb1ELb0ELb0ELb1ELb1EEENS1_21CollectiveEpilogueFwdINS6_IJS8_SA_S9_EEENS6_IJNS7_ILi1EEESI_SI_EEESC_SE_Li256ELb1ELb1ELb1ELb0EEENS1_36VarlenDynamicPersistentTileSchedulerILi128ELi64ELi256ELi256ELb1ELb1ELb0ELb1ELb0ELb1EEEEEEEEEvNT_6ParamsE:
        .type           _ZN7cutlass13device_kernelIN5flash19enable_sm80_to_sm89INS1_16FlashAttnFwdSm80INS1_25CollectiveMainloopFwdSm80ILi8ELi1ELb0EN4cute5tupleIJNS5_1CILi128EEENS7_ILi64EEENS7_ILi256EEEEEELi256ENS_6half_tEfNS_4arch4Sm80ELb0ELb1ELb1ELb1ELb0ELb0ELb1ELb1EEENS1_21CollectiveEpilogueFwdINS6_IJS8_SA_S9_EEENS6_IJNS7_ILi1EEESI_SI_EEESC_SE_Li256ELb1ELb1ELb1ELb0EEENS1_36VarlenDynamicPersistentTileSchedulerILi128ELi64ELi256ELi256ELb1ELb1ELb0ELb1ELb0ELb1EEEEEEEEEvNT_6ParamsE,@function
        .size           _ZN7cutlass13device_kernelIN5flash19enable_sm80_to_sm89INS1_16FlashAttnFwdSm80INS1_25CollectiveMainloopFwdSm80ILi8ELi1ELb0EN4cute5tupleIJNS5_1CILi128EEENS7_ILi64EEENS7_ILi256EEEEEELi256ENS_6half_tEfNS_4arch4Sm80ELb0ELb1ELb1ELb1ELb0ELb0ELb1ELb1EEENS1_21CollectiveEpilogueFwdINS6_IJS8_SA_S9_EEENS6_IJNS7_ILi1EEESI_SI_EEESC_SE_Li256ELb1ELb1ELb1ELb0EEENS1_36VarlenDynamicPersistentTileSchedulerILi128ELi64ELi256ELi256ELb1ELb1ELb0ELb1ELb0ELb1EEEEEEEEEvNT_6ParamsE,(.L_x_49 - _ZN7cutlass13device_kernelIN5flash19enable_sm80_to_sm89INS1_16FlashAttnFwdSm80INS1_25CollectiveMainloopFwdSm80ILi8ELi1ELb0EN4cute5tupleIJNS5_1CILi128EEENS7_ILi64EEENS7_ILi256EEEEEELi256ENS_6half_tEfNS_4arch4Sm80ELb0ELb1ELb1ELb1ELb0ELb0ELb1ELb1EEENS1_21CollectiveEpilogueFwdINS6_IJS8_SA_S9_EEENS6_IJNS7_ILi1EEESI_SI_EEESC_SE_Li256ELb1ELb1ELb1ELb0EEENS1_36VarlenDynamicPersistentTileSchedulerILi128ELi64ELi256ELi256ELb1ELb1ELb0ELb1ELb0ELb1EEEEEEEEEvNT_6ParamsE)
        .other          _ZN7cutlass13device_kernelIN5flash19enable_sm80_to_sm89INS1_16FlashAttnFwdSm80INS1_25CollectiveMainloopFwdSm80ILi8ELi1ELb0EN4cute5tupleIJNS5_1CILi128EEENS7_ILi64EEENS7_ILi256EEEEEELi256ENS_6half_tEfNS_4arch4Sm80ELb0ELb1ELb1ELb1ELb0ELb0ELb1ELb1EEENS1_21CollectiveEpilogueFwdINS6_IJS8_SA_S9_EEENS6_IJNS7_ILi1EEESI_SI_EEESC_SE_Li256ELb1ELb1ELb1ELb0EEENS1_36VarlenDynamicPersistentTileSchedulerILi128ELi64ELi256ELi256ELb1ELb1ELb0ELb1ELb0ELb1EEEEEEEEEvNT_6ParamsE,@"STO_CUDA_ENTRY STV_DEFAULT"
_ZN7cutlass13device_kernelIN5flash19enable_sm80_to_sm89INS1_16FlashAttnFwdSm80INS1_25CollectiveMainloopFwdSm80ILi8ELi1ELb0EN4cute5tupleIJNS5_1CILi128EEENS7_ILi64EEENS7_ILi256EEEEEELi256ENS_6half_tEfNS_4arch4Sm80ELb0ELb1ELb1ELb1ELb0ELb0ELb1ELb1EEENS1_21CollectiveEpilogueFwdINS6_IJS8_SA_S9_EEENS6_IJNS7_ILi1EEESI_SI_EEESC_SE_Li256ELb1ELb1ELb1ELb0EEENS1_36VarlenDynamicPersistentTileSchedulerILi128ELi64ELi256ELi256ELb1ELb1ELb0ELb1ELb0ELb1EEEEEEEEEvNT_6ParamsE:
[----:B------:R-:W-:Y:S01]  /*0000*/  LDC R1, c[0x0][0x37c] ;  /* 0x0000df00ff017b82 */ /* 0x000fe20000000800 */
[----:B------:R-:W-:Y:S05]  /*0010*/  EXIT ;  /* 0x000000000000794d */ /* 0x000fea0003800000 */
.L_x_13:
        /* <DEDUP_REMOVED lines=14> */
.L_x_49:


//--------------------- .text._ZN7cutlass13device_kernelIN5flash19enable_sm80_to_sm89INS1_16FlashAttnFwdSm80INS1_25CollectiveMainloopFwdSm80ILi8ELi1ELb0EN4cute5tupleIJNS5_1CILi128EEENS7_ILi48EEENS7_ILi256EEEEEELi256ENS_6half_tEfNS_4arch4Sm80ELb0ELb1ELb1ELb1ELb0ELb1ELb1ELb1EEENS1_21CollectiveEpilogueFwdINS6_IJS8_SA_S9_EEENS6_IJNS7_ILi1EEESI_SI_EEESC_SE_Li256ELb1ELb1ELb1ELb0EEENS1_36VarlenDynamicPersistentTileSchedulerILi128ELi48ELi256ELi256ELb1ELb1ELb0ELb1ELb0ELb1EEEEEEEEEvNT_6ParamsE --------------------------
	.section	.text._ZN7cutlass13device_kernelIN5flash19enable_sm80_to_sm89INS1_16FlashAttnFwdSm80INS1_25CollectiveMainloopFwdSm80ILi8ELi1ELb0EN4cute5tupleIJNS5_1CILi128EEENS7_ILi48EEENS7_ILi256EEEEEELi256ENS_6half_tEfNS_4arch4Sm80ELb0ELb1ELb1ELb1ELb0ELb1ELb1ELb1EEENS1_21CollectiveEpilogueFwdINS6_IJS8_SA_S9_EEENS6_IJNS7_ILi1EEESI_SI_EEESC_SE_Li256ELb1ELb1ELb1ELb0EEENS1_36VarlenDynamicPersistentTileSchedulerILi128ELi48ELi256ELi256ELb1ELb1ELb0ELb1ELb0ELb1EEEEEEEEEvNT_6ParamsE,"ax",@progbits
	.align	128
.text._ZN7cutlass13device_kernelIN5flash19enable_sm80_to_sm89INS1_16FlashAttnFwdSm80INS1_25CollectiveMainloopFwdSm80ILi8ELi1ELb0EN4cute5tupleIJNS5_1CILi128EEENS7_ILi48EEENS7_ILi256EEEEEELi256ENS_6half_tEfNS_4arch4Sm80ELb0ELb1ELb1ELb1ELb0ELb1ELb1ELb1EEENS1_21CollectiveEpilogueFwdINS6_IJS8_SA_S9_EEENS6_IJNS7_ILi1EEESI_SI_EEESC_SE_Li256ELb1ELb1ELb1ELb0EEENS1_36VarlenDynamicPersistentTileSchedulerILi128ELi48ELi256ELi256ELb1ELb1ELb0ELb1ELb0ELb1EEEEEEEEEvNT_6ParamsE:
        .type           _ZN7cutlass13device_kernelIN5flash19enable_sm80_to_sm89INS1_16FlashAttnFwdSm80INS1_25CollectiveMainloopFwdSm80ILi8ELi1ELb0EN4cute5tupleIJNS5_1CILi128EEENS7_ILi48EEENS7_ILi256EEEEEELi256ENS_6half_tEfNS_4arch4Sm80ELb0ELb1ELb1ELb1ELb0ELb1ELb1ELb1EEENS1_21CollectiveEpilogueFwdINS6_IJS8_SA_S9_EEENS6_IJNS7_ILi1EEESI_SI_EEESC_SE_Li256ELb1ELb1ELb1ELb0EEENS1_36VarlenDynamicPersistentTileSchedulerILi128ELi48ELi256ELi256ELb1ELb1ELb0ELb1ELb0ELb1EEEEEEEEEvNT_6ParamsE,@function
        .size           _ZN7cutlass13device_kernelIN5flash19enable_sm80_to_sm89INS1_16FlashAttnFwdSm80INS1_25CollectiveMainloopFwdSm80ILi8ELi1ELb0EN4cute5tupleIJNS5_1CILi128EEENS7_ILi48EEENS7_ILi256EEEEEELi256ENS_6half_tEfNS_4arch4Sm80ELb0ELb1ELb1ELb1ELb0ELb1ELb1ELb1EEENS1_21CollectiveEpilogueFwdINS6_IJS8_SA_S9_EEENS6_IJNS7_ILi1EEESI_SI_EEESC_SE_Li256ELb1ELb1ELb1ELb0EEENS1_36VarlenDynamicPersistentTileSchedulerILi128ELi48ELi256ELi256ELb1ELb1ELb0ELb1ELb0ELb1EEEEEEEEEvNT_6ParamsE,(.L_x_50 - _ZN7cutlass13device_kernelIN5flash19enable_sm80_to_sm89INS1_16FlashAttnFwdSm80INS1_25CollectiveMainloopFwdSm80ILi8ELi1ELb0EN4cute5tupleIJNS5_1CILi128EEENS7_ILi48EEENS7_ILi256EEEEEELi256ENS_6half_tEfNS_4arch4Sm80ELb0ELb1ELb1ELb1ELb0ELb1ELb1ELb1EEENS1_21CollectiveEpilogueFwdINS6_IJS8_SA_S9_EEENS6_IJNS7_ILi1EEESI_SI_EEESC_SE_Li256ELb1ELb1ELb1ELb0EEENS1_36VarlenDynamicPersistentTileSchedulerILi128ELi48ELi256ELi256ELb1ELb1ELb0ELb1ELb0ELb1EEEEEEEEEvNT_6ParamsE)
        .other          _ZN7cutlass13device_kernelIN5flash19enable_sm80_to_sm89INS1_16FlashAttnFwdSm80INS1_25CollectiveMainloopFwdSm80ILi8ELi1ELb0EN4cute5tupleIJNS5_1CILi128EEENS7_ILi48EEENS7_ILi256EEEEEELi256ENS_6half_tEfNS_4arch4Sm80ELb0ELb1ELb1ELb1ELb0ELb1ELb1ELb1EEENS1_21CollectiveEpilogueFwdINS6_IJS8_SA_S9_EEENS6_IJNS7_ILi1EEESI_SI_EEESC_SE_Li256ELb1ELb1ELb1ELb0EEENS1_36VarlenDynamicPersistentTileSchedulerILi128ELi48ELi256ELi256ELb1ELb1ELb0ELb1ELb0ELb1EEEEEEEEEvNT_6ParamsE,@"STO_CUDA_ENTRY STV_DEFAULT"
_ZN7cutlass13device_kernelIN5flash19enable_sm80_to_sm89INS1_16FlashAttnFwdSm80INS1_25CollectiveMainloopFwdSm80ILi8ELi1ELb0EN4cute5tupleIJNS5_1CILi128EEENS7_ILi48EEENS7_ILi256EEEEEELi256ENS_6half_tEfNS_4arch4Sm80ELb0ELb1ELb1ELb1ELb0ELb1ELb1ELb1EEENS1_21CollectiveEpilogueFwdINS6_IJS8_SA_S9_EEENS6_IJNS7_ILi1EEESI_SI_EEESC_SE_Li256ELb1ELb1ELb1ELb0EEENS1_36VarlenDynamicPersistentTileSchedulerILi128ELi48ELi256ELi256ELb1ELb1ELb0ELb1ELb0ELb1EEEEEEEEEvNT_6ParamsE:
[----:B------:R-:W-:Y:S01]  /*0000*/  LDC R1, c[0x0][0x37c] ;  /* 0x0000df00ff017b82 */ /* 0x000fe20000000800 */
[----:B------:R-:W-:Y:S05]  /*0010*/  EXIT ;  /* 0x000000000000794d */ /* 0x000fea0003800000 */
.L_x_14:
        /* <DEDUP_REMOVED lines=14> */
.L_x_50:


//--------------------- .text._ZN7cutlass13device_kernelIN5flash19enable_sm80_to_sm89INS1_16FlashAttnFwdSm80INS1_25CollectiveMainloopFwdSm80ILi8ELi1ELb0EN4cute5tupleIJNS5_1CILi128EEENS7_ILi96EEENS7_ILi256EEEEEELi256ENS_6half_tEfNS_4arch4Sm80ELb1ELb0ELb1ELb0ELb0ELb0ELb1ELb1EEENS1_21CollectiveEpilogueFwdINS6_IJS8_SA_S9_EEENS6_IJNS7_ILi1EEESI_SI_EEESC_SE_Li256ELb0ELb1ELb1ELb0EEENS1_30DynamicPersistentTileSchedulerILi256ELi256ELb1ELb1ELb0EEEEEEEEEvNT_6ParamsE --------------------------
	.section	.text._ZN7cutlass13device_kernelIN5flash19enable_sm80_to_sm89INS1_16FlashAttnFwdSm80INS1_25CollectiveMainloopFwdSm80ILi8ELi1ELb0EN4cute5tupleIJNS5_1CILi128EEENS7_ILi96EEENS7_ILi256EEEEEELi256ENS_6half_tEfNS_4arch4Sm80ELb1ELb0ELb1ELb0ELb0ELb0ELb1ELb1EEENS1_21CollectiveEpilogueFwdINS6_IJS8_SA_S9_EEENS6_IJNS7_ILi1EEESI_SI_EEESC_SE_Li256ELb0ELb1ELb1ELb0EEENS1_30DynamicPersistentTileSchedulerILi256ELi256ELb1ELb1ELb0EEEEEEEEEvNT_6ParamsE,"ax",@progbits
	.align	128
.text._ZN7cutlass13device_kernelIN5flash19enable_sm80_to_sm89INS1_16FlashAttnFwdSm80INS1_25CollectiveMainloopFwdSm80ILi8ELi1ELb0EN4cute5tupleIJNS5_1CILi128EEENS7_ILi96EEENS7_ILi256EEEEEELi256ENS_6half_tEfNS_4arch4Sm80ELb1ELb0ELb1ELb0ELb0ELb0ELb1ELb1EEENS1_21CollectiveEpilogueFwdINS6_IJS8_SA_S9_EEENS6_IJNS7_ILi1EEESI_SI_EEESC_SE_Li256ELb0ELb1ELb1ELb0EEENS1_30DynamicPersistentTileSchedulerILi256ELi256ELb1ELb1ELb0EEEEEEEEEvNT_6ParamsE:
        .type           _ZN7cutlass13device_kernelIN5flash19enable_sm80_to_sm89INS1_16FlashAttnFwdSm80INS1_25CollectiveMainloopFwdSm80ILi8ELi1ELb0EN4cute5tupleIJNS5_1CILi128EEENS7_ILi96EEENS7_ILi256EEEEEELi256ENS_6half_tEfNS_4arch4Sm80ELb1ELb0ELb1ELb0ELb0ELb0ELb1ELb1EEENS1_21CollectiveEpilogueFwdINS6_IJS8_SA_S9_EEENS6_IJNS7_ILi1EEESI_SI_EEESC_SE_Li256ELb0ELb1ELb1ELb0EEENS1_30DynamicPersistentTileSchedulerILi256ELi256ELb1ELb1ELb0EEEEEEEEEvNT_6ParamsE,@function
        .size           _ZN7cutlass13device_kernelIN5flash19enable_sm80_to_sm89INS1_16FlashAttnFwdSm80INS1_25CollectiveMainloopFwdSm80ILi8ELi1ELb0EN4cute5tupleIJNS5_1CILi128EEENS7_ILi96EEENS7_ILi256EEEEEELi256ENS_6half_tEfNS_4arch4Sm80ELb1ELb0ELb1ELb0ELb0ELb0ELb1ELb1EEENS1_21CollectiveEpilogueFwdINS6_IJS8_SA_S9_EEENS6_IJNS7_ILi1EEESI_SI_EEESC_SE_Li256ELb0ELb1ELb1ELb0EEENS1_30DynamicPersistentTileSchedulerILi256ELi256ELb1ELb1ELb0EEEEEEEEEvNT_6ParamsE,(.L_x_51 - _ZN7cutlass13device_kernelIN5flash19enable_sm80_to_sm89INS1_16FlashAttnFwdSm80INS1_25CollectiveMainloopFwdSm80ILi8ELi1ELb0EN4cute5tupleIJNS5_1CILi128EEENS7_ILi96EEENS7_ILi256EEEEEELi256ENS_6half_tEfNS_4arch4Sm80ELb1ELb0ELb1ELb0ELb0ELb0ELb1ELb1EEENS1_21CollectiveEpilogueFwdINS6_IJS8_SA_S9_EEENS6_IJNS7_ILi1EEESI_SI_EEESC_SE_Li256ELb0ELb1ELb1ELb0EEENS1_30DynamicPersistentTileSchedulerILi256ELi256ELb1ELb1ELb0EEEEEEEEEvNT_6ParamsE)
        .other          _ZN7cutlass13device_kernelIN5flash19enable_sm80_to_sm89INS1_16FlashAttnFwdSm80INS1_25CollectiveMainloopFwdSm80ILi8ELi1ELb0EN4cute5tupleIJNS5_1CILi128EEENS7_ILi96EEENS7_ILi256EEEEEELi256ENS_6half_tEfNS_4arch4Sm80ELb1ELb0ELb1ELb0ELb0ELb0ELb1ELb1EEENS1_21CollectiveEpilogueFwdINS6_IJS8_SA_S9_EEENS6_IJNS7_ILi1EEESI_SI_EEESC_SE_Li256ELb0ELb1ELb1ELb0EEENS1_30DynamicPersistentTileSchedulerILi256ELi256ELb1ELb1ELb0EEEEEEEEEvNT_6ParamsE,@"STO_CUDA_ENTRY STV_DEFAULT"
_ZN7cutlass13device_kernelIN5flash19enable_sm80_to_sm89INS1_16FlashAttnFwdSm80INS1_25CollectiveMainloopFwdSm80ILi8ELi1ELb0EN4cute5tupleIJNS5_1CILi128EEENS7_ILi96EEENS7_ILi256EEEEEELi256ENS_6half_tEfNS_4arch4Sm80ELb1ELb0ELb1ELb0ELb0ELb0ELb1ELb1EEENS1_21CollectiveEpilogueFwdINS6_IJS8_SA_S9_EEENS6_IJNS7_ILi1EEESI_SI_EEESC_SE_Li256ELb0ELb1ELb1ELb0EEENS1_30DynamicPersistentTileSchedulerILi256ELi256ELb1ELb1ELb0EEEEEEEEEvNT_6ParamsE:
[----:B------:R-:W-:Y:S01]  /*0000*/  LDC R1, c[0x0][0x37c] ;  /* 0x0000df00ff017b82 */ /* 0x000fe20000000800 */
[----:B------:R-:W-:Y:S05]  /*0010*/  EXIT ;  /* 0x000000000000794d */ /* 0x000fea0003800000 */
.L_x_15:
        /* <DEDUP_REMOVED lines=14> */
.L_x_51:


//--------------------- .text._ZN7cutlass13device_kernelIN5flash19enable_sm80_to_sm89INS1_16FlashAttnFwdSm80INS1_25CollectiveMainloopFwdSm80ILi8ELi1ELb0EN4cute5tupleIJNS5_1CILi128EEENS7_ILi64EEENS7_ILi256EEEEEELi256ENS_6half_tEfNS_4arch4Sm80ELb1ELb0ELb1ELb1ELb0ELb0ELb1ELb1EEENS1_21CollectiveEpilogueFwdINS6_IJS8_SA_S9_EEENS6_IJNS7_ILi1EEESI_SI_EEESC_SE_Li256ELb1ELb1ELb1ELb0EEENS1_36VarlenDynamicPersistentTileSchedulerILi128ELi64ELi256ELi256ELb1ELb1ELb0ELb1ELb1ELb1EEEEEEEEEvNT_6ParamsE --------------------------
	.section	.text._ZN7cutlass13device_kernelIN5flash19enable_sm80_to_sm89INS1_16FlashAttnFwdSm80INS1_25CollectiveMainloopFwdSm80ILi8ELi1ELb0EN4cute5tupleIJNS5_1CILi128EEENS7_ILi64EEENS7_ILi256EEEEEELi256ENS_6half_tEfNS_4arch4Sm80ELb1ELb0ELb1ELb1ELb0ELb0ELb1ELb1EEENS1_21CollectiveEpilogueFwdINS6_IJS8_SA_S9_EEENS6_IJNS7_ILi1EEESI_SI_EEESC_SE_Li256ELb1ELb1ELb1ELb0EEENS1_36VarlenDynamicPersistentTileSchedulerILi128ELi64ELi256ELi256ELb1ELb1ELb0ELb1ELb1ELb1EEEEEEEEEvNT_6ParamsE,"ax",@progbits
	.align	128
.text._ZN7cutlass13device_kernelIN5flash19enable_sm80_to_sm89INS1_16FlashAttnFwdSm80INS1_25CollectiveMainloopFwdSm80ILi8ELi1ELb0EN4cute5tupleIJNS5_1CILi128EEENS7_ILi64EEENS7_ILi256EEEEEELi256ENS_6half_tEfNS_4arch4Sm80ELb1ELb0ELb1ELb1ELb0ELb0ELb1ELb1EEENS1_21CollectiveEpilogueFwdINS6_IJS8_SA_S9_EEENS6_IJNS7_ILi1EEESI_SI_EEESC_SE_Li256ELb1ELb1ELb1ELb0EEENS1_36VarlenDynamicPersistentTileSchedulerILi128ELi64ELi256ELi256ELb1ELb1ELb0ELb1ELb1ELb1EEEEEEEEEvNT_6ParamsE:
        .type           _ZN7cutlass13device_kernelIN5flash19enable_sm80_to_sm89INS1_16FlashAttnFwdSm80INS1_25CollectiveMainloopFwdSm80ILi8ELi1ELb0EN4cute5tupleIJNS5_1CILi128EEENS7_ILi64EEENS7_ILi256EEEEEELi256ENS_6half_tEfNS_4arch4Sm80ELb1ELb0ELb1ELb1ELb0ELb0ELb1ELb1EEENS1_21CollectiveEpilogueFwdINS6_IJS8_SA_S9_EEENS6_IJNS7_ILi1EEESI_SI_EEESC_SE_Li256ELb1ELb1ELb1ELb0EEENS1_36VarlenDynamicPersistentTileSchedulerILi128ELi64ELi256ELi256ELb1ELb1ELb0ELb1ELb1ELb1EEEEEEEEEvNT_6ParamsE,@function
        .size           _ZN7cutlass13device_kernelIN5flash19enable_sm80_to_sm89INS1_16FlashAttnFwdSm80INS1_25CollectiveMainloopFwdSm80ILi8ELi1ELb0EN4cute5tupleIJNS5_1CILi128EEENS7_ILi64EEENS7_ILi256EEEEEELi256ENS_6half_tEfNS_4arch4Sm80ELb1ELb0ELb1ELb1ELb0ELb0ELb1ELb1EEENS1_21CollectiveEpilogueFwdINS6_IJS8_SA_S9_EEENS6_IJNS7_ILi1EEESI_SI_EEESC_SE_Li256ELb1ELb1ELb1ELb0EEENS1_36VarlenDynamicPersistentTileSchedulerILi128ELi64ELi256ELi256ELb1ELb1ELb0ELb1ELb1ELb1EEEEEEEEEvNT_6ParamsE,(.L_x_52 - _ZN7cutlass13device_kernelIN5flash19enable_sm80_to_sm89INS1_16FlashAttnFwdSm80INS1_25CollectiveMainloopFwdSm80ILi8ELi1ELb0EN4cute5tupleIJNS5_1CILi128EEENS7_ILi64EEENS7_ILi256EEEEEELi256ENS_6half_tEfNS_4arch4Sm80ELb1ELb0ELb1ELb1ELb0ELb0ELb1ELb1EEENS1_21CollectiveEpilogueFwdINS6_IJS8_SA_S9_EEENS6_IJNS7_ILi1EEESI_SI_EEESC_SE_Li256ELb1ELb1ELb1ELb0EEENS1_36VarlenDynamicPersistentTileSchedulerILi128ELi64ELi256ELi256ELb1ELb1ELb0ELb1ELb1ELb1EEEEEEEEEvNT_6ParamsE)
        .other          _ZN7cutlass13device_kernelIN5flash19enable_sm80_to_sm89INS1_16FlashAttnFwdSm80INS1_25CollectiveMainloopFwdSm80ILi8ELi1ELb0EN4cute5tupleIJNS5_1CILi128EEENS7_ILi64EEENS7_ILi256EEEEEELi256ENS_6half_tEfNS_4arch4Sm80ELb1ELb0ELb1ELb1ELb0ELb0ELb1ELb1EEENS1_21CollectiveEpilogueFwdINS6_IJS8_SA_S9_EEENS6_IJNS7_ILi1EEESI_SI_EEESC_SE_Li256ELb1ELb1ELb1ELb0EEENS1_36VarlenDynamicPersistentTileSchedulerILi128ELi64ELi256ELi256ELb1ELb1ELb0ELb1ELb1ELb1EEEEEEEEEvNT_6ParamsE,@"STO_CUDA_ENTRY STV_DEFAULT"
_ZN7cutlass13device_kernelIN5flash19enable_sm80_to_sm89INS1_16FlashAttnFwdSm80INS1_25CollectiveMainloopFwdSm80ILi8ELi1ELb0EN4cute5tupleIJNS5_1CILi128EEENS7_ILi64EEENS7_ILi256EEEEEELi256ENS_6half_tEfNS_4arch4Sm80ELb1ELb0ELb1ELb1ELb0ELb0ELb1ELb1EEENS1_21CollectiveEpilogueFwdINS6_IJS8_SA_S9_EEENS6_IJNS7_ILi1EEESI_SI_EEESC_SE_Li256ELb1ELb1ELb1ELb0EEENS1_36VarlenDynamicPersistentTileSchedulerILi128ELi64ELi256ELi256ELb1ELb1ELb0ELb1ELb1ELb1EEEEEEEEEvNT_6ParamsE:
[----:B------:R-:W-:Y:S01]  /*0000*/  LDC R1, c[0x0][0x37c] ;  /* 0x0000df00ff017b82 */ /* 0x000fe20000000800 */
[----:B------:R-:W-:Y:S05]  /*0010*/  EXIT ;  /* 0x000000000000794d */ /* 0x000fea0003800000 */
.L_x_16:
        /* <DEDUP_REMOVED lines=14> */
.L_x_52:


//--------------------- .text._ZN7cutlass13device_kernelIN5flash19enable_sm80_to_sm89INS1_16FlashAttnFwdSm80INS1_25CollectiveMainloopFwdSm80ILi8ELi1ELb0EN4cute5tupleIJNS5_1CILi128EEENS7_ILi48EEENS7_ILi256EEEEEELi256ENS_6half_tEfNS_4arch4Sm80ELb1ELb0ELb1ELb1ELb0ELb1ELb1ELb1EEENS1_21CollectiveEpilogueFwdINS6_IJS8_SA_S9_EEENS6_IJNS7_ILi1EEESI_SI_EEESC_SE_Li256ELb1ELb1ELb1ELb0EEENS1_36VarlenDynamicPersistentTileSchedulerILi128ELi48ELi256ELi256ELb1ELb1ELb0ELb1ELb1ELb1EEEEEEEEEvNT_6ParamsE --------------------------
	.section	.text._ZN7cutlass13device_kernelIN5flash19enable_sm80_to_sm89INS1_16FlashAttnFwdSm80INS1_25CollectiveMainloopFwdSm80ILi8ELi1ELb0EN4cute5tupleIJNS5_1CILi128EEENS7_ILi48EEENS7_ILi256EEEEEELi256ENS_6half_tEfNS_4arch4Sm80ELb1ELb0ELb1ELb1ELb0ELb1ELb1ELb1EEENS1_21CollectiveEpilogueFwdINS6_IJS8_SA_S9_EEENS6_IJNS7_ILi1EEESI_SI_EEESC_SE_Li256ELb1ELb1ELb1ELb0EEENS1_36VarlenDynamicPersistentTileSchedulerILi128ELi48ELi256ELi256ELb1ELb1ELb0ELb1ELb1ELb1EEEEEEEEEvNT_6ParamsE,"ax",@progbits
	.align	128
.text._ZN7cutlass13device_kernelIN5flash19enable_sm80_to_sm89INS1_16FlashAttnFwdSm80INS1_25CollectiveMainloopFwdSm80ILi8ELi1ELb0EN4cute5tupleIJNS5_1CILi128EEENS7_ILi48EEENS7_ILi256EEEEEELi256ENS_6half_tEfNS_4arch4Sm80ELb1ELb0ELb1ELb1ELb0ELb1ELb1ELb1EEENS1_21CollectiveEpilogueFwdINS6_IJS8_SA_S9_EEENS6_IJNS7_ILi1EEESI_SI_EEESC_SE_Li256ELb1ELb1ELb1ELb0EEENS1_36VarlenDynamicPersistentTileSchedulerILi128ELi48ELi256ELi256ELb1ELb1ELb0ELb1ELb1ELb1EEEEEEEEEvNT_6ParamsE:
        .type           _ZN7cutlass13device_kernelIN5flash19enable_sm80_to_sm89INS1_16FlashAttnFwdSm80INS1_25CollectiveMainloopFwdSm80ILi8ELi1ELb0EN4cute5tupleIJNS5_1CILi128EEENS7_ILi48EEENS7_ILi256EEEEEELi256ENS_6half_tEfNS_4arch4Sm80ELb1ELb0ELb1ELb1ELb0ELb1ELb1ELb1EEENS1_21CollectiveEpilogueFwdINS6_IJS8_SA_S9_EEENS6_IJNS7_ILi1EEESI_SI_EEESC_SE_Li256ELb1ELb1ELb1ELb0EEENS1_36VarlenDynamicPersistentTileSchedulerILi128ELi48ELi256ELi256ELb1ELb1ELb0ELb1ELb1ELb1EEEEEEEEEvNT_6ParamsE,@function
        .size           _ZN7cutlass13device_kernelIN5flash19enable_sm80_to_sm89INS1_16FlashAttnFwdSm80INS1_25CollectiveMainloopFwdSm80ILi8ELi1ELb0EN4cute5tupleIJNS5_1CILi128EEENS7_ILi48EEENS7_ILi256EEEEEELi256ENS_6half_tEfNS_4arch4Sm80ELb1ELb0ELb1ELb1ELb0ELb1ELb1ELb1EEENS1_21CollectiveEpilogueFwdINS6_IJS8_SA_S9_EEENS6_IJNS7_ILi1EEESI_SI_EEESC_SE_Li256ELb1ELb1ELb1ELb0EEENS1_36VarlenDynamicPersistentTileSchedulerILi128ELi48ELi256ELi256ELb1ELb1ELb0ELb1ELb1ELb1EEEEEEEEEvNT_6ParamsE,(.L_x_53 - _ZN7cutlass13device_kernelIN5flash19enable_sm80_to_sm89INS1_16FlashAttnFwdSm80INS1_25CollectiveMainloopFwdSm80ILi8ELi1ELb0EN4cute5tupleIJNS5_1CILi128EEENS7_ILi48EEENS7_ILi256EEEEEELi256ENS_6half_tEfNS_4arch4Sm80ELb1ELb0ELb1ELb1ELb0ELb1ELb1ELb1EEENS1_21CollectiveEpilogueFwdINS6_IJS8_SA_S9_EEENS6_IJNS7_ILi1EEESI_SI_EEESC_SE_Li256ELb1ELb1ELb1ELb0EEENS1_36VarlenDynamicPersistentTileSchedulerILi128ELi48ELi256ELi256ELb1ELb1ELb0ELb1ELb1ELb1EEEEEEEEEvNT_6ParamsE)
        .other          _ZN7cutlass13device_kernelIN5flash19enable_sm80_to_sm89INS1_16FlashAttnFwdSm80INS1_25CollectiveMainloopFwdSm80ILi8ELi1ELb0EN4cute5tupleIJNS5_1CILi128EEENS7_ILi48EEENS7_ILi256EEEEEELi256ENS_6half_tEfNS_4arch4Sm80ELb1ELb0ELb1ELb1ELb0ELb1ELb1ELb1EEENS1_21CollectiveEpilogueFwdINS6_IJS8_SA_S9_EEENS6_IJNS7_ILi1EEESI_SI_EEESC_SE_Li256ELb1ELb1ELb1ELb0EEENS1_36VarlenDynamicPersistentTileSchedulerILi128ELi48ELi256ELi256ELb1ELb1ELb0ELb1ELb1ELb1EEEEEEEEEvNT_6ParamsE,@"STO_CUDA_ENTRY STV_DEFAULT"
_ZN7cutlass13device_kernelIN5flash19enable_sm80_to_sm89INS1_16FlashAttnFwdSm80INS1_25CollectiveMainloopFwdSm80ILi8ELi1ELb0EN4cute5tupleIJNS5_1CILi128EEENS7_ILi48EEENS7_ILi256EEEEEELi256ENS_6half_tEfNS_4arch4Sm80ELb1ELb0ELb1ELb1ELb0ELb1ELb1ELb1EEENS1_21CollectiveEpilogueFwdINS6_IJS8_SA_S9_EEENS6_IJNS7_ILi1EEESI_SI_EEESC_SE_Li256ELb1ELb1ELb1ELb0EEENS1_36VarlenDynamicPersistentTileSchedulerILi128ELi48ELi256ELi256ELb1ELb1ELb0ELb1ELb1ELb1EEEEEEEEEvNT_6ParamsE:
[----:B------:R-:W-:Y:S01]  /*0000*/  LDC R1, c[0x0][0x37c] ;  /* 0x0000df00ff017b82 */ /* 0x000fe20000000800 */
[----:B------:R-:W-:Y:S05]  /*0010*/  EXIT ;  /* 0x000000000000794d */ /* 0x000fea0003800000 */
.L_x_17:
        /* <DEDUP_REMOVED lines=14> */
.L_x_53:


//--------------------- .text._ZN7cutlass13device_kernelIN5flash19enable_sm80_to_sm89INS1_16FlashAttnFwdSm80INS1_25CollectiveMainloopFwdSm80ILi8ELi1ELb1EN4cute5tupleIJNS5_1CILi128EEENS7_ILi64EEENS7_ILi256EEEEEELi256ENS_6half_tEfNS_4arch4Sm80ELb0ELb0ELb0ELb0ELb0ELb0ELb1ELb1EEENS1_21CollectiveEpilogueFwdINS6_IJS8_SA_S9_EEENS6_IJNS7_ILi1EEESI_SI_EEESC_SE_Li256ELb0ELb1ELb1ELb0EEENS1_19SingleTileSchedulerILb0ELb1ELb1ELi128EEEEEEEEEvNT_6ParamsE --------------------------
	.section	.text._ZN7cutlass13device_kernelIN5flash19enable_sm80_to_sm89INS1_16FlashAttnFwdSm80INS1_25CollectiveMainloopFwdSm80ILi8ELi1ELb1EN4cute5tupleIJNS5_1CILi128EEENS7_ILi64EEENS7_ILi256EEEEEELi256ENS_6half_tEfNS_4arch4Sm80ELb0ELb0ELb0ELb0ELb0ELb0ELb1ELb1EEENS1_21CollectiveEpilogueFwdINS6_IJS8_SA_S9_EEENS6_IJNS7_ILi1EEESI_SI_EEESC_SE_Li256ELb0ELb1ELb1ELb0EEENS1_19SingleTileSchedulerILb0ELb1ELb1ELi128EEEEEEEEEvNT_6ParamsE,"ax",@progbits
	.align	128
.text._ZN7cutlass13device_kernelIN5flash19enable_sm80_to_sm89INS1_16FlashAttnFwdSm80INS1_25CollectiveMainloopFwdSm80ILi8ELi1ELb1EN4cute5tupleIJNS5_1CILi128EEENS7_ILi64EEENS7_ILi256EEEEEELi256ENS_6half_tEfNS_4arch4Sm80ELb0ELb0ELb0ELb0ELb0ELb0ELb1ELb1EEENS1_21CollectiveEpilogueFwdINS6_IJS8_SA_S9_EEENS6_IJNS7_ILi1EEESI_SI_EEESC_SE_Li256ELb0ELb1ELb1ELb0EEENS1_19SingleTileSchedulerILb0ELb1ELb1ELi128EEEEEEEEEvNT_6ParamsE:
        .type           _ZN7cutlass13device_kernelIN5flash19enable_sm80_to_sm89INS1_16FlashAttnFwdSm80INS1_25CollectiveMainloopFwdSm80ILi8ELi1ELb1EN4cute5tupleIJNS5_1CILi128EEENS7_ILi64EEENS7_ILi256EEEEEELi256ENS_6half_tEfNS_4arch4Sm80ELb0ELb0ELb0ELb0ELb0ELb0ELb1ELb1EEENS1_21CollectiveEpilogueFwdINS6_IJS8_SA_S9_EEENS6_IJNS7_ILi1EEESI_SI_EEESC_SE_Li256ELb0ELb1ELb1ELb0EEENS1_19SingleTileSchedulerILb0ELb1ELb1ELi128EEEEEEEEEvNT_6ParamsE,@function
        .size           _ZN7cutlass13device_kernelIN5flash19enable_sm80_to_sm89INS1_16FlashAttnFwdSm80INS1_25CollectiveMainloopFwdSm80ILi8ELi1ELb1EN4cute5tupleIJNS5_1CILi128EEENS7_ILi64EEENS7_ILi256EEEEEELi256ENS_6half_tEfNS_4arch4Sm80ELb0ELb0ELb0ELb0ELb0ELb0ELb1ELb1EEENS1_21CollectiveEpilogueFwdINS6_IJS8_SA_S9_EEENS6_IJNS7_ILi1EEESI_SI_EEESC_SE_Li256ELb0ELb1ELb1ELb0EEENS1_19SingleTileSchedulerILb0ELb1ELb1ELi128EEEEEEEEEvNT_6ParamsE,(.L_x_54 - _ZN7cutlass13device_kernelIN5flash19enable_sm80_to_sm89INS1_16FlashAttnFwdSm80INS1_25CollectiveMainloopFwdSm80ILi8ELi1ELb1EN4cute5tupleIJNS5_1CILi128EEENS7_ILi64EEENS7_ILi256EEEEEELi256ENS_6half_tEfNS_4arch4Sm80ELb0ELb0ELb0ELb0ELb0ELb0ELb1ELb1EEENS1_21CollectiveEpilogueFwdINS6_IJS8_SA_S9_EEENS6_IJNS7_ILi1EEESI_SI_EEESC_SE_Li256ELb0ELb1ELb1ELb0EEENS1_19SingleTileSchedulerILb0ELb1ELb1ELi128EEEEEEEEEvNT_6ParamsE)
        .other          _ZN7cutlass13device_kernelIN5flash19enable_sm80_to_sm89INS1_16FlashAttnFwdSm80INS1_25CollectiveMainloopFwdSm80ILi8ELi1ELb1EN4cute5tupleIJNS5_1CILi128EEENS7_ILi64EEENS7_ILi256EEEEEELi256ENS_6half_tEfNS_4arch4Sm80ELb0ELb0ELb0ELb0ELb0ELb0ELb1ELb1EEENS1_21CollectiveEpilogueFwdINS6_IJS8_SA_S9_EEENS6_IJNS7_ILi1EEESI_SI_EEESC_SE_Li256ELb0ELb1ELb1ELb0EEENS1_19SingleTileSchedulerILb0ELb1ELb1ELi128EEEEEEEEEvNT_6ParamsE,@"STO_CUDA_ENTRY STV_DEFAULT"
_ZN7cutlass13device_kernelIN5flash19enable_sm80_to_sm89INS1_16FlashAttnFwdSm80INS1_25CollectiveMainloopFwdSm80ILi8ELi1ELb1EN4cute5tupleIJNS5_1CILi128EEENS7_ILi64EEENS7_ILi256EEEEEELi256ENS_6half_tEfNS_4arch4Sm80ELb0ELb0ELb0ELb0ELb0ELb0ELb1ELb1EEENS1_21CollectiveEpilogueFwdINS6_IJS8_SA_S9_EEENS6_IJNS7_ILi1EEESI_SI_EEESC_SE_Li256ELb0ELb1ELb1ELb0EEENS1_19SingleTileSchedulerILb0ELb1ELb1ELi128EEEEEEEEEvNT_6ParamsE:
[----:B------:R-:W-:Y:S01]  /*0000*/  LDC R1, c[0x0][0x37c] ;  /* 0x0000df00ff017b82 */ /* 0x000fe20000000800 */
[----:B------:R-:W-:Y:S05]  /*0010*/  EXIT ;  /* 0x000000000000794d */ /* 0x000fea0003800000 */
.L_x_18:
        /* <DEDUP_REMOVED lines=14> */
.L_x_54:


//--------------------- .text._ZN7cutlass13device_kernelIN5flash19enable_sm80_to_sm89INS1_16FlashAttnFwdSm80INS1_25CollectiveMainloopFwdSm80ILi8ELi1ELb1EN4cute5tupleIJNS5_1CILi128EEENS7_ILi48EEENS7_ILi256EEEEEELi256ENS_6half_tEfNS_4arch4Sm80ELb0ELb0ELb0ELb1ELb0ELb0ELb1ELb1EEENS1_21CollectiveEpilogueFwdINS6_IJS8_SA_S9_EEENS6_IJNS7_ILi1EEESI_SI_EEESC_SE_Li256ELb1ELb1ELb1ELb0EEENS1_36VarlenDynamicPersistentTileSchedulerILi128ELi48ELi256ELi256ELb1ELb1ELb0ELb0ELb1ELb1EEEEEEEEEvNT_6ParamsE --------------------------
	.section	.text._ZN7cutlass13device_kernelIN5flash19enable_sm80_to_sm89INS1_16FlashAttnFwdSm80INS1_25CollectiveMainloopFwdSm80ILi8ELi1ELb1EN4cute5tupleIJNS5_1CILi128EEENS7_ILi48EEENS7_ILi256EEEEEELi256ENS_6half_tEfNS_4arch4Sm80ELb0ELb0ELb0ELb1ELb0ELb0ELb1ELb1EEENS1_21CollectiveEpilogueFwdINS6_IJS8_SA_S9_EEENS6_IJNS7_ILi1EEESI_SI_EEESC_SE_Li256ELb1ELb1ELb1ELb0EEENS1_36VarlenDynamicPersistentTileSchedulerILi128ELi48ELi256ELi256ELb1ELb1ELb0ELb0ELb1ELb1EEEEEEEEEvNT_6ParamsE,"ax",@progbits
	.align	128
.text._ZN7cutlass13device_kernelIN5flash19enable_sm80_to_sm89INS1_16FlashAttnFwdSm80INS1_25CollectiveMainloopFwdSm80ILi8ELi1ELb1EN4cute5tupleIJNS5_1CILi128EEENS7_ILi48EEENS7_ILi256EEEEEELi256ENS_6half_tEfNS_4arch4Sm80ELb0ELb0ELb0ELb1ELb0ELb0ELb1ELb1EEENS1_21CollectiveEpilogueFwdINS6_IJS8_SA_S9_EEENS6_IJNS7_ILi1EEESI_SI_EEESC_SE_Li256ELb1ELb1ELb1ELb0EEENS1_36VarlenDynamicPersistentTileSchedulerILi128ELi48ELi256ELi256ELb1ELb1ELb0ELb0ELb1ELb1EEEEEEEEEvNT_6ParamsE:
        .type           _ZN7cutlass13device_kernelIN5flash19enable_sm80_to_sm89INS1_16FlashAttnFwdSm80INS1_25CollectiveMainloopFwdSm80ILi8ELi1ELb1EN4cute5tupleIJNS5_1CILi128EEENS7_ILi48EEENS7_ILi256EEEEEELi256ENS_6half_tEfNS_4arch4Sm80ELb0ELb0ELb0ELb1ELb0ELb0ELb1ELb1EEENS1_21CollectiveEpilogueFwdINS6_IJS8_SA_S9_EEENS6_IJNS7_ILi1EEESI_SI_EEESC_SE_Li256ELb1ELb1ELb1ELb0EEENS1_36VarlenDynamicPersistentTileSchedulerILi128ELi48ELi256ELi256ELb1ELb1ELb0ELb0ELb1ELb1EEEEEEEEEvNT_6ParamsE,@function
        .size           _ZN7cutlass13device_kernelIN5flash19enable_sm80_to_sm89INS1_16FlashAttnFwdSm80INS1_25CollectiveMainloopFwdSm80ILi8ELi1ELb1EN4cute5tupleIJNS5_1CILi128EEENS7_ILi48EEENS7_ILi256EEEEEELi256ENS_6half_tEfNS_4arch4Sm80ELb0ELb0ELb0ELb1ELb0ELb0ELb1ELb1EEENS1_21CollectiveEpilogueFwdINS6_IJS8_SA_S9_EEENS6_IJNS7_ILi1EEESI_SI_EEESC_SE_Li256ELb1ELb1ELb1ELb0EEENS1_36VarlenDynamicPersistentTileSchedulerILi128ELi48ELi256ELi256ELb1ELb1ELb0ELb0ELb1ELb1EEEEEEEEEvNT_6ParamsE,(.L_x_55 - _ZN7cutlass13device_kernelIN5flash19enable_sm80_to_sm89INS1_16FlashAttnFwdSm80INS1_25CollectiveMainloopFwdSm80ILi8ELi1ELb1EN4cute5tupleIJNS5_1CILi128EEENS7_ILi48EEENS7_ILi256EEEEEELi256ENS_6half_tEfNS_4arch4Sm80ELb0ELb0ELb0ELb1ELb0ELb0ELb1ELb1EEENS1_21CollectiveEpilogueFwdINS6_IJS8_SA_S9_EEENS6_IJNS7_ILi1EEESI_SI_EEESC_SE_Li256ELb1ELb1ELb1ELb0EEENS1_36VarlenDynamicPersistentTileSchedulerILi128ELi48ELi256ELi256ELb1ELb1ELb0ELb0ELb1ELb1EEEEEEEEEvNT_6ParamsE)
        .other          _ZN7cutlass13device_kernelIN5flash19enable_sm80_to_sm89INS1_16FlashAttnFwdSm80INS1_25CollectiveMainloopFwdSm80ILi8ELi1ELb1EN4cute5tupleIJNS5_1CILi128EEENS7_ILi48EEENS7_ILi256EEEEEELi256ENS_6half_tEfNS_4arch4Sm80ELb0ELb0ELb0ELb1ELb0ELb0ELb1ELb1EEENS1_21CollectiveEpilogueFwdINS6_IJS8_SA_S9_EEENS6_IJNS7_ILi1EEESI_SI_EEESC_SE_Li256ELb1ELb1ELb1ELb0EEENS1_36VarlenDynamicPersistentTileSchedulerILi128ELi48ELi256ELi256ELb1ELb1ELb0ELb0ELb1ELb1EEEEEEEEEvNT_6ParamsE,@"STO_CUDA_ENTRY STV_DEFAULT"
_ZN7cutlass13device_kernelIN5flash19enable_sm80_to_sm89INS1_16FlashAttnFwdSm80INS1_25CollectiveMainloopFwdSm80ILi8ELi1ELb1EN4cute5tupleIJNS5_1CILi128EEENS7_ILi48EEENS7_ILi256EEEEEELi256ENS_6half_tEfNS_4arch4Sm80ELb0ELb0ELb0ELb1ELb0ELb0ELb1ELb1EEENS1_21CollectiveEpilogueFwdINS6_IJS8_SA_S9_EEENS6_IJNS7_ILi1EEESI_SI_EEESC_SE_Li256ELb1ELb1ELb1ELb0EEENS1_36VarlenDynamicPersistentTileSchedulerILi128ELi48ELi256ELi256ELb1ELb1ELb0ELb0ELb1ELb1EEEEEEEEEvNT_6ParamsE:
[----:B------:R-:W-:Y:S01]  /*0000*/  LDC R1, c[0x0][0x37c] ;  /* 0x0000df00ff017b82 */ /* 0x000fe20000000800 */
[----:B------:R-:W-:Y:S05]  /*0010*/  EXIT ;  /* 0x000000000000794d */ /* 0x000fea0003800000 */
.L_x_19:
        /* <DEDUP_REMOVED lines=14> */
.L_x_55:


//--------------------- .text._ZN7cutlass13device_kernelIN5flash19enable_sm80_to_sm89INS1_16FlashAttnFwdSm80INS1_25CollectiveMainloopFwdSm80ILi8ELi1ELb0EN4cute5tupleIJNS5_1CILi128EEENS7_ILi32EEENS7_ILi256EEEEEELi256ENS_6half_tEfNS_4arch4Sm80ELb0ELb0ELb0ELb1ELb0ELb1ELb1ELb1EEENS1_21CollectiveEpilogueFwdINS6_IJS8_SA_S9_EEENS6_IJNS7_ILi1EEESI_SI_EEESC_SE_Li256ELb1ELb1ELb1ELb0EEENS1_36VarlenDynamicPersistentTileSchedulerILi128ELi32ELi256ELi256ELb1ELb1ELb0ELb0ELb1ELb1EEEEEEEEEvNT_6ParamsE --------------------------
	.section	.text._ZN7cutlass13device_kernelIN5flash19enable_sm80_to_sm89INS1_16FlashAttnFwdSm80INS1_25CollectiveMainloopFwdSm80ILi8ELi1ELb0EN4cute5tupleIJNS5_1CILi128EEENS7_ILi32EEENS7_ILi256EEEEEELi256ENS_6half_tEfNS_4arch4Sm80ELb0ELb0ELb0ELb1ELb0ELb1ELb1ELb1EEENS1_21CollectiveEpilogueFwdINS6_IJS8_SA_S9_EEENS6_IJNS7_ILi1EEESI_SI_EEESC_SE_Li256ELb1ELb1ELb1ELb0EEENS1_36VarlenDynamicPersistentTileSchedulerILi128ELi32ELi256ELi256ELb1ELb1ELb0ELb0ELb1ELb1EEEEEEEEEvNT_6ParamsE,"ax",@progbits
	.align	128
.text._ZN7cutlass13device_kernelIN5flash19enable_sm80_to_sm89INS1_16FlashAttnFwdSm80INS1_25CollectiveMainloopFwdSm80ILi8ELi1ELb0EN4cute5tupleIJNS5_1CILi128EEENS7_ILi32EEENS7_ILi256EEEEEELi256ENS_6half_tEfNS_4arch4Sm80ELb0ELb0ELb0ELb1ELb0ELb1ELb1ELb1EEENS1_21CollectiveEpilogueFwdINS6_IJS8_SA_S9_EEENS6_IJNS7_ILi1EEESI_SI_EEESC_SE_Li256ELb1ELb1ELb1ELb0EEENS1_36VarlenDynamicPersistentTileSchedulerILi128ELi32ELi256ELi256ELb1ELb1ELb0ELb0ELb1ELb1EEEEEEEEEvNT_6ParamsE:
        .type           _ZN7cutlass13device_kernelIN5flash19enable_sm80_to_sm89INS1_16FlashAttnFwdSm80INS1_25CollectiveMainloopFwdSm80ILi8ELi1ELb0EN4cute5tupleIJNS5_1CILi128EEENS7_ILi32EEENS7_ILi256EEEEEELi256ENS_6half_tEfNS_4arch4Sm80ELb0ELb0ELb0ELb1ELb0ELb1ELb1ELb1EEENS1_21CollectiveEpilogueFwdINS6_IJS8_SA_S9_EEENS6_IJNS7_ILi1EEESI_SI_EEESC_SE_Li256ELb1ELb1ELb1ELb0EEENS1_36VarlenDynamicPersistentTileSchedulerILi128ELi32ELi256ELi256ELb1ELb1ELb0ELb0ELb1ELb1EEEEEEEEEvNT_6ParamsE,@function
        .size           _ZN7cutlass13device_kernelIN5flash19enable_sm80_to_sm89INS1_16FlashAttnFwdSm80INS1_25CollectiveMainloopFwdSm80ILi8ELi1ELb0EN4cute5tupleIJNS5_1CILi128EEENS7_ILi32EEENS7_ILi256EEEEEELi256ENS_6half_tEfNS_4arch4Sm80ELb0ELb0ELb0ELb1ELb0ELb1ELb1ELb1EEENS1_21CollectiveEpilogueFwdINS6_IJS8_SA_S9_EEENS6_IJNS7_ILi1EEESI_SI_EEESC_SE_Li256ELb1ELb1ELb1ELb0EEENS1_36VarlenDynamicPersistentTileSchedulerILi128ELi32ELi256ELi256ELb1ELb1ELb0ELb0ELb1ELb1EEEEEEEEEvNT_6ParamsE,(.L_x_56 - _ZN7cutlass13device_kernelIN5flash19enable_sm80_to_sm89INS1_16FlashAttnFwdSm80INS1_25CollectiveMainloopFwdSm80ILi8ELi1ELb0EN4cute5tupleIJNS5_1CILi128EEENS7_ILi32EEENS7_ILi256EEEEEELi256ENS_6half_tEfNS_4arch4Sm80ELb0ELb0ELb0ELb1ELb0ELb1ELb1ELb1EEENS1_21CollectiveEpilogueFwdINS6_IJS8_SA_S9_EEENS6_IJNS7_ILi1EEESI_SI_EEESC_SE_Li256ELb1ELb1ELb1ELb0EEENS1_36VarlenDynamicPersistentTileSchedulerILi128ELi32ELi256ELi256ELb1ELb1ELb0ELb0ELb1ELb1EEEEEEEEEvNT_6ParamsE)
        .other          _ZN7cutlass13device_kernelIN5flash19enable_sm80_to_sm89INS1_16FlashAttnFwdSm80INS1_25CollectiveMainloopFwdSm80ILi8ELi1ELb0EN4cute5tupleIJNS5_1CILi128EEENS7_ILi32EEENS7_ILi256EEEEEELi256ENS_6half_tEfNS_4arch4Sm80ELb0ELb0ELb0ELb1ELb0ELb1ELb1ELb1EEENS1_21CollectiveEpilogueFwdINS6_IJS8_SA_S9_EEENS6_IJNS7_ILi1EEESI_SI_EEESC_SE_Li256ELb1ELb1ELb1ELb0EEENS1_36VarlenDynamicPersistentTileSchedulerILi128ELi32ELi256ELi256ELb1ELb1ELb0ELb0ELb1ELb1EEEEEEEEEvNT_6ParamsE,@"STO_CUDA_ENTRY STV_DEFAULT"
_ZN7cutlass13device_kernelIN5flash19enable_sm80_to_sm89INS1_16FlashAttnFwdSm80INS1_25CollectiveMainloopFwdSm80ILi8ELi1ELb0EN4cute5tupleIJNS5_1CILi128EEENS7_ILi32EEENS7_ILi256EEEEEELi256ENS_6half_tEfNS_4arch4Sm80ELb0ELb0ELb0ELb1ELb0ELb1ELb1ELb1EEENS1_21CollectiveEpilogueFwdINS6_IJS8_SA_S9_EEENS6_IJNS7_ILi1EEESI_SI_EEESC_SE_Li256ELb1ELb1ELb1ELb0EEENS1_36VarlenDynamicPersistentTileSchedulerILi128ELi32ELi256ELi256ELb1ELb1ELb0ELb0ELb1ELb1EEEEEEEEEvNT_6ParamsE:
[----:B------:R-:W-:Y:S01]  /*0000*/  LDC R1, c[0x0][0x37c] ;  /* 0x0000df00ff017b82 */ /* 0x000fe20000000800 */
[----:B------:R-:W-:Y:S05]  /*0010*/  EXIT ;  /* 0x000000000000794d */ /* 0x000fea0003800000 */
.L_x_20:
        /* <DEDUP_REMOVED lines=14> */
.L_x_56:


//--------------------- .text._ZN7cutlass13device_kernelIN5flash19enable_sm80_to_sm89INS1_16FlashAttnFwdSm80INS1_25CollectiveMainloopFwdSm80ILi8ELi1ELb1EN4cute5tupleIJNS5_1CILi128EEENS7_ILi48EEENS7_ILi256EEEEEELi256ENS_6half_tEfNS_4arch4Sm80ELb0ELb1ELb0ELb0ELb0ELb0ELb1ELb1EEENS1_21CollectiveEpilogueFwdINS6_IJS8_SA_S9_EEENS6_IJNS7_ILi1EEESI_SI_EEESC_SE_Li256ELb0ELb1ELb1ELb0EEENS1_19SingleTileSchedulerILb0ELb1ELb1ELi128EEEEEEEEEvNT_6ParamsE --------------------------
	.section	.text._ZN7cutlass13device_kernelIN5flash19enable_sm80_to_sm89INS1_16FlashAttnFwdSm80INS1_25CollectiveMainloopFwdSm80ILi8ELi1ELb1EN4cute5tupleIJNS5_1CILi128EEENS7_ILi48EEENS7_ILi256EEEEEELi256ENS_6half_tEfNS_4arch4Sm80ELb0ELb1ELb0ELb0ELb0ELb0ELb1ELb1EEENS1_21CollectiveEpilogueFwdINS6_IJS8_SA_S9_EEENS6_IJNS7_ILi1EEESI_SI_EEESC_SE_Li256ELb0ELb1ELb1ELb0EEENS1_19SingleTileSchedulerILb0ELb1ELb1ELi128EEEEEEEEEvNT_6ParamsE,"ax",@progbits
	.align	128
.text._ZN7cutlass13device_kernelIN5flash19enable_sm80_to_sm89INS1_16FlashAttnFwdSm80INS1_25CollectiveMainloopFwdSm80ILi8ELi1ELb1EN4cute5tupleIJNS5_1CILi128EEENS7_ILi48EEENS7_ILi256EEEEEELi256ENS_6half_tEfNS_4arch4Sm80ELb0ELb1ELb0ELb0ELb0ELb0ELb1ELb1EEENS1_21CollectiveEpilogueFwdINS6_IJS8_SA_S9_EEENS6_IJNS7_ILi1EEESI_SI_EEESC_SE_Li256ELb0ELb1ELb1ELb0EEENS1_19SingleTileSchedulerILb0ELb1ELb1ELi128EEEEEEEEEvNT_6ParamsE:
        .type           _ZN7cutlass13device_kernelIN5flash19enable_sm80_to_sm89INS1_16FlashAttnFwdSm80INS1_25CollectiveMainloopFwdSm80ILi8ELi1ELb1EN4cute5tupleIJNS5_1CILi128EEENS7_ILi48EEENS7_ILi256EEEEEELi256ENS_6half_tEfNS_4arch4Sm80ELb0ELb1ELb0ELb0ELb0ELb0ELb1ELb1EEENS1_21CollectiveEpilogueFwdINS6_IJS8_SA_S9_EEENS6_IJNS7_ILi1EEESI_SI_EEESC_SE_Li256ELb0ELb1ELb1ELb0EEENS1_19SingleTileSchedulerILb0ELb1ELb1ELi128EEEEEEEEEvNT_6ParamsE,@function
        .size           _ZN7cutlass13device_kernelIN5flash19enable_sm80_to_sm89INS1_16FlashAttnFwdSm80INS1_25CollectiveMainloopFwdSm80ILi8ELi1ELb1EN4cute5tupleIJNS5_1CILi128EEENS7_ILi48EEENS7_ILi256EEEEEELi256ENS_6half_tEfNS_4arch4Sm80ELb0ELb1ELb0ELb0ELb0ELb0ELb1ELb1EEENS1_21CollectiveEpilogueFwdINS6_IJS8_SA_S9_EEENS6_IJNS7_ILi1EEESI_SI_EEESC_SE_Li256ELb0ELb1ELb1ELb0EEENS1_19SingleTileSchedulerILb0ELb1ELb1ELi128EEEEEEEEEvNT_6ParamsE,(.L_x_57 - _ZN7cutlass13device_kernelIN5flash19enable_sm80_to_sm89INS1_16FlashAttnFwdSm80INS1_25CollectiveMainloopFwdSm80ILi8ELi1ELb1EN4cute5tupleIJNS5_1CILi128EEENS7_ILi48EEENS7_ILi256EEEEEELi256ENS_6half_tEfNS_4arch4Sm80ELb0ELb1ELb0ELb0ELb0ELb0ELb1ELb1EEENS1_21CollectiveEpilogueFwdINS6_IJS8_SA_S9_EEENS6_IJNS7_ILi1EEESI_SI_EEESC_SE_Li256ELb0ELb1ELb1ELb0EEENS1_19SingleTileSchedulerILb0ELb1ELb1ELi128EEEEEEEEEvNT_6ParamsE)
        .other          _ZN7cutlass13device_kernelIN5flash19enable_sm80_to_sm89INS1_16FlashAttnFwdSm80INS1_25CollectiveMainloopFwdSm80ILi8ELi1ELb1EN4cute5tupleIJNS5_1CILi128EEENS7_ILi48EEENS7_ILi256EEEEEELi256ENS_6half_tEfNS_4arch4Sm80ELb0ELb1ELb0ELb0ELb0ELb0ELb1ELb1EEENS1_21CollectiveEpilogueFwdINS6_IJS8_SA_S9_EEENS6_IJNS7_ILi1EEESI_SI_EEESC_SE_Li256ELb0ELb1ELb1ELb0EEENS1_19SingleTileSchedulerILb0ELb1ELb1ELi128EEEEEEEEEvNT_6ParamsE,@"STO_CUDA_ENTRY STV_DEFAULT"
_ZN7cutlass13device_kernelIN5flash19enable_sm80_to_sm89INS1_16FlashAttnFwdSm80INS1_25CollectiveMainloopFwdSm80ILi8ELi1ELb1EN4cute5tupleIJNS5_1CILi128EEENS7_ILi48EEENS7_ILi256EEEEEELi256ENS_6half_tEfNS_4arch4Sm80ELb0ELb1ELb0ELb0ELb0ELb0ELb1ELb1EEENS1_21CollectiveEpilogueFwdINS6_IJS8_SA_S9_EEENS6_IJNS7_ILi1EEESI_SI_EEESC_SE_Li256ELb0ELb1ELb1ELb0EEENS1_19SingleTileSchedulerILb0ELb1ELb1ELi128EEEEEEEEEvNT_6ParamsE:
[----:B------:R-:W-:Y:S01]  /*0000*/  LDC R1, c[0x0][0x37c] ;  /* 0x0000df00ff017b82 */ /* 0x000fe20000000800 */
[----:B------:R-:W-:Y:S05]  /*0010*/  EXIT ;  /* 0x000000000000794d */ /* 0x000fea0003800000 */
.L_x_21:
        /* <DEDUP_REMOVED lines=14> */
.L_x_57:


//--------------------- .text._ZN7cutlass13device_kernelIN5flash19enable_sm80_to_sm89INS1_16FlashAttnFwdSm80INS1_25CollectiveMainloopFwdSm80ILi8ELi1ELb1EN4cute5tupleIJNS5_1CILi128EEENS7_ILi48EEENS7_ILi256EEEEEELi256ENS_6half_tEfNS_4arch4Sm80ELb0ELb1ELb0ELb1ELb0ELb0ELb1ELb1EEENS1_21CollectiveEpilogueFwdINS6_IJS8_SA_S9_EEENS6_IJNS7_ILi1EEESI_SI_EEESC_SE_Li256ELb1ELb1ELb1ELb0EEENS1_36VarlenDynamicPersistentTileSchedulerILi128ELi48ELi256ELi256ELb1ELb1ELb0ELb1ELb0ELb1EEEEEEEEEvNT_6ParamsE --------------------------
	.section	.text._ZN7cutlass13device_kernelIN5flash19enable_sm80_to_sm89INS1_16FlashAttnFwdSm80INS1_25CollectiveMainloopFwdSm80ILi8ELi1ELb1EN4cute5tupleIJNS5_1CILi128EEENS7_ILi48EEENS7_ILi256EEEEEELi256ENS_6half_tEfNS_4arch4Sm80ELb0ELb1ELb0ELb1ELb0ELb0ELb1ELb1EEENS1_21CollectiveEpilogueFwdINS6_IJS8_SA_S9_EEENS6_IJNS7_ILi1EEESI_SI_EEESC_SE_Li256ELb1ELb1ELb1ELb0EEENS1_36VarlenDynamicPersistentTileSchedulerILi128ELi48ELi256ELi256ELb1ELb1ELb0ELb1ELb0ELb1EEEEEEEEEvNT_6ParamsE,"ax",@progbits
	.align	128
.text._ZN7cutlass13device_kernelIN5flash19enable_sm80_to_sm89INS1_16FlashAttnFwdSm80INS1_25CollectiveMainloopFwdSm80ILi8ELi1ELb1EN4cute5tupleIJNS5_1CILi128EEENS7_ILi48EEENS7_ILi256EEEEEELi256ENS_6half_tEfNS_4arch4Sm80ELb0ELb1ELb0ELb1ELb0ELb0ELb1ELb1EEENS1_21CollectiveEpilogueFwdINS6_IJS8_SA_S9_EEENS6_IJNS7_ILi1EEESI_SI_EEESC_SE_Li256ELb1ELb1ELb1ELb0EEENS1_36VarlenDynamicPersistentTileSchedulerILi128ELi48ELi256ELi256ELb1ELb1ELb0ELb1ELb0ELb1EEEEEEEEEvNT_6ParamsE:
        .type           _ZN7cutlass13device_kernelIN5flash19enable_sm80_to_sm89INS1_16FlashAttnFwdSm80INS1_25CollectiveMainloopFwdSm80ILi8ELi1ELb1EN4cute5tupleIJNS5_1CILi128EEENS7_ILi48EEENS7_ILi256EEEEEELi256ENS_6half_tEfNS_4arch4Sm80ELb0ELb1ELb0ELb1ELb0ELb0ELb1ELb1EEENS1_21CollectiveEpilogueFwdINS6_IJS8_SA_S9_EEENS6_IJNS7_ILi1EEESI_SI_EEESC_SE_Li256ELb1ELb1ELb1ELb0EEENS1_36VarlenDynamicPersistentTileSchedulerILi128ELi48ELi256ELi256ELb1ELb1ELb0ELb1ELb0ELb1EEEEEEEEEvNT_6ParamsE,@function
        .size           _ZN7cutlass13device_kernelIN5flash19enable_sm80_to_sm89INS1_16FlashAttnFwdSm80INS1_25CollectiveMainloopFwdSm80ILi8ELi1ELb1EN4cute5tupleIJNS5_1CILi128EEENS7_ILi48EEENS7_ILi256EEEEEELi256ENS_6half_tEfNS_4arch4Sm80ELb0ELb1ELb0ELb1ELb0ELb0ELb1ELb1EEENS1_21CollectiveEpilogueFwdINS6_IJS8_SA_S9_EEENS6_IJNS7_ILi1EEESI_SI_EEESC_SE_Li256ELb1ELb1ELb1ELb0EEENS1_36VarlenDynamicPersistentTileSchedulerILi128ELi48ELi256ELi256ELb1ELb1ELb0ELb1ELb0ELb1EEEEEEEEEvNT_6ParamsE,(.L_x_58 - _ZN7cutlass13device_kernelIN5flash19enable_sm80_to_sm89INS1_16FlashAttnFwdSm80INS1_25CollectiveMainloopFwdSm80ILi8ELi1ELb1EN4cute5tupleIJNS5_1CILi128EEENS7_ILi48EEENS7_ILi256EEEEEELi256ENS_6half_tEfNS_4arch4Sm80ELb0ELb1ELb0ELb1ELb0ELb0ELb1ELb1EEENS1_21CollectiveEpilogueFwdINS6_IJS8_SA_S9_EEENS6_IJNS7_ILi1EEESI_SI_EEESC_SE_Li256ELb1ELb1ELb1ELb0EEENS1_36VarlenDynamicPersistentTileSchedulerILi128ELi48ELi256ELi256ELb1ELb1ELb0ELb1ELb0ELb1EEEEEEEEEvNT_6ParamsE)
        .other          _ZN7cutlass13device_kernelIN5flash19enable_sm80_to_sm89INS1_16FlashAttnFwdSm80INS1_25CollectiveMainloopFwdSm80ILi8ELi1ELb1EN4cute5tupleIJNS5_1CILi128EEENS7_ILi48EEENS7_ILi256EEEEEELi256ENS_6half_tEfNS_4arch4Sm80ELb0ELb1ELb0ELb1ELb0ELb0ELb1ELb1EEENS1_21CollectiveEpilogueFwdINS6_IJS8_SA_S9_EEENS6_IJNS7_ILi1EEESI_SI_EEESC_SE_Li256ELb1ELb1ELb1ELb0EEENS1_36VarlenDynamicPersistentTileSchedulerILi128ELi48ELi256ELi256ELb1ELb1ELb0ELb1ELb0ELb1EEEEEEEEEvNT_6ParamsE,@"STO_CUDA_ENTRY STV_DEFAULT"
_ZN7cutlass13device_kernelIN5flash19enable_sm80_to_sm89INS1_16FlashAttnFwdSm80INS1_25CollectiveMainloopFwdSm80ILi8ELi1ELb1EN4cute5tupleIJNS5_1CILi128EEENS7_ILi48EEENS7_ILi256EEEEEELi256ENS_6half_tEfNS_4arch4Sm80ELb0ELb1ELb0ELb1ELb0ELb0ELb1ELb1EEENS1_21CollectiveEpilogueFwdINS6_IJS8_SA_S9_EEENS6_IJNS7_ILi1EEESI_SI_EEESC_SE_Li256ELb1ELb1ELb1ELb0EEENS1_36VarlenDynamicPersistentTileSchedulerILi128ELi48ELi256ELi256ELb1ELb1ELb0ELb1ELb0ELb1EEEEEEEEEvNT_6ParamsE:
[----:B------:R-:W-:Y:S01]  /*0000*/  LDC R1, c[0x0][0x37c] ;  /* 0x0000df00ff017b82 */ /* 0x000fe20000000800 */
[----:B------:R-:W-:Y:S05]  /*0010*/  EXIT ;  /* 0x000000000000794d */ /* 0x000fea0003800000 */
.L_x_22:
        /* <DEDUP_REMOVED lines=14> */
.L_x_58:


//--------------------- .text._ZN7cutlass13device_kernelIN5flash19enable_sm80_to_sm89INS1_16FlashAttnFwdSm80INS1_25CollectiveMainloopFwdSm80ILi8ELi1ELb0EN4cute5tupleIJNS5_1CILi128EEENS7_ILi32EEENS7_ILi256EEEEEELi256ENS_6half_tEfNS_4arch4Sm80ELb0ELb1ELb0ELb1ELb0ELb1ELb1ELb1EEENS1_21CollectiveEpilogueFwdINS6_IJS8_SA_S9_EEENS6_IJNS7_ILi1EEESI_SI_EEESC_SE_Li256ELb1ELb1ELb1ELb0EEENS1_36VarlenDynamicPersistentTileSchedulerILi128ELi32ELi256ELi256ELb1ELb1ELb0ELb1ELb0ELb1EEEEEEEEEvNT_6ParamsE --------------------------
	.section	.text._ZN7cutlass13device_kernelIN5flash19enable_sm80_to_sm89INS1_16FlashAttnFwdSm80INS1_25CollectiveMainloopFwdSm80ILi8ELi1ELb0EN4cute5tupleIJNS5_1CILi128EEENS7_ILi32EEENS7_ILi256EEEEEELi256ENS_6half_tEfNS_4arch4Sm80ELb0ELb1ELb0ELb1ELb0ELb1ELb1ELb1EEENS1_21CollectiveEpilogueFwdINS6_IJS8_SA_S9_EEENS6_IJNS7_ILi1EEESI_SI_EEESC_SE_Li256ELb1ELb1ELb1ELb0EEENS1_36VarlenDynamicPersistentTileSchedulerILi128ELi32ELi256ELi256ELb1ELb1ELb0ELb1ELb0ELb1EEEEEEEEEvNT_6ParamsE,"ax",@progbits
	.align	128
.text._ZN7cutlass13device_kernelIN5flash19enable_sm80_to_sm89INS1_16FlashAttnFwdSm80INS1_25CollectiveMainloopFwdSm80ILi8ELi1ELb0EN4cute5tupleIJNS5_1CILi128EEENS7_ILi32EEENS7_ILi256EEEEEELi256ENS_6half_tEfNS_4arch4Sm80ELb0ELb1ELb0ELb1ELb0ELb1ELb1ELb1EEENS1_21CollectiveEpilogueFwdINS6_IJS8_SA_S9_EEENS6_IJNS7_ILi1EEESI_SI_EEESC_SE_Li256ELb1ELb1ELb1ELb0EEENS1_36VarlenDynamicPersistentTileSchedulerILi128ELi32ELi256ELi256ELb1ELb1ELb0ELb1ELb0ELb1EEEEEEEEEvNT_6ParamsE:
        .type           _ZN7cutlass13device_kernelIN5flash19enable_sm80_to_sm89INS1_16FlashAttnFwdSm80INS1_25CollectiveMainloopFwdSm80ILi8ELi1ELb0EN4cute5tupleIJNS5_1CILi128EEENS7_ILi32EEENS7_ILi256EEEEEELi256ENS_6half_tEfNS_4arch4Sm80ELb0ELb1ELb0ELb1ELb0ELb1ELb1ELb1EEENS1_21CollectiveEpilogueFwdINS6_IJS8_SA_S9_EEENS6_IJNS7_ILi1EEESI_SI_EEESC_SE_Li256ELb1ELb1ELb1ELb0EEENS1_36VarlenDynamicPersistentTileSchedulerILi128ELi32ELi256ELi256ELb1ELb1ELb0ELb1ELb0ELb1EEEEEEEEEvNT_6ParamsE,@function
        .size           _ZN7cutlass13device_kernelIN5flash19enable_sm80_to_sm89INS1_16FlashAttnFwdSm80INS1_25CollectiveMainloopFwdSm80ILi8ELi1ELb0EN4cute5tupleIJNS5_1CILi128EEENS7_ILi32EEENS7_ILi256EEEEEELi256ENS_6half_tEfNS_4arch4Sm80ELb0ELb1ELb0ELb1ELb0ELb1ELb1ELb1EEENS1_21CollectiveEpilogueFwdINS6_IJS8_SA_S9_EEENS6_IJNS7_ILi1EEESI_SI_EEESC_SE_Li256ELb1ELb1ELb1ELb0EEENS1_36VarlenDynamicPersistentTileSchedulerILi128ELi32ELi256ELi256ELb1ELb1ELb0ELb1ELb0ELb1EEEEEEEEEvNT_6ParamsE,(.L_x_59 - _ZN7cutlass13device_kernelIN5flash19enable_sm80_to_sm89INS1_16FlashAttnFwdSm80INS1_25CollectiveMainloopFwdSm80ILi8ELi1ELb0EN4cute5tupleIJNS5_1CILi128EEENS7_ILi32EEENS7_ILi256EEEEEELi256ENS_6half_tEfNS_4arch4Sm80ELb0ELb1ELb0ELb1ELb0ELb1ELb1ELb1EEENS1_21CollectiveEpilogueFwdINS6_IJS8_SA_S9_EEENS6_IJNS7_ILi1EEESI_SI_EEESC_SE_Li256ELb1ELb1ELb1ELb0EEENS1_36VarlenDynamicPersistentTileSchedulerILi128ELi32ELi256ELi256ELb1ELb1ELb0ELb1ELb0ELb1EEEEEEEEEvNT_6ParamsE)
        .other          _ZN7cutlass13device_kernelIN5flash19enable_sm80_to_sm89INS1_16FlashAttnFwdSm80INS1_25CollectiveMainloopFwdSm80ILi8ELi1ELb0EN4cute5tupleIJNS5_1CILi128EEENS7_ILi32EEENS7_ILi256EEEEEELi256ENS_6half_tEfNS_4arch4Sm80ELb0ELb1ELb0ELb1ELb0ELb1ELb1ELb1EEENS1_21CollectiveEpilogueFwdINS6_IJS8_SA_S9_EEENS6_IJNS7_ILi1EEESI_SI_EEESC_SE_Li256ELb1ELb1ELb1ELb0EEENS1_36VarlenDynamicPersistentTileSchedulerILi128ELi32ELi256ELi256ELb1ELb1ELb0ELb1ELb0ELb1EEEEEEEEEvNT_6ParamsE,@"STO_CUDA_ENTRY STV_DEFAULT"
_ZN7cutlass13device_kernelIN5flash19enable_sm80_to_sm89INS1_16FlashAttnFwdSm80INS1_25CollectiveMainloopFwdSm80ILi8ELi1ELb0EN4cute5tupleIJNS5_1CILi128EEENS7_ILi32EEENS7_ILi256EEEEEELi256ENS_6half_tEfNS_4arch4Sm80ELb0ELb1ELb0ELb1ELb0ELb1ELb1ELb1EEENS1_21CollectiveEpilogueFwdINS6_IJS8_SA_S9_EEENS6_IJNS7_ILi1EEESI_SI_EEESC_SE_Li256ELb1ELb1ELb1ELb0EEENS1_36VarlenDynamicPersistentTileSchedulerILi128ELi32ELi256ELi256ELb1ELb1ELb0ELb1ELb0ELb1EEEEEEEEEvNT_6ParamsE:
[----:B------:R-:W-:Y:S01]  /*0000*/  LDC R1, c[0x0][0x37c] ;  /* 0x0000df00ff017b82 */ /* 0x000fe20000000800 */
[----:B------:R-:W-:Y:S05]  /*0010*/  EXIT ;  /* 0x000000000000794d */ /* 0x000fea0003800000 */
.L_x_23:
        /* <DEDUP_REMOVED lines=14> */
.L_x_59:


//--------------------- .text._ZN7cutlass13device_kernelIN5flash19enable_sm80_to_sm89INS1_16FlashAttnFwdSm80INS1_25CollectiveMainloopFwdSm80ILi8ELi1ELb1EN4cute5tupleIJNS5_1CILi128EEENS7_ILi64EEENS7_ILi256EEEEEELi256ENS_6half_tEfNS_4arch4Sm80ELb1ELb0ELb0ELb0ELb0ELb0ELb1ELb1EEENS1_21CollectiveEpilogueFwdINS6_IJS8_SA_S9_EEENS6_IJNS7_ILi1EEESI_SI_EEESC_SE_Li256ELb0ELb1ELb1ELb0EEENS1_30DynamicPersistentTileSchedulerILi256ELi256ELb1ELb1ELb0EEEEEEEEEvNT_6ParamsE --------------------------
	.section	.text._ZN7cutlass13device_kernelIN5flash19enable_sm80_to_sm89INS1_16FlashAttnFwdSm80INS1_25CollectiveMainloopFwdSm80ILi8ELi1ELb1EN4cute5tupleIJNS5_1CILi128EEENS7_ILi64EEENS7_ILi256EEEEEELi256ENS_6half_tEfNS_4arch4Sm80ELb1ELb0ELb0ELb0ELb0ELb0ELb1ELb1EEENS1_21CollectiveEpilogueFwdINS6_IJS8_SA_S9_EEENS6_IJNS7_ILi1EEESI_SI_EEESC_SE_Li256ELb0ELb1ELb1ELb0EEENS1_30DynamicPersistentTileSchedulerILi256ELi256ELb1ELb1ELb0EEEEEEEEEvNT_6ParamsE,"ax",@progbits
	.align	128
.text._ZN7cutlass13device_kernelIN5flash19enable_sm80_to_sm89INS1_16FlashAttnFwdSm80INS1_25CollectiveMainloopFwdSm80ILi8ELi1ELb1EN4cute5tupleIJNS5_1CILi128EEENS7_ILi64EEENS7_ILi256EEEEEELi256ENS_6half_tEfNS_4arch4Sm80ELb1ELb0ELb0ELb0ELb0ELb0ELb1ELb1EEENS1_21CollectiveEpilogueFwdINS6_IJS8_SA_S9_EEENS6_IJNS7_ILi1EEESI_SI_EEESC_SE_Li256ELb0ELb1ELb1ELb0EEENS1_30DynamicPersistentTileSchedulerILi256ELi256ELb1ELb1ELb0EEEEEEEEEvNT_6ParamsE:
        .type           _ZN7cutlass13device_kernelIN5flash19enable_sm80_to_sm89INS1_16FlashAttnFwdSm80INS1_25CollectiveMainloopFwdSm80ILi8ELi1ELb1EN4cute5tupleIJNS5_1CILi128EEENS7_ILi64EEENS7_ILi256EEEEEELi256ENS_6half_tEfNS_4arch4Sm80ELb1ELb0ELb0ELb0ELb0ELb0ELb1ELb1EEENS1_21CollectiveEpilogueFwdINS6_IJS8_SA_S9_EEENS6_IJNS7_ILi1EEESI_SI_EEESC_SE_Li256ELb0ELb1ELb1ELb0EEENS1_30DynamicPersistentTileSchedulerILi256ELi256ELb1ELb1ELb0EEEEEEEEEvNT_6ParamsE,@function
        .size           _ZN7cutlass13device_kernelIN5flash19enable_sm80_to_sm89INS1_16FlashAttnFwdSm80INS1_25CollectiveMainloopFwdSm80ILi8ELi1ELb1EN4cute5tupleIJNS5_1CILi128EEENS7_ILi64EEENS7_ILi256EEEEEELi256ENS_6half_tEfNS_4arch4Sm80ELb1ELb0ELb0ELb0ELb0ELb0ELb1ELb1EEENS1_21CollectiveEpilogueFwdINS6_IJS8_SA_S9_EEENS6_IJNS7_ILi1EEESI_SI_EEESC_SE_Li256ELb0ELb1ELb1ELb0EEENS1_30DynamicPersistentTileSchedulerILi256ELi256ELb1ELb1ELb0EEEEEEEEEvNT_6ParamsE,(.L_x_60 - _ZN7cutlass13device_kernelIN5flash19enable_sm80_to_sm89INS1_16FlashAttnFwdSm80INS1_25CollectiveMainloopFwdSm80ILi8ELi1ELb1EN4cute5tupleIJNS5_1CILi128EEENS7_ILi64EEENS7_ILi256EEEEEELi256ENS_6half_tEfNS_4arch4Sm80ELb1ELb0ELb0ELb0ELb0ELb0ELb1ELb1EEENS1_21CollectiveEpilogueFwdINS6_IJS8_SA_S9_EEENS6_IJNS7_ILi1EEESI_SI_EEESC_SE_Li256ELb0ELb1ELb1ELb0EEENS1_30DynamicPersistentTileSchedulerILi256ELi256ELb1ELb1ELb0EEEEEEEEEvNT_6ParamsE)
        .other          _ZN7cutlass13device_kernelIN5flash19enable_sm80_to_sm89INS1_16FlashAttnFwdSm80INS1_25CollectiveMainloopFwdSm80ILi8ELi1ELb1EN4cute5tupleIJNS5_1CILi128EEENS7_ILi64EEENS7_ILi256EEEEEELi256ENS_6half_tEfNS_4arch4Sm80ELb1ELb0ELb0ELb0ELb0ELb0ELb1ELb1EEENS1_21CollectiveEpilogueFwdINS6_IJS8_SA_S9_EEENS6_IJNS7_ILi1EEESI_SI_EEESC_SE_Li256ELb0ELb1ELb1ELb0EEENS1_30DynamicPersistentTileSchedulerILi256ELi256ELb1ELb1ELb0EEEEEEEEEvNT_6ParamsE,@"STO_CUDA_ENTRY STV_DEFAULT"
_ZN7cutlass13device_kernelIN5flash19enable_sm80_to_sm89INS1_16FlashAttnFwdSm80INS1_25CollectiveMainloopFwdSm80ILi8ELi1ELb1EN4cute5tupleIJNS5_1CILi128EEENS7_ILi64EEENS7_ILi256EEEEEELi256ENS_6half_tEfNS_4arch4Sm80ELb1ELb0ELb0ELb0ELb0ELb0ELb1ELb1EEENS1_21CollectiveEpilogueFwdINS6_IJS8_SA_S9_EEENS6_IJNS7_ILi1EEESI_SI_EEESC_SE_Li256ELb0ELb1ELb1ELb0EEENS1_30DynamicPersistentTileSchedulerILi256ELi256ELb1ELb1ELb0EEEEEEEEEvNT_6ParamsE:
[----:B------:R-:W-:Y:S01]  /*0000*/  LDC R1, c[0x0][0x37c] ;  /* 0x0000df00ff017b82 */ /* 0x000fe20000000800 */
[----:B------:R-:W-:Y:S05]  /*0010*/  EXIT ;  /* 0x000000000000794d */ /* 0x000fea0003800000 */
.L_x_24:
        /* <DEDUP_REMOVED lines=14> */
.L_x_60:


//--------------------- .text._ZN7cutlass13device_kernelIN5flash19enable_sm80_to_sm89INS1_16FlashAttnFwdSm80INS1_25CollectiveMainloopFwdSm80ILi8ELi1ELb1EN4cute5tupleIJNS5_1CILi128EEENS7_ILi48EEENS7_ILi256EEEEEELi256ENS_6half_tEfNS_4arch4Sm80ELb1ELb0ELb0ELb1ELb0ELb0ELb1ELb1EEENS1_21CollectiveEpilogueFwdINS6_IJS8_SA_S9_EEENS6_IJNS7_ILi1EEESI_SI_EEESC_SE_Li256ELb1ELb1ELb1ELb0EEENS1_36VarlenDynamicPersistentTileSchedulerILi128ELi48ELi256ELi256ELb1ELb1ELb0ELb1ELb1ELb1EEEEEEEEEvNT_6ParamsE --------------------------
	.section	.text._ZN7cutlass13device_kernelIN5flash19enable_sm80_to_sm89INS1_16FlashAttnFwdSm80INS1_25CollectiveMainloopFwdSm80ILi8ELi1ELb1EN4cute5tupleIJNS5_1CILi128EEENS7_ILi48EEENS7_ILi256EEEEEELi256ENS_6half_tEfNS_4arch4Sm80ELb1ELb0ELb0ELb1ELb0ELb0ELb1ELb1EEENS1_21CollectiveEpilogueFwdINS6_IJS8_SA_S9_EEENS6_IJNS7_ILi1EEESI_SI_EEESC_SE_Li256ELb1ELb1ELb1ELb0EEENS1_36VarlenDynamicPersistentTileSchedulerILi128ELi48ELi256ELi256ELb1ELb1ELb0ELb1ELb1ELb1EEEEEEEEEvNT_6ParamsE,"ax",@progbits
	.align	128
.text._ZN7cutlass13device_kernelIN5flash19enable_sm80_to_sm89INS1_16FlashAttnFwdSm80INS1_25CollectiveMainloopFwdSm80ILi8ELi1ELb1EN4cute5tupleIJNS5_1CILi128EEENS7_ILi48EEENS7_ILi256EEEEEELi256ENS_6half_tEfNS_4arch4Sm80ELb1ELb0ELb0ELb1ELb0ELb0ELb1ELb1EEENS1_21CollectiveEpilogueFwdINS6_IJS8_SA_S9_EEENS6_IJNS7_ILi1EEESI_SI_EEESC_SE_Li256ELb1ELb1ELb1ELb0EEENS1_36VarlenDynamicPersistentTileSchedulerILi128ELi48ELi256ELi256ELb1ELb1ELb0ELb1ELb1ELb1EEEEEEEEEvNT_6ParamsE:
        .type           _ZN7cutlass13device_kernelIN5flash19enable_sm80_to_sm89INS1_16FlashAttnFwdSm80INS1_25CollectiveMainloopFwdSm80ILi8ELi1ELb1EN4cute5tupleIJNS5_1CILi128EEENS7_ILi48EEENS7_ILi256EEEEEELi256ENS_6half_tEfNS_4arch4Sm80ELb1ELb0ELb0ELb1ELb0ELb0ELb1ELb1EEENS1_21CollectiveEpilogueFwdINS6_IJS8_SA_S9_EEENS6_IJNS7_ILi1EEESI_SI_EEESC_SE_Li256ELb1ELb1ELb1ELb0EEENS1_36VarlenDynamicPersistentTileSchedulerILi128ELi48ELi256ELi256ELb1ELb1ELb0ELb1ELb1ELb1EEEEEEEEEvNT_6ParamsE,@function
        .size           _ZN7cutlass13device_kernelIN5flash19enable_sm80_to_sm89INS1_16FlashAttnFwdSm80INS1_25CollectiveMainloopFwdSm80ILi8ELi1ELb1EN4cute5tupleIJNS5_1CILi128EEENS7_ILi48EEENS7_ILi256EEEEEELi256ENS_6half_tEfNS_4arch4Sm80ELb1ELb0ELb0ELb1ELb0ELb0ELb1ELb1EEENS1_21CollectiveEpilogueFwdINS6_IJS8_SA_S9_EEENS6_IJNS7_ILi1EEESI_SI_EEESC_SE_Li256ELb1ELb1ELb1ELb0EEENS1_36VarlenDynamicPersistentTileSchedulerILi128ELi48ELi256ELi256ELb1ELb1ELb0ELb1ELb1ELb1EEEEEEEEEvNT_6ParamsE,(.L_x_61 - _ZN7cutlass13device_kernelIN5flash19enable_sm80_to_sm89INS1_16FlashAttnFwdSm80INS1_25CollectiveMainloopFwdSm80ILi8ELi1ELb1EN4cute5tupleIJNS5_1CILi128EEENS7_ILi48EEENS7_ILi256EEEEEELi256ENS_6half_tEfNS_4arch4Sm80ELb1ELb0ELb0ELb1ELb0ELb0ELb1ELb1EEENS1_21CollectiveEpilogueFwdINS6_IJS8_SA_S9_EEENS6_IJNS7_ILi1EEESI_SI_EEESC_SE_Li256ELb1ELb1ELb1ELb0EEENS1_36VarlenDynamicPersistentTileSchedulerILi128ELi48ELi256ELi256ELb1ELb1ELb0ELb1ELb1ELb1EEEEEEEEEvNT_6ParamsE)
        .other          _ZN7cutlass13device_kernelIN5flash19enable_sm80_to_sm89INS1_16FlashAttnFwdSm80INS1_25CollectiveMainloopFwdSm80ILi8ELi1ELb1EN4cute5tupleIJNS5_1CILi128EEENS7_ILi48EEENS7_ILi256EEEEEELi256ENS_6half_tEfNS_4arch4Sm80ELb1ELb0ELb0ELb1ELb0ELb0ELb1ELb1EEENS1_21CollectiveEpilogueFwdINS6_IJS8_SA_S9_EEENS6_IJNS7_ILi1EEESI_SI_EEESC_SE_Li256ELb1ELb1ELb1ELb0EEENS1_36VarlenDynamicPersistentTileSchedulerILi128ELi48ELi256ELi256ELb1ELb1ELb0ELb1ELb1ELb1EEEEEEEEEvNT_6ParamsE,@"STO_CUDA_ENTRY STV_DEFAULT"
_ZN7cutlass13device_kernelIN5flash19enable_sm80_to_sm89INS1_16FlashAttnFwdSm80INS1_25CollectiveMainloopFwdSm80ILi8ELi1ELb1EN4cute5tupleIJNS5_1CILi128EEENS7_ILi48EEENS7_ILi256EEEEEELi256ENS_6half_tEfNS_4arch4Sm80ELb1ELb0ELb0ELb1ELb0ELb0ELb1ELb1EEENS1_21CollectiveEpilogueFwdINS6_IJS8_SA_S9_EEENS6_IJNS7_ILi1EEESI_SI_EEESC_SE_Li256ELb1ELb1ELb1ELb0EEENS1_36VarlenDynamicPersistentTileSchedulerILi128ELi48ELi256ELi256ELb1ELb1ELb0ELb1ELb1ELb1EEEEEEEEEvNT_6ParamsE:
[----:B------:R-:W-:Y:S01]  /*0000*/  LDC R1, c[0x0][0x37c] ;  /* 0x0000df00ff017b82 */ /* 0x000fe20000000800 */
[----:B------:R-:W-:Y:S05]  /*0010*/  EXIT ;  /* 0x000000000000794d */ /* 0x000fea0003800000 */
.L_x_25:
        /* <DEDUP_REMOVED lines=14> */
.L_x_61:


//--------------------- .text._ZN7cutlass13device_kernelIN5flash19enable_sm80_to_sm89INS1_16FlashAttnFwdSm80INS1_25CollectiveMainloopFwdSm80ILi8ELi1ELb0EN4cute5tupleIJNS5_1CILi128EEENS7_ILi32EEENS7_ILi256EEEEEELi256ENS_6half_tEfNS_4arch4Sm80ELb1ELb0ELb0ELb1ELb0ELb1ELb1ELb1EEENS1_21CollectiveEpilogueFwdINS6_IJS8_SA_S9_EEENS6_IJNS7_ILi1EEESI_SI_EEESC_SE_Li256ELb1ELb1ELb1ELb0EEENS1_36VarlenDynamicPersistentTileSchedulerILi128ELi32ELi256ELi256ELb1ELb1ELb0ELb1ELb1ELb1EEEEEEEEEvNT_6ParamsE --------------------------
	.section	.text._ZN7cutlass13device_kernelIN5flash19enable_sm80_to_sm89INS1_16FlashAttnFwdSm80INS1_25CollectiveMainloopFwdSm80ILi8ELi1ELb0EN4cute5tupleIJNS5_1CILi128EEENS7_ILi32EEENS7_ILi256EEEEEELi256ENS_6half_tEfNS_4arch4Sm80ELb1ELb0ELb0ELb1ELb0ELb1ELb1ELb1EEENS1_21CollectiveEpilogueFwdINS6_IJS8_SA_S9_EEENS6_IJNS7_ILi1EEESI_SI_EEESC_SE_Li256ELb1ELb1ELb1ELb0EEENS1_36VarlenDynamicPersistentTileSchedulerILi128ELi32ELi256ELi256ELb1ELb1ELb0ELb1ELb1ELb1EEEEEEEEEvNT_6ParamsE,"ax",@progbits
	.align	128
.text._ZN7cutlass13device_kernelIN5flash19enable_sm80_to_sm89INS1_16FlashAttnFwdSm80INS1_25CollectiveMainloopFwdSm80ILi8ELi1ELb0EN4cute5tupleIJNS5_1CILi128EEENS7_ILi32EEENS7_ILi256EEEEEELi256ENS_6half_tEfNS_4arch4Sm80ELb1ELb0ELb0ELb1ELb0ELb1ELb1ELb1EEENS1_21CollectiveEpilogueFwdINS6_IJS8_SA_S9_EEENS6_IJNS7_ILi1EEESI_SI_EEESC_SE_Li256ELb1ELb1ELb1ELb0EEENS1_36VarlenDynamicPersistentTileSchedulerILi128ELi32ELi256ELi256ELb1ELb1ELb0ELb1ELb1ELb1EEEEEEEEEvNT_6ParamsE:
        .type           _ZN7cutlass13device_kernelIN5flash19enable_sm80_to_sm89INS1_16FlashAttnFwdSm80INS1_25CollectiveMainloopFwdSm80ILi8ELi1ELb0EN4cute5tupleIJNS5_1CILi128EEENS7_ILi32EEENS7_ILi256EEEEEELi256ENS_6half_tEfNS_4arch4Sm80ELb1ELb0ELb0ELb1ELb0ELb1ELb1ELb1EEENS1_21CollectiveEpilogueFwdINS6_IJS8_SA_S9_EEENS6_IJNS7_ILi1EEESI_SI_EEESC_SE_Li256ELb1ELb1ELb1ELb0EEENS1_36VarlenDynamicPersistentTileSchedulerILi128ELi32ELi256ELi256ELb1ELb1ELb0ELb1ELb1ELb1EEEEEEEEEvNT_6ParamsE,@function
        .size           _ZN7cutlass13device_kernelIN5flash19enable_sm80_to_sm89INS1_16FlashAttnFwdSm80INS1_25CollectiveMainloopFwdSm80ILi8ELi1ELb0EN4cute5tupleIJNS5_1CILi128EEENS7_ILi32EEENS7_ILi256EEEEEELi256ENS_6half_tEfNS_4arch4Sm80ELb1ELb0ELb0ELb1ELb0ELb1ELb1ELb1EEENS1_21CollectiveEpilogueFwdINS6_IJS8_SA_S9_EEENS6_IJNS7_ILi1EEESI_SI_EEESC_SE_Li256ELb1ELb1ELb1ELb0EEENS1_36VarlenDynamicPersistentTileSchedulerILi128ELi32ELi256ELi256ELb1ELb1ELb0ELb1ELb1ELb1EEEEEEEEEvNT_6ParamsE,(.L_x_62 - _ZN7cutlass13device_kernelIN5flash19enable_sm80_to_sm89INS1_16FlashAttnFwdSm80INS1_25CollectiveMainloopFwdSm80ILi8ELi1ELb0EN4cute5tupleIJNS5_1CILi128EEENS7_ILi32EEENS7_ILi256EEEEEELi256ENS_6half_tEfNS_4arch4Sm80ELb1ELb0ELb0ELb1ELb0ELb1ELb1ELb1EEENS1_21CollectiveEpilogueFwdINS6_IJS8_SA_S9_EEENS6_IJNS7_ILi1EEESI_SI_EEESC_SE_Li256ELb1ELb1ELb1ELb0EEENS1_36VarlenDynamicPersistentTileSchedulerILi128ELi32ELi256ELi256ELb1ELb1ELb0ELb1ELb1ELb1EEEEEEEEEvNT_6ParamsE)
        .other          _ZN7cutlass13device_kernelIN5flash19enable_sm80_to_sm89INS1_16FlashAttnFwdSm80INS1_25CollectiveMainloopFwdSm80ILi8ELi1ELb0EN4cute5tupleIJNS5_1CILi128EEENS7_ILi32EEENS7_ILi256EEEEEELi256ENS_6half_tEfNS_4arch4Sm80ELb1ELb0ELb0ELb1ELb0ELb1ELb1ELb1EEENS1_21CollectiveEpilogueFwdINS6_IJS8_SA_S9_EEENS6_IJNS7_ILi1EEESI_SI_EEESC_SE_Li256ELb1ELb1ELb1ELb0EEENS1_36VarlenDynamicPersistentTileSchedulerILi128ELi32ELi256ELi256ELb1ELb1ELb0ELb1ELb1ELb1EEEEEEEEEvNT_6ParamsE,@"STO_CUDA_ENTRY STV_DEFAULT"
_ZN7cutlass13device_kernelIN5flash19enable_sm80_to_sm89INS1_16FlashAttnFwdSm80INS1_25CollectiveMainloopFwdSm80ILi8ELi1ELb0EN4cute5tupleIJNS5_1CILi128EEENS7_ILi32EEENS7_ILi256EEEEEELi256ENS_6half_tEfNS_4arch4Sm80ELb1ELb0ELb0ELb1ELb0ELb1ELb1ELb1EEENS1_21CollectiveEpilogueFwdINS6_IJS8_SA_S9_EEENS6_IJNS7_ILi1EEESI_SI_EEESC_SE_Li256ELb1ELb1ELb1ELb0EEENS1_36VarlenDynamicPersistentTileSchedulerILi128ELi32ELi256ELi256ELb1ELb1ELb0ELb1ELb1ELb1EEEEEEEEEvNT_6ParamsE:
[----:B------:R-:W-:Y:S01]  /*0000*/  LDC R1, c[0x0][0x37c] ;  /* 0x0000df00ff017b82 */ /* 0x000fe20000000800 */
[----:B------:R-:W-:Y:S05]  /*0010*/  EXIT ;  /* 0x000000000000794d */ /* 0x000fea0003800000 */
.L_x_26:
        /* <DEDUP_REMOVED lines=14> */
.L_x_62:


//--------------------- .text._ZN7cutlass13device_kernelIN5flash19enable_sm80_to_sm89INS1_16FlashAttnFwdSm80INS1_25CollectiveMainloopFwdSm80ILi8ELi1ELb0EN4cute5tupleIJNS5_1CILi128EEENS7_ILi96EEENS7_ILi256EEEEEELi256ENS_6half_tEfNS_4arch4Sm80ELb0ELb0ELb0ELb0ELb0ELb0ELb1ELb1EEENS1_21CollectiveEpilogueFwdINS6_IJS8_SA_S9_EEENS6_IJNS7_ILi1EEESI_SI_EEESC_SE_Li256ELb0ELb1ELb1ELb0EEENS1_19SingleTileSchedulerILb0ELb1ELb1ELi128EEEEEEEEEvNT_6ParamsE --------------------------
	.section	.text._ZN7cutlass13device_kernelIN5flash19enable_sm80_to_sm89INS1_16FlashAttnFwdSm80INS1_25CollectiveMainloopFwdSm80ILi8ELi1ELb0EN4cute5tupleIJNS5_1CILi128EEENS7_ILi96EEENS7_ILi256EEEEEELi256ENS_6half_tEfNS_4arch4Sm80ELb0ELb0ELb0ELb0ELb0ELb0ELb1ELb1EEENS1_21CollectiveEpilogueFwdINS6_IJS8_SA_S9_EEENS6_IJNS7_ILi1EEESI_SI_EEESC_SE_Li256ELb0ELb1ELb1ELb0EEENS1_19SingleTileSchedulerILb0ELb1ELb1ELi128EEEEEEEEEvNT_6ParamsE,"ax",@progbits
	.align	128
.text._ZN7cutlass13device_kernelIN5flash19enable_sm80_to_sm89INS1_16FlashAttnFwdSm80INS1_25CollectiveMainloopFwdSm80ILi8ELi1ELb0EN4cute5tupleIJNS5_1CILi128EEENS7_ILi96EEENS7_ILi256EEEEEELi256ENS_6half_tEfNS_4arch4Sm80ELb0ELb0ELb0ELb0ELb0ELb0ELb1ELb1EEENS1_21CollectiveEpilogueFwdINS6_IJS8_SA_S9_EEENS6_IJNS7_ILi1EEESI_SI_EEESC_SE_Li256ELb0ELb1ELb1ELb0EEENS1_19SingleTileSchedulerILb0ELb1ELb1ELi128EEEEEEEEEvNT_6ParamsE:
        .type           _ZN7cutlass13device_kernelIN5flash19enable_sm80_to_sm89INS1_16FlashAttnFwdSm80INS1_25CollectiveMainloopFwdSm80ILi8ELi1ELb0EN4cute5tupleIJNS5_1CILi128EEENS7_ILi96EEENS7_ILi256EEEEEELi256ENS_6half_tEfNS_4arch4Sm80ELb0ELb0ELb0ELb0ELb0ELb0ELb1ELb1EEENS1_21CollectiveEpilogueFwdINS6_IJS8_SA_S9_EEENS6_IJNS7_ILi1EEESI_SI_EEESC_SE_Li256ELb0ELb1ELb1ELb0EEENS1_19SingleTileSchedulerILb0ELb1ELb1ELi128EEEEEEEEEvNT_6ParamsE,@function
        .size           _ZN7cutlass13device_kernelIN5flash19enable_sm80_to_sm89INS1_16FlashAttnFwdSm80INS1_25CollectiveMainloopFwdSm80ILi8ELi1ELb0EN4cute5tupleIJNS5_1CILi128EEENS7_ILi96EEENS7_ILi256EEEEEELi256ENS_6half_tEfNS_4arch4Sm80ELb0ELb0ELb0ELb0ELb0ELb0ELb1ELb1EEENS1_21CollectiveEpilogueFwdINS6_IJS8_SA_S9_EEENS6_IJNS7_ILi1EEESI_SI_EEESC_SE_Li256ELb0ELb1ELb1ELb0EEENS1_19SingleTileSchedulerILb0ELb1ELb1ELi128EEEEEEEEEvNT_6ParamsE,(.L_x_63 - _ZN7cutlass13device_kernelIN5flash19enable_sm80_to_sm89INS1_16FlashAttnFwdSm80INS1_25CollectiveMainloopFwdSm80ILi8ELi1ELb0EN4cute5tupleIJNS5_1CILi128EEENS7_ILi96EEENS7_ILi256EEEEEELi256ENS_6half_tEfNS_4arch4Sm80ELb0ELb0ELb0ELb0ELb0ELb0ELb1ELb1EEENS1_21CollectiveEpilogueFwdINS6_IJS8_SA_S9_EEENS6_IJNS7_ILi1EEESI_SI_EEESC_SE_Li256ELb0ELb1ELb1ELb0EEENS1_19SingleTileSchedulerILb0ELb1ELb1ELi128EEEEEEEEEvNT_6ParamsE)
        .other          _ZN7cutlass13device_kernelIN5flash19enable_sm80_to_sm89INS1_16FlashAttnFwdSm80INS1_25CollectiveMainloopFwdSm80ILi8ELi1ELb0EN4cute5tupleIJNS5_1CILi128EEENS7_ILi96EEENS7_ILi256EEEEEELi256ENS_6half_tEfNS_4arch4Sm80ELb0ELb0ELb0ELb0ELb0ELb0ELb1ELb1EEENS1_21CollectiveEpilogueFwdINS6_IJS8_SA_S9_EEENS6_IJNS7_ILi1EEESI_SI_EEESC_SE_Li256ELb0ELb1ELb1ELb0EEENS1_19SingleTileSchedulerILb0ELb1ELb1ELi128EEEEEEEEEvNT_6ParamsE,@"STO_CUDA_ENTRY STV_DEFAULT"
_ZN7cutlass13device_kernelIN5flash19enable_sm80_to_sm89INS1_16FlashAttnFwdSm80INS1_25CollectiveMainloopFwdSm80ILi8ELi1ELb0EN4cute5tupleIJNS5_1CILi128EEENS7_ILi96EEENS7_ILi256EEEEEELi256ENS_6half_tEfNS_4arch4Sm80ELb0ELb0ELb0ELb0ELb0ELb0ELb1ELb1EEENS1_21CollectiveEpilogueFwdINS6_IJS8_SA_S9_EEENS6_IJNS7_ILi1EEESI_SI_EEESC_SE_Li256ELb0ELb1ELb1ELb0EEENS1_19SingleTileSchedulerILb0ELb1ELb1ELi128EEEEEEEEEvNT_6ParamsE:
[----:B------:R-:W-:Y:S01]  /*0000*/  LDC R1, c[0x0][0x37c] ;  /* 0x0000df00ff017b82 */ /* 0x000fe20000000800 */
[----:B------:R-:W-:Y:S05]  /*0010*/  EXIT ;  /* 0x000000000000794d */ /* 0x000fea0003800000 */
.L_x_27:
        /* <DEDUP_REMOVED lines=14> */
.L_x_63:


//--------------------- .text._ZN7cutlass13device_kernelIN5flash19enable_sm80_to_sm89INS1_16FlashAttnFwdSm80INS1_25CollectiveMainloopFwdSm80ILi8ELi1ELb0EN4cute5tupleIJNS5_1CILi128EEENS7_ILi64EEENS7_ILi256EEEEEELi256ENS_6half_tEfNS_4arch4Sm80ELb0ELb0ELb0ELb1ELb0ELb0ELb1ELb1EEENS1_21CollectiveEpilogueFwdINS6_IJS8_SA_S9_EEENS6_IJNS7_ILi1EEESI_SI_EEESC_SE_Li256ELb1ELb1ELb1ELb0EEENS1_36VarlenDynamicPersistentTileSchedulerILi128ELi64ELi256ELi256ELb1ELb1ELb0ELb0ELb1ELb1EEEEEEEEEvNT_6ParamsE --------------------------
	.section	.text._ZN7cutlass13device_kernelIN5flash19enable_sm80_to_sm89INS1_16FlashAttnFwdSm80INS1_25CollectiveMainloopFwdSm80ILi8ELi1ELb0EN4cute5tupleIJNS5_1CILi128EEENS7_ILi64EEENS7_ILi256EEEEEELi256ENS_6half_tEfNS_4arch4Sm80ELb0ELb0ELb0ELb1ELb0ELb0ELb1ELb1EEENS1_21CollectiveEpilogueFwdINS6_IJS8_SA_S9_EEENS6_IJNS7_ILi1EEESI_SI_EEESC_SE_Li256ELb1ELb1ELb1ELb0EEENS1_36VarlenDynamicPersistentTileSchedulerILi128ELi64ELi256ELi256ELb1ELb1ELb0ELb0ELb1ELb1EEEEEEEEEvNT_6ParamsE,"ax",@progbits
	.align	128
.text._ZN7cutlass13device_kernelIN5flash19enable_sm80_to_sm89INS1_16FlashAttnFwdSm80INS1_25CollectiveMainloopFwdSm80ILi8ELi1ELb0EN4cute5tupleIJNS5_1CILi128EEENS7_ILi64EEENS7_ILi256EEEEEELi256ENS_6half_tEfNS_4arch4Sm80ELb0ELb0ELb0ELb1ELb0ELb0ELb1ELb1EEENS1_21CollectiveEpilogueFwdINS6_IJS8_SA_S9_EEENS6_IJNS7_ILi1EEESI_SI_EEESC_SE_Li256ELb1ELb1ELb1ELb0EEENS1_36VarlenDynamicPersistentTileSchedulerILi128ELi64ELi256ELi256ELb1ELb1ELb0ELb0ELb1ELb1EEEEEEEEEvNT_6ParamsE:
        .type           _ZN7cutlass13device_kernelIN5flash19enable_sm80_to_sm89INS1_16FlashAttnFwdSm80INS1_25CollectiveMainloopFwdSm80ILi8ELi1ELb0EN4cute5tupleIJNS5_1CILi128EEENS7_ILi64EEENS7_ILi256EEEEEELi256ENS_6half_tEfNS_4arch4Sm80ELb0ELb0ELb0ELb1ELb0ELb0ELb1ELb1EEENS1_21CollectiveEpilogueFwdINS6_IJS8_SA_S9_EEENS6_IJNS7_ILi1EEESI_SI_EEESC_SE_Li256ELb1ELb1ELb1ELb0EEENS1_36VarlenDynamicPersistentTileSchedulerILi128ELi64ELi256ELi256ELb1ELb1ELb0ELb0ELb1ELb1EEEEEEEEEvNT_6ParamsE,@function
        .size           _ZN7cutlass13device_kernelIN5flash19enable_sm80_to_sm89INS1_16FlashAttnFwdSm80INS1_25CollectiveMainloopFwdSm80ILi8ELi1ELb0EN4cute5tupleIJNS5_1CILi128EEENS7_ILi64EEENS7_ILi256EEEEEELi256ENS_6half_tEfNS_4arch4Sm80ELb0ELb0ELb0ELb1ELb0ELb0ELb1ELb1EEENS1_21CollectiveEpilogueFwdINS6_IJS8_SA_S9_EEENS6_IJNS7_ILi1EEESI_SI_EEESC_SE_Li256ELb1ELb1ELb1ELb0EEENS1_36VarlenDynamicPersistentTileSchedulerILi128ELi64ELi256ELi256ELb1ELb1ELb0ELb0ELb1ELb1EEEEEEEEEvNT_6ParamsE,(.L_x_64 - _ZN7cutlass13device_kernelIN5flash19enable_sm80_to_sm89INS1_16FlashAttnFwdSm80INS1_25CollectiveMainloopFwdSm80ILi8ELi1ELb0EN4cute5tupleIJNS5_1CILi128EEENS7_ILi64EEENS7_ILi256EEEEEELi256ENS_6half_tEfNS_4arch4Sm80ELb0ELb0ELb0ELb1ELb0ELb0ELb1ELb1EEENS1_21CollectiveEpilogueFwdINS6_IJS8_SA_S9_EEENS6_IJNS7_ILi1EEESI_SI_EEESC_SE_Li256ELb1ELb1ELb1ELb0EEENS1_36VarlenDynamicPersistentTileSchedulerILi128ELi64ELi256ELi256ELb1ELb1ELb0ELb0ELb1ELb1EEEEEEEEEvNT_6ParamsE)
        .other          _ZN7cutlass13device_kernelIN5flash19enable_sm80_to_sm89INS1_16FlashAttnFwdSm80INS1_25CollectiveMainloopFwdSm80ILi8ELi1ELb0EN4cute5tupleIJNS5_1CILi128EEENS7_ILi64EEENS7_ILi256EEEEEELi256ENS_6half_tEfNS_4arch4Sm80ELb0ELb0ELb0ELb1ELb0ELb0ELb1ELb1EEENS1_21CollectiveEpilogueFwdINS6_IJS8_SA_S9_EEENS6_IJNS7_ILi1EEESI_SI_EEESC_SE_Li256ELb1ELb1ELb1ELb0EEENS1_36VarlenDynamicPersistentTileSchedulerILi128ELi64ELi256ELi256ELb1ELb1ELb0ELb0ELb1ELb1EEEEEEEEEvNT_6ParamsE,@"STO_CUDA_ENTRY STV_DEFAULT"
_ZN7cutlass13device_kernelIN5flash19enable_sm80_to_sm89INS1_16FlashAttnFwdSm80INS1_25CollectiveMainloopFwdSm80ILi8ELi1ELb0EN4cute5tupleIJNS5_1CILi128EEENS7_ILi64EEENS7_ILi256EEEEEELi256ENS_6half_tEfNS_4arch4Sm80ELb0ELb0ELb0ELb1ELb0ELb0ELb1ELb1EEENS1_21CollectiveEpilogueFwdINS6_IJS8_SA_S9_EEENS6_IJNS7_ILi1EEESI_SI_EEESC_SE_Li256ELb1ELb1ELb1ELb0EEENS1_36VarlenDynamicPersistentTileSchedulerILi128ELi64ELi256ELi256ELb1ELb1ELb0ELb0ELb1ELb1EEEEEEEEEvNT_6ParamsE:
[----:B------:R-:W-:Y:S01]  /*0000*/  LDC R1, c[0x0][0x37c] ;  /* 0x0000df00ff017b82 */ /* 0x000fe20000000800 */
[----:B------:R-:W-:Y:S05]  /*0010*/  EXIT ;  /* 0x000000000000794d */ /* 0x000fea0003800000 */
.L_x_28:
        /* <DEDUP_REMOVED lines=14> */
.L_x_64:


//--------------------- .text._ZN7cutlass13device_kernelIN5flash19enable_sm80_to_sm89INS1_16FlashAttnFwdSm80INS1_25CollectiveMainloopFwdSm80ILi8ELi1ELb0EN4cute5tupleIJNS5_1CILi128EEENS7_ILi48EEENS7_ILi256EEEEEELi256ENS_6half_tEfNS_4arch4Sm80ELb0ELb0ELb0ELb1ELb0ELb1ELb1ELb1EEENS1_21CollectiveEpilogueFwdINS6_IJS8_SA_S9_EEENS6_IJNS7_ILi1EEESI_SI_EEESC_SE_Li256ELb1ELb1ELb1ELb0EEENS1_36VarlenDynamicPersistentTileSchedulerILi128ELi48ELi256ELi256ELb1ELb1ELb0ELb0ELb1ELb1EEEEEEEEEvNT_6ParamsE --------------------------
	.section	.text._ZN7cutlass13device_kernelIN5flash19enable_sm80_to_sm89INS1_16FlashAttnFwdSm80INS1_25CollectiveMainloopFwdSm80ILi8ELi1ELb0EN4cute5tupleIJNS5_1CILi128EEENS7_ILi48EEENS7_ILi256EEEEEELi256ENS_6half_tEfNS_4arch4Sm80ELb0ELb0ELb0ELb1ELb0ELb1ELb1ELb1EEENS1_21CollectiveEpilogueFwdINS6_IJS8_SA_S9_EEENS6_IJNS7_ILi1EEESI_SI_EEESC_SE_Li256ELb1ELb1ELb1ELb0EEENS1_36VarlenDynamicPersistentTileSchedulerILi128ELi48ELi256ELi256ELb1ELb1ELb0ELb0ELb1ELb1EEEEEEEEEvNT_6ParamsE,"ax",@progbits
	.align	128
.text._ZN7cutlass13device_kernelIN5flash19enable_sm80_to_sm89INS1_16FlashAttnFwdSm80INS1_25CollectiveMainloopFwdSm80ILi8ELi1ELb0EN4cute5tupleIJNS5_1CILi128EEENS7_ILi48EEENS7_ILi256EEEEEELi256ENS_6half_tEfNS_4arch4Sm80ELb0ELb0ELb0ELb1ELb0ELb1ELb1ELb1EEENS1_21CollectiveEpilogueFwdINS6_IJS8_SA_S9_EEENS6_IJNS7_ILi1EEESI_SI_EEESC_SE_Li256ELb1ELb1ELb1ELb0EEENS1_36VarlenDynamicPersistentTileSchedulerILi128ELi48ELi256ELi256ELb1ELb1ELb0ELb0ELb1ELb1EEEEEEEEEvNT_6ParamsE:
        .type           _ZN7cutlass13device_kernelIN5flash19enable_sm80_to_sm89INS1_16FlashAttnFwdSm80INS1_25CollectiveMainloopFwdSm80ILi8ELi1ELb0EN4cute5tupleIJNS5_1CILi128EEENS7_ILi48EEENS7_ILi256EEEEEELi256ENS_6half_tEfNS_4arch4Sm80ELb0ELb0ELb0ELb1ELb0ELb1ELb1ELb1EEENS1_21CollectiveEpilogueFwdINS6_IJS8_SA_S9_EEENS6_IJNS7_ILi1EEESI_SI_EEESC_SE_Li256ELb1ELb1ELb1ELb0EEENS1_36VarlenDynamicPersistentTileSchedulerILi128ELi48ELi256ELi256ELb1ELb1ELb0ELb0ELb1ELb1EEEEEEEEEvNT_6ParamsE,@function
        .size           _ZN7cutlass13device_kernelIN5flash19enable_sm80_to_sm89INS1_16FlashAttnFwdSm80INS1_25CollectiveMainloopFwdSm80ILi8ELi1ELb0EN4cute5tupleIJNS5_1CILi128EEENS7_ILi48EEENS7_ILi256EEEEEELi256ENS_6half_tEfNS_4arch4Sm80ELb0ELb0ELb0ELb1ELb0ELb1ELb1ELb1EEENS1_21CollectiveEpilogueFwdINS6_IJS8_SA_S9_EEENS6_IJNS7_ILi1EEESI_SI_EEESC_SE_Li256ELb1ELb1ELb1ELb0EEENS1_36VarlenDynamicPersistentTileSchedulerILi128ELi48ELi256ELi256ELb1ELb1ELb0ELb0ELb1ELb1EEEEEEEEEvNT_6ParamsE,(.L_x_65 - _ZN7cutlass13device_kernelIN5flash19enable_sm80_to_sm89INS1_16FlashAttnFwdSm80INS1_25CollectiveMainloopFwdSm80ILi8ELi1ELb0EN4cute5tupleIJNS5_1CILi128EEENS7_ILi48EEENS7_ILi256EEEEEELi256ENS_6half_tEfNS_4arch4Sm80ELb0ELb0ELb0ELb1ELb0ELb1ELb1ELb1EEENS1_21CollectiveEpilogueFwdINS6_IJS8_SA_S9_EEENS6_IJNS7_ILi1EEESI_SI_EEESC_SE_Li256ELb1ELb1ELb1ELb0EEENS1_36VarlenDynamicPersistentTileSchedulerILi128ELi48ELi256ELi256ELb1ELb1ELb0ELb0ELb1ELb1EEEEEEEEEvNT_6ParamsE)
        .other          _ZN7cutlass13device_kernelIN5flash19enable_sm80_to_sm89INS1_16FlashAttnFwdSm80INS1_25CollectiveMainloopFwdSm80ILi8ELi1ELb0EN4cute5tupleIJNS5_1CILi128EEENS7_ILi48EEENS7_ILi256EEEEEELi256ENS_6half_tEfNS_4arch4Sm80ELb0ELb0ELb0ELb1ELb0ELb1ELb1ELb1EEENS1_21CollectiveEpilogueFwdINS6_IJS8_SA_S9_EEENS6_IJNS7_ILi1EEESI_SI_EEESC_SE_Li256ELb1ELb1ELb1ELb0EEENS1_36VarlenDynamicPersistentTileSchedulerILi128ELi48ELi256ELi256ELb1ELb1ELb0ELb0ELb1ELb1EEEEEEEEEvNT_6ParamsE,@"STO_CUDA_ENTRY STV_DEFAULT"
_ZN7cutlass13device_kernelIN5flash19enable_sm80_to_sm89INS1_16FlashAttnFwdSm80INS1_25CollectiveMainloopFwdSm80ILi8ELi1ELb0EN4cute5tupleIJNS5_1CILi128EEENS7_ILi48EEENS7_ILi256EEEEEELi256ENS_6half_tEfNS_4arch4Sm80ELb0ELb0ELb0ELb1ELb0ELb1ELb1ELb1EEENS1_21CollectiveEpilogueFwdINS6_IJS8_SA_S9_EEENS6_IJNS7_ILi1EEESI_SI_EEESC_SE_Li256ELb1ELb1ELb1ELb0EEENS1_36VarlenDynamicPersistentTileSchedulerILi128ELi48ELi256ELi256ELb1ELb1ELb0ELb0ELb1ELb1EEEEEEEEEvNT_6ParamsE:
[----:B------:R-:W-:Y:S01]  /*0000*/  LDC R1, c[0x0][0x37c] ;  /* 0x0000df00ff017b82 */ /* 0x000fe20000000800 */
[----:B------:R-:W-:Y:S05]  /*0010*/  EXIT ;  /* 0x000000000000794d */ /* 0x000fea0003800000 */
.L_x_29:
        /* <DEDUP_REMOVED lines=14> */
.L_x_65:


//--------------------- .text._ZN7cutlass13device_kernelIN5flash19enable_sm80_to_sm89INS1_16FlashAttnFwdSm80INS1_25CollectiveMainloopFwdSm80ILi8ELi1ELb0EN4cute5tupleIJNS5_1CILi128EEENS7_ILi64EEENS7_ILi256EEEEEELi256ENS_6half_tEfNS_4arch4Sm80ELb0ELb1ELb0ELb0ELb0ELb0ELb1ELb1EEENS1_21CollectiveEpilogueFwdINS6_IJS8_SA_S9_EEENS6_IJNS7_ILi1EEESI_SI_EEESC_SE_Li256ELb0ELb1ELb1ELb0EEENS1_19SingleTileSchedulerILb0ELb1ELb1ELi128EEEEEEEEEvNT_6ParamsE --------------------------
	.section	.text._ZN7cutlass13device_kernelIN5flash19enable_sm80_to_sm89INS1_16FlashAttnFwdSm80INS1_25CollectiveMainloopFwdSm80ILi8ELi1ELb0EN4cute5tupleIJNS5_1CILi128EEENS7_ILi64EEENS7_ILi256EEEEEELi256ENS_6half_tEfNS_4arch4Sm80ELb0ELb1ELb0ELb0ELb0ELb0ELb1ELb1EEENS1_21CollectiveEpilogueFwdINS6_IJS8_SA_S9_EEENS6_IJNS7_ILi1EEESI_SI_EEESC_SE_Li256ELb0ELb1ELb1ELb0EEENS1_19SingleTileSchedulerILb0ELb1ELb1ELi128EEEEEEEEEvNT_6ParamsE,"ax",@progbits
	.align	128
.text._ZN7cutlass13device_kernelIN5flash19enable_sm80_to_sm89INS1_16FlashAttnFwdSm80INS1_25CollectiveMainloopFwdSm80ILi8ELi1ELb0EN4cute5tupleIJNS5_1CILi128EEENS7_ILi64EEENS7_ILi256EEEEEELi256ENS_6half_tEfNS_4arch4Sm80ELb0ELb1ELb0ELb0ELb0ELb0ELb1ELb1EEENS1_21CollectiveEpilogueFwdINS6_IJS8_SA_S9_EEENS6_IJNS7_ILi1EEESI_SI_EEESC_SE_Li256ELb0ELb1ELb1ELb0EEENS1_19SingleTileSchedulerILb0ELb1ELb1ELi128EEEEEEEEEvNT_6ParamsE:
        .type           _ZN7cutlass13device_kernelIN5flash19enable_sm80_to_sm89INS1_16FlashAttnFwdSm80INS1_25CollectiveMainloopFwdSm80ILi8ELi1ELb0EN4cute5tupleIJNS5_1CILi128EEENS7_ILi64EEENS7_ILi256EEEEEELi256ENS_6half_tEfNS_4arch4Sm80ELb0ELb1ELb0ELb0ELb0ELb0ELb1ELb1EEENS1_21CollectiveEpilogueFwdINS6_IJS8_SA_S9_EEENS6_IJNS7_ILi1EEESI_SI_EEESC_SE_Li256ELb0ELb1ELb1ELb0EEENS1_19SingleTileSchedulerILb0ELb1ELb1ELi128EEEEEEEEEvNT_6ParamsE,@function
        .size           _ZN7cutlass13device_kernelIN5flash19enable_sm80_to_sm89INS1_16FlashAttnFwdSm80INS1_25CollectiveMainloopFwdSm80ILi8ELi1ELb0EN4cute5tupleIJNS5_1CILi128EEENS7_ILi64EEENS7_ILi256EEEEEELi256ENS_6half_tEfNS_4arch4Sm80ELb0ELb1ELb0ELb0ELb0ELb0ELb1ELb1EEENS1_21CollectiveEpilogueFwdINS6_IJS8_SA_S9_EEENS6_IJNS7_ILi1EEESI_SI_EEESC_SE_Li256ELb0ELb1ELb1ELb0EEENS1_19SingleTileSchedulerILb0ELb1ELb1ELi128EEEEEEEEEvNT_6ParamsE,(.L_x_66 - _ZN7cutlass13device_kernelIN5flash19enable_sm80_to_sm89INS1_16FlashAttnFwdSm80INS1_25CollectiveMainloopFwdSm80ILi8ELi1ELb0EN4cute5tupleIJNS5_1CILi128EEENS7_ILi64EEENS7_ILi256EEEEEELi256ENS_6half_tEfNS_4arch4Sm80ELb0ELb1ELb0ELb0ELb0ELb0ELb1ELb1EEENS1_21CollectiveEpilogueFwdINS6_IJS8_SA_S9_EEENS6_IJNS7_ILi1EEESI_SI_EEESC_SE_Li256ELb0ELb1ELb1ELb0EEENS1_19SingleTileSchedulerILb0ELb1ELb1ELi128EEEEEEEEEvNT_6ParamsE)
        .other          _ZN7cutlass13device_kernelIN5flash19enable_sm80_to_sm89INS1_16FlashAttnFwdSm80INS1_25CollectiveMainloopFwdSm80ILi8ELi1ELb0EN4cute5tupleIJNS5_1CILi128EEENS7_ILi64EEENS7_ILi256EEEEEELi256ENS_6half_tEfNS_4arch4Sm80ELb0ELb1ELb0ELb0ELb0ELb0ELb1ELb1EEENS1_21CollectiveEpilogueFwdINS6_IJS8_SA_S9_EEENS6_IJNS7_ILi1EEESI_SI_EEESC_SE_Li256ELb0ELb1ELb1ELb0EEENS1_19SingleTileSchedulerILb0ELb1ELb1ELi128EEEEEEEEEvNT_6ParamsE,@"STO_CUDA_ENTRY STV_DEFAULT"
_ZN7cutlass13device_kernelIN5flash19enable_sm80_to_sm89INS1_16FlashAttnFwdSm80INS1_25CollectiveMainloopFwdSm80ILi8ELi1ELb0EN4cute5tupleIJNS5_1CILi128EEENS7_ILi64EEENS7_ILi256EEEEEELi256ENS_6half_tEfNS_4arch4Sm80ELb0ELb1ELb0ELb0ELb0ELb0ELb1ELb1EEENS1_21CollectiveEpilogueFwdINS6_IJS8_SA_S9_EEENS6_IJNS7_ILi1EEESI_SI_EEESC_SE_Li256ELb0ELb1ELb1ELb0EEENS1_19SingleTileSchedulerILb0ELb1ELb1ELi128EEEEEEEEEvNT_6ParamsE:
[----:B------:R-:W-:Y:S01]  /*0000*/  LDC R1, c[0x0][0x37c] ;  /* 0x0000df00ff017b82 */ /* 0x000fe20000000800 */
[----:B------:R-:W-:Y:S05]  /*0010*/  EXIT ;  /* 0x000000000000794d */ /* 0x000fea0003800000 */
.L_x_30:
        /* <DEDUP_REMOVED lines=14> */
.L_x_66:


//--------------------- .text._ZN7cutlass13device_kernelIN5flash19enable_sm80_to_sm89INS1_16FlashAttnFwdSm80INS1_25CollectiveMainloopFwdSm80ILi8ELi1ELb0EN4cute5tupleIJNS5_1CILi128EEENS7_ILi64EEENS7_ILi256EEEEEELi256ENS_6half_tEfNS_4arch4Sm80ELb0ELb1ELb0ELb1ELb0ELb0ELb1ELb1EEENS1_21CollectiveEpilogueFwdINS6_IJS8_SA_S9_EEENS6_IJNS7_ILi1EEESI_SI_EEESC_SE_Li256ELb1ELb1ELb1ELb0EEENS1_36VarlenDynamicPersistentTileSchedulerILi128ELi64ELi256ELi256ELb1ELb1ELb0ELb1ELb0ELb1EEEEEEEEEvNT_6ParamsE --------------------------
	.section	.text._ZN7cutlass13device_kernelIN5flash19enable_sm80_to_sm89INS1_16FlashAttnFwdSm80INS1_25CollectiveMainloopFwdSm80ILi8ELi1ELb0EN4cute5tupleIJNS5_1CILi128EEENS7_ILi64EEENS7_ILi256EEEEEELi256ENS_6half_tEfNS_4arch4Sm80ELb0ELb1ELb0ELb1ELb0ELb0ELb1ELb1EEENS1_21CollectiveEpilogueFwdINS6_IJS8_SA_S9_EEENS6_IJNS7_ILi1EEESI_SI_EEESC_SE_Li256ELb1ELb1ELb1ELb0EEENS1_36VarlenDynamicPersistentTileSchedulerILi128ELi64ELi256ELi256ELb1ELb1ELb0ELb1ELb0ELb1EEEEEEEEEvNT_6ParamsE,"ax",@progbits
	.align	128
.text._ZN7cutlass13device_kernelIN5flash19enable_sm80_to_sm89INS1_16FlashAttnFwdSm80INS1_25CollectiveMainloopFwdSm80ILi8ELi1ELb0EN4cute5tupleIJNS5_1CILi128EEENS7_ILi64EEENS7_ILi256EEEEEELi256ENS_6half_tEfNS_4arch4Sm80ELb0ELb1ELb0ELb1ELb0ELb0ELb1ELb1EEENS1_21CollectiveEpilogueFwdINS6_IJS8_SA_S9_EEENS6_IJNS7_ILi1EEESI_SI_EEESC_SE_Li256ELb1ELb1ELb1ELb0EEENS1_36VarlenDynamicPersistentTileSchedulerILi128ELi64ELi256ELi256ELb1ELb1ELb0ELb1ELb0ELb1EEEEEEEEEvNT_6ParamsE:
        .type           _ZN7cutlass13device_kernelIN5flash19enable_sm80_to_sm89INS1_16FlashAttnFwdSm80INS1_25CollectiveMainloopFwdSm80ILi8ELi1ELb0EN4cute5tupleIJNS5_1CILi128EEENS7_ILi64EEENS7_ILi256EEEEEELi256ENS_6half_tEfNS_4arch4Sm80ELb0ELb1ELb0ELb1ELb0ELb0ELb1ELb1EEENS1_21CollectiveEpilogueFwdINS6_IJS8_SA_S9_EEENS6_IJNS7_ILi1EEESI_SI_EEESC_SE_Li256ELb1ELb1ELb1ELb0EEENS1_36VarlenDynamicPersistentTileSchedulerILi128ELi64ELi256ELi256ELb1ELb1ELb0ELb1ELb0ELb1EEEEEEEEEvNT_6ParamsE,@function
        .size           _ZN7cutlass13device_kernelIN5flash19enable_sm80_to_sm89INS1_16FlashAttnFwdSm80INS1_25CollectiveMainloopFwdSm80ILi8ELi1ELb0EN4cute5tupleIJNS5_1CILi128EEENS7_ILi64EEENS7_ILi256EEEEEELi256ENS_6half_tEfNS_4arch4Sm80ELb0ELb1ELb0ELb1ELb0ELb0ELb1ELb1EEENS1_21CollectiveEpilogueFwdINS6_IJS8_SA_S9_EEENS6_IJNS7_ILi1EEESI_SI_EEESC_SE_Li256ELb1ELb1ELb1ELb0EEENS1_36VarlenDynamicPersistentTileSchedulerILi128ELi64ELi256ELi256ELb1ELb1ELb0ELb1ELb0ELb1EEEEEEEEEvNT_6ParamsE,(.L_x_67 - _ZN7cutlass13device_kernelIN5flash19enable_sm80_to_sm89INS1_16FlashAttnFwdSm80INS1_25CollectiveMainloopFwdSm80ILi8ELi1ELb0EN4cute5tupleIJNS5_1CILi128EEENS7_ILi64EEENS7_ILi256EEEEEELi256ENS_6half_tEfNS_4arch4Sm80ELb0ELb1ELb0ELb1ELb0ELb0ELb1ELb1EEENS1_21CollectiveEpilogueFwdINS6_IJS8_SA_S9_EEENS6_IJNS7_ILi1EEESI_SI_EEESC_SE_Li256ELb1ELb1ELb1ELb0EEENS1_36VarlenDynamicPersistentTileSchedulerILi128ELi64ELi256ELi256ELb1ELb1ELb0ELb1ELb0ELb1EEEEEEEEEvNT_6ParamsE)
        .other          _ZN7cutlass13device_kernelIN5flash19enable_sm80_to_sm89INS1_16FlashAttnFwdSm80INS1_25CollectiveMainloopFwdSm80ILi8ELi1ELb0EN4cute5tupleIJNS5_1CILi128EEENS7_ILi64EEENS7_ILi256EEEEEELi256ENS_6half_tEfNS_4arch4Sm80ELb0ELb1ELb0ELb1ELb0ELb0ELb1ELb1EEENS1_21CollectiveEpilogueFwdINS6_IJS8_SA_S9_EEENS6_IJNS7_ILi1EEESI_SI_EEESC_SE_Li256ELb1ELb1ELb1ELb0EEENS1_36VarlenDynamicPersistentTileSchedulerILi128ELi64ELi256ELi256ELb1ELb1ELb0ELb1ELb0ELb1EEEEEEEEEvNT_6ParamsE,@"STO_CUDA_ENTRY STV_DEFAULT"
_ZN7cutlass13device_kernelIN5flash19enable_sm80_to_sm89INS1_16FlashAttnFwdSm80INS1_25CollectiveMainloopFwdSm80ILi8ELi1ELb0EN4cute5tupleIJNS5_1CILi128EEENS7_ILi64EEENS7_ILi256EEEEEELi256ENS_6half_tEfNS_4arch4Sm80ELb0ELb1ELb0ELb1ELb0ELb0ELb1ELb1EEENS1_21CollectiveEpilogueFwdINS6_IJS8_SA_S9_EEENS6_IJNS7_ILi1EEESI_SI_EEESC_SE_Li256ELb1ELb1ELb1ELb0EEENS1_36VarlenDynamicPersistentTileSchedulerILi128ELi64ELi256ELi256ELb1ELb1ELb0ELb1ELb0ELb1EEEEEEEEEvNT_6ParamsE:
[----:B------:R-:W-:Y:S01]  /*0000*/  LDC R1, c[0x0][0x37c] ;  /* 0x0000df00ff017b82 */ /* 0x000fe20000000800 */
[----:B------:R-:W-:Y:S05]  /*0010*/  EXIT ;  /* 0x000000000000794d */ /* 0x000fea0003800000 */
.L_x_31:
        /* <DEDUP_REMOVED lines=14> */
.L_x_67:


//--------------------- .text._ZN7cutlass13device_kernelIN5flash19enable_sm80_to_sm89INS1_16FlashAttnFwdSm80INS1_25CollectiveMainloopFwdSm80ILi8ELi1ELb0EN4cute5tupleIJNS5_1CILi128EEENS7_ILi48EEENS7_ILi256EEEEEELi256ENS_6half_tEfNS_4arch4Sm80ELb0ELb1ELb0ELb1ELb0ELb1ELb1ELb1EEENS1_21CollectiveEpilogueFwdINS6_IJS8_SA_S9_EEENS6_IJNS7_ILi1EEESI_SI_EEESC_SE_Li256ELb1ELb1ELb1ELb0EEENS1_36VarlenDynamicPersistentTileSchedulerILi128ELi48ELi256ELi256ELb1ELb1ELb0ELb1ELb0ELb1EEEEEEEEEvNT_6ParamsE --------------------------
	.section	.text._ZN7cutlass13device_kernelIN5flash19enable_sm80_to_sm89INS1_16FlashAttnFwdSm80INS1_25CollectiveMainloopFwdSm80ILi8ELi1ELb0EN4cute5tupleIJNS5_1CILi128EEENS7_ILi48EEENS7_ILi256EEEEEELi256ENS_6half_tEfNS_4arch4Sm80ELb0ELb1ELb0ELb1ELb0ELb1ELb1ELb1EEENS1_21CollectiveEpilogueFwdINS6_IJS8_SA_S9_EEENS6_IJNS7_ILi1EEESI_SI_EEESC_SE_Li256ELb1ELb1ELb1ELb0EEENS1_36VarlenDynamicPersistentTileSchedulerILi128ELi48ELi256ELi256ELb1ELb1ELb0ELb1ELb0ELb1EEEEEEEEEvNT_6ParamsE,"ax",@progbits
	.align	128
.text._ZN7cutlass13device_kernelIN5flash19enable_sm80_to_sm89INS1_16FlashAttnFwdSm80INS1_25CollectiveMainloopFwdSm80ILi8ELi1ELb0EN4cute5tupleIJNS5_1CILi128EEENS7_ILi48EEENS7_ILi256EEEEEELi256ENS_6half_tEfNS_4arch4Sm80ELb0ELb1ELb0ELb1ELb0ELb1ELb1ELb1EEENS1_21CollectiveEpilogueFwdINS6_IJS8_SA_S9_EEENS6_IJNS7_ILi1EEESI_SI_EEESC_SE_Li256ELb1ELb1ELb1ELb0EEENS1_36VarlenDynamicPersistentTileSchedulerILi128ELi48ELi256ELi256ELb1ELb1ELb0ELb1ELb0ELb1EEEEEEEEEvNT_6ParamsE:
        .type           _ZN7cutlass13device_kernelIN5flash19enable_sm80_to_sm89INS1_16FlashAttnFwdSm80INS1_25CollectiveMainloopFwdSm80ILi8ELi1ELb0EN4cute5tupleIJNS5_1CILi128EEENS7_ILi48EEENS7_ILi256EEEEEELi256ENS_6half_tEfNS_4arch4Sm80ELb0ELb1ELb0ELb1ELb0ELb1ELb1ELb1EEENS1_21CollectiveEpilogueFwdINS6_IJS8_SA_S9_EEENS6_IJNS7_ILi1EEESI_SI_EEESC_SE_Li256ELb1ELb1ELb1ELb0EEENS1_36VarlenDynamicPersistentTileSchedulerILi128ELi48ELi256ELi256ELb1ELb1ELb0ELb1ELb0ELb1EEEEEEEEEvNT_6ParamsE,@function
        .size           _ZN7cutlass13device_kernelIN5flash19enable_sm80_to_sm89INS1_16FlashAttnFwdSm80INS1_25CollectiveMainloopFwdSm80ILi8ELi1ELb0EN4cute5tupleIJNS5_1CILi128EEENS7_ILi48EEENS7_ILi256EEEEEELi256ENS_6half_tEfNS_4arch4Sm80ELb0ELb1ELb0ELb1ELb0ELb1ELb1ELb1EEENS1_21CollectiveEpilogueFwdINS6_IJS8_SA_S9_EEENS6_IJNS7_ILi1EEESI_SI_EEESC_SE_Li256ELb1ELb1ELb1ELb0EEENS1_36VarlenDynamicPersistentTileSchedulerILi128ELi48ELi256ELi256ELb1ELb1ELb0ELb1ELb0ELb1EEEEEEEEEvNT_6ParamsE,(.L_x_68 - _ZN7cutlass13device_kernelIN5flash19enable_sm80_to_sm89INS1_16FlashAttnFwdSm80INS1_25CollectiveMainloopFwdSm80ILi8ELi1ELb0EN4cute5tupleIJNS5_1CILi128EEENS7_ILi48EEENS7_ILi256EEEEEELi256ENS_6half_tEfNS_4arch4Sm80ELb0ELb1ELb0ELb1ELb0ELb1ELb1ELb1EEENS1_21CollectiveEpilogueFwdINS6_IJS8_SA_S9_EEENS6_IJNS7_ILi1EEESI_SI_EEESC_SE_Li256ELb1ELb1ELb1ELb0EEENS1_36VarlenDynamicPersistentTileSchedulerILi128ELi48ELi256ELi256ELb1ELb1ELb0ELb1ELb0ELb1EEEEEEEEEvNT_6ParamsE)
        .other          _ZN7cutlass13device_kernelIN5flash19enable_sm80_to_sm89INS1_16FlashAttnFwdSm80INS1_25CollectiveMainloopFwdSm80ILi8ELi1ELb0EN4cute5tupleIJNS5_1CILi128EEENS7_ILi48EEENS7_ILi256EEEEEELi256ENS_6half_tEfNS_4arch4Sm80ELb0ELb1ELb0ELb1ELb0ELb1ELb1ELb1EEENS1_21CollectiveEpilogueFwdINS6_IJS8_SA_S9_EEENS6_IJNS7_ILi1EEESI_SI_EEESC_SE_Li256ELb1ELb1ELb1ELb0EEENS1_36VarlenDynamicPersistentTileSchedulerILi128ELi48ELi256ELi256ELb1ELb1ELb0ELb1ELb0ELb1EEEEEEEEEvNT_6ParamsE,@"STO_CUDA_ENTRY STV_DEFAULT"
_ZN7cutlass13device_kernelIN5flash19enable_sm80_to_sm89INS1_16FlashAttnFwdSm80INS1_25CollectiveMainloopFwdSm80ILi8ELi1ELb0EN4cute5tupleIJNS5_1CILi128EEENS7_ILi48EEENS7_ILi256EEEEEELi256ENS_6half_tEfNS_4arch4Sm80ELb0ELb1ELb0ELb1ELb0ELb1ELb1ELb1EEENS1_21CollectiveEpilogueFwdINS6_IJS8_SA_S9_EEENS6_IJNS7_ILi1EEESI_SI_EEESC_SE_Li256ELb1ELb1ELb1ELb0EEENS1_36VarlenDynamicPersistentTileSchedulerILi128ELi48ELi256ELi256ELb1ELb1ELb0ELb1ELb0ELb1EEEEEEEEEvNT_6ParamsE:
[----:B------:R-:W-:Y:S01]  /*0000*/  LDC R1, c[0x0][0x37c] ;  /* 0x0000df00ff017b82 */ /* 0x000fe20000000800 */
[----:B------:R-:W-:Y:S05]  /*0010*/  EXIT ;  /* 0x000000000000794d */ /* 0x000fea0003800000 */
.L_x_32:
        /* <DEDUP_REMOVED lines=14> */
.L_x_68:


//--------------------- .text._ZN7cutlass13device_kernelIN5flash19enable_sm80_to_sm89INS1_16FlashAttnFwdSm80INS1_25CollectiveMainloopFwdSm80ILi8ELi1ELb0EN4cute5tupleIJNS5_1CILi128EEENS7_ILi96EEENS7_ILi256EEEEEELi256ENS_6half_tEfNS_4arch4Sm80ELb1ELb0ELb0ELb0ELb0ELb0ELb1ELb1EEENS1_21CollectiveEpilogueFwdINS6_IJS8_SA_S9_EEENS6_IJNS7_ILi1EEESI_SI_EEESC_SE_Li256ELb0ELb1ELb1ELb0EEENS1_30DynamicPersistentTileSchedulerILi256ELi256ELb1ELb1ELb0EEEEEEEEEvNT_6ParamsE --------------------------
	.section	.text._ZN7cutlass13device_kernelIN5flash19enable_sm80_to_sm89INS1_16FlashAttnFwdSm80INS1_25CollectiveMainloopFwdSm80ILi8ELi1ELb0EN4cute5tupleIJNS5_1CILi128EEENS7_ILi96EEENS7_ILi256EEEEEELi256ENS_6half_tEfNS_4arch4Sm80ELb1ELb0ELb0ELb0ELb0ELb0ELb1ELb1EEENS1_21CollectiveEpilogueFwdINS6_IJS8_SA_S9_EEENS6_IJNS7_ILi1EEESI_SI_EEESC_SE_Li256ELb0ELb1ELb1ELb0EEENS1_30DynamicPersistentTileSchedulerILi256ELi256ELb1ELb1ELb0EEEEEEEEEvNT_6ParamsE,"ax",@progbits
	.align	128
.text._ZN7cutlass13device_kernelIN5flash19enable_sm80_to_sm89INS1_16FlashAttnFwdSm80INS1_25CollectiveMainloopFwdSm80ILi8ELi1ELb0EN4cute5tupleIJNS5_1CILi128EEENS7_ILi96EEENS7_ILi256EEEEEELi256ENS_6half_tEfNS_4arch4Sm80ELb1ELb0ELb0ELb0ELb0ELb0ELb1ELb1EEENS1_21CollectiveEpilogueFwdINS6_IJS8_SA_S9_EEENS6_IJNS7_ILi1EEESI_SI_EEESC_SE_Li256ELb0ELb1ELb1ELb0EEENS1_30DynamicPersistentTileSchedulerILi256ELi256ELb1ELb1ELb0EEEEEEEEEvNT_6ParamsE:
        .type           _ZN7cutlass13device_kernelIN5flash19enable_sm80_to_sm89INS1_16FlashAttnFwdSm80INS1_25CollectiveMainloopFwdSm80ILi8ELi1ELb0EN4cute5tupleIJNS5_1CILi128EEENS7_ILi96EEENS7_ILi256EEEEEELi256ENS_6half_tEfNS_4arch4Sm80ELb1ELb0ELb0ELb0ELb0ELb0ELb1ELb1EEENS1_21CollectiveEpilogueFwdINS6_IJS8_SA_S9_EEENS6_IJNS7_ILi1EEESI_SI_EEESC_SE_Li256ELb0ELb1ELb1ELb0EEENS1_30DynamicPersistentTileSchedulerILi256ELi256ELb1ELb1ELb0EEEEEEEEEvNT_6ParamsE,@function
        .size           _ZN7cutlass13device_kernelIN5flash19enable_sm80_to_sm89INS1_16FlashAttnFwdSm80INS1_25CollectiveMainloopFwdSm80ILi8ELi1ELb0EN4cute5tupleIJNS5_1CILi128EEENS7_ILi96EEENS7_ILi256EEEEEELi256ENS_6half_tEfNS_4arch4Sm80ELb1ELb0ELb0ELb0ELb0ELb0ELb1ELb1EEENS1_21CollectiveEpilogueFwdINS6_IJS8_SA_S9_EEENS6_IJNS7_ILi1EEESI_SI_EEESC_SE_Li256ELb0ELb1ELb1ELb0EEENS1_30DynamicPersistentTileSchedulerILi256ELi256ELb1ELb1ELb0EEEEEEEEEvNT_6ParamsE,(.L_x_69 - _ZN7cutlass13device_kernelIN5flash19enable_sm80_to_sm89INS1_16FlashAttnFwdSm80INS1_25CollectiveMainloopFwdSm80ILi8ELi1ELb0EN4cute5tupleIJNS5_1CILi128EEENS7_ILi96EEENS7_ILi256EEEEEELi256ENS_6half_tEfNS_4arch4Sm80ELb1ELb0ELb0ELb0ELb0ELb0ELb1ELb1EEENS1_21CollectiveEpilogueFwdINS6_IJS8_SA_S9_EEENS6_IJNS7_ILi1EEESI_SI_EEESC_SE_Li256ELb0ELb1ELb1ELb0EEENS1_30DynamicPersistentTileSchedulerILi256ELi256ELb1ELb1ELb0EEEEEEEEEvNT_6ParamsE)
        .other          _ZN7cutlass13device_kernelIN5flash19enable_sm80_to_sm89INS1_16FlashAttnFwdSm80INS1_25CollectiveMainloopFwdSm80ILi8ELi1ELb0EN4cute5tupleIJNS5_1CILi128EEENS7_ILi96EEENS7_ILi256EEEEEELi256ENS_6half_tEfNS_4arch4Sm80ELb1ELb0ELb0ELb0ELb0ELb0ELb1ELb1EEENS1_21CollectiveEpilogueFwdINS6_IJS8_SA_S9_EEENS6_IJNS7_ILi1EEESI_SI_EEESC_SE_Li256ELb0ELb1ELb1ELb0EEENS1_30DynamicPersistentTileSchedulerILi256ELi256ELb1ELb1ELb0EEEEEEEEEvNT_6ParamsE,@"STO_CUDA_ENTRY STV_DEFAULT"
_ZN7cutlass13device_kernelIN5flash19enable_sm80_to_sm89INS1_16FlashAttnFwdSm80INS1_25CollectiveMainloopFwdSm80ILi8ELi1ELb0EN4cute5tupleIJNS5_1CILi128EEENS7_ILi96EEENS7_ILi256EEEEEELi256ENS_6half_tEfNS_4arch4Sm80ELb1ELb0ELb0ELb0ELb0ELb0ELb1ELb1EEENS1_21CollectiveEpilogueFwdINS6_IJS8_SA_S9_EEENS6_IJNS7_ILi1EEESI_SI_EEESC_SE_Li256ELb0ELb1ELb1ELb0EEENS1_30DynamicPersistentTileSchedulerILi256ELi256ELb1ELb1ELb0EEEEEEEEEvNT_6ParamsE:
[----:B------:R-:W-:Y:S01]  /*0000*/  LDC R1, c[0x0][0x37c] ;  /* 0x0000df00ff017b82 */ /* 0x000fe20000000800 */
[----:B------:R-:W-:Y:S05]  /*0010*/  EXIT ;  /* 0x000000000000794d */ /* 0x000fea0003800000 */
.L_x_33:
        /* <DEDUP_REMOVED lines=14> */
.L_x_69:


//--------------------- .text._ZN7cutlass13device_kernelIN5flash19enable_sm80_to_sm89INS1_16FlashAttnFwdSm80INS1_25CollectiveMainloopFwdSm80ILi8ELi1ELb0EN4cute5tupleIJNS5_1CILi128EEENS7_ILi64EEENS7_ILi256EEEEEELi256ENS_6half_tEfNS_4arch4Sm80ELb1ELb0ELb0ELb1ELb0ELb0ELb1ELb1EEENS1_21CollectiveEpilogueFwdINS6_IJS8_SA_S9_EEENS6_IJNS7_ILi1EEESI_SI_EEESC_SE_Li256ELb1ELb1ELb1ELb0EEENS1_36VarlenDynamicPersistentTileSchedulerILi128ELi64ELi256ELi256ELb1ELb1ELb0ELb1ELb1ELb1EEEEEEEEEvNT_6ParamsE --------------------------
	.section	.text._ZN7cutlass13device_kernelIN5flash19enable_sm80_to_sm89INS1_16FlashAttnFwdSm80INS1_25CollectiveMainloopFwdSm80ILi8ELi1ELb0EN4cute5tupleIJNS5_1CILi128EEENS7_ILi64EEENS7_ILi256EEEEEELi256ENS_6half_tEfNS_4arch4Sm80ELb1ELb0ELb0ELb1ELb0ELb0ELb1ELb1EEENS1_21CollectiveEpilogueFwdINS6_IJS8_SA_S9_EEENS6_IJNS7_ILi1EEESI_SI_EEESC_SE_Li256ELb1ELb1ELb1ELb0EEENS1_36VarlenDynamicPersistentTileSchedulerILi128ELi64ELi256ELi256ELb1ELb1ELb0ELb1ELb1ELb1EEEEEEEEEvNT_6ParamsE,"ax",@progbits
	.align	128
.text._ZN7cutlass13device_kernelIN5flash19enable_sm80_to_sm89INS1_16FlashAttnFwdSm80INS1_25CollectiveMainloopFwdSm80ILi8ELi1ELb0EN4cute5tupleIJNS5_1CILi128EEENS7_ILi64EEENS7_ILi256EEEEEELi256ENS_6half_tEfNS_4arch4Sm80ELb1ELb0ELb0ELb1ELb0ELb0ELb1ELb1EEENS1_21CollectiveEpilogueFwdINS6_IJS8_SA_S9_EEENS6_IJNS7_ILi1EEESI_SI_EEESC_SE_Li256ELb1ELb1ELb1ELb0EEENS1_36VarlenDynamicPersistentTileSchedulerILi128ELi64ELi256ELi256ELb1ELb1ELb0ELb1ELb1ELb1EEEEEEEEEvNT_6ParamsE:
        .type           _ZN7cutlass13device_kernelIN5flash19enable_sm80_to_sm89INS1_16FlashAttnFwdSm80INS1_25CollectiveMainloopFwdSm80ILi8ELi1ELb0EN4cute5tupleIJNS5_1CILi128EEENS7_ILi64EEENS7_ILi256EEEEEELi256ENS_6half_tEfNS_4arch4Sm80ELb1ELb0ELb0ELb1ELb0ELb0ELb1ELb1EEENS1_21CollectiveEpilogueFwdINS6_IJS8_SA_S9_EEENS6_IJNS7_ILi1EEESI_SI_EEESC_SE_Li256ELb1ELb1ELb1ELb0EEENS1_36VarlenDynamicPersistentTileSchedulerILi128ELi64ELi256ELi256ELb1ELb1ELb0ELb1ELb1ELb1EEEEEEEEEvNT_6ParamsE,@function
        .size           _ZN7cutlass13device_kernelIN5flash19enable_sm80_to_sm89INS1_16FlashAttnFwdSm80INS1_25CollectiveMainloopFwdSm80ILi8ELi1ELb0EN4cute5tupleIJNS5_1CILi128EEENS7_ILi64EEENS7_ILi256EEEEEELi256ENS_6half_tEfNS_4arch4Sm80ELb1ELb0ELb0ELb1ELb0ELb0ELb1ELb1EEENS1_21CollectiveEpilogueFwdINS6_IJS8_SA_S9_EEENS6_IJNS7_ILi1EEESI_SI_EEESC_SE_Li256ELb1ELb1ELb1ELb0EEENS1_36VarlenDynamicPersistentTileSchedulerILi128ELi64ELi256ELi256ELb1ELb1ELb0ELb1ELb1ELb1EEEEEEEEEvNT_6ParamsE,(.L_x_70 - _ZN7cutlass13device_kernelIN5flash19enable_sm80_to_sm89INS1_16FlashAttnFwdSm80INS1_25CollectiveMainloopFwdSm80ILi8ELi1ELb0EN4cute5tupleIJNS5_1CILi128EEENS7_ILi64EEENS7_ILi256EEEEEELi256ENS_6half_tEfNS_4arch4Sm80ELb1ELb0ELb0ELb1ELb0ELb0ELb1ELb1EEENS1_21CollectiveEpilogueFwdINS6_IJS8_SA_S9_EEENS6_IJNS7_ILi1EEESI_SI_EEESC_SE_Li256ELb1ELb1ELb1ELb0EEENS1_36VarlenDynamicPersistentTileSchedulerILi128ELi64ELi256ELi256ELb1ELb1ELb0ELb1ELb1ELb1EEEEEEEEEvNT_6ParamsE)
        .other          _ZN7cutlass13device_kernelIN5flash19enable_sm80_to_sm89INS1_16FlashAttnFwdSm80INS1_25CollectiveMainloopFwdSm80ILi8ELi1ELb0EN4cute5tupleIJNS5_1CILi128EEENS7_ILi64EEENS7_ILi256EEEEEELi256ENS_6half_tEfNS_4arch4Sm80ELb1ELb0ELb0ELb1ELb0ELb0ELb1ELb1EEENS1_21CollectiveEpilogueFwdINS6_IJS8_SA_S9_EEENS6_IJNS7_ILi1EEESI_SI_EEESC_SE_Li256ELb1ELb1ELb1ELb0EEENS1_36VarlenDynamicPersistentTileSchedulerILi128ELi64ELi256ELi256ELb1ELb1ELb0ELb1ELb1ELb1EEEEEEEEEvNT_6ParamsE,@"STO_CUDA_ENTRY STV_DEFAULT"
_ZN7cutlass13device_kernelIN5flash19enable_sm80_to_sm89INS1_16FlashAttnFwdSm80INS1_25CollectiveMainloopFwdSm80ILi8ELi1ELb0EN4cute5tupleIJNS5_1CILi128EEENS7_ILi64EEENS7_ILi256EEEEEELi256ENS_6half_tEfNS_4arch4Sm80ELb1ELb0ELb0ELb1ELb0ELb0ELb1ELb1EEENS1_21CollectiveEpilogueFwdINS6_IJS8_SA_S9_EEENS6_IJNS7_ILi1EEESI_SI_EEESC_SE_Li256ELb1ELb1ELb1ELb0EEENS1_36VarlenDynamicPersistentTileSchedulerILi128ELi64ELi256ELi256ELb1ELb1ELb0ELb1ELb1ELb1EEEEEEEEEvNT_6ParamsE:
[----:B------:R-:W-:Y:S01]  /*0000*/  LDC R1, c[0x0][0x37c] ;  /* 0x0000df00ff017b82 */ /* 0x000fe20000000800 */
[----:B------:R-:W-:Y:S05]  /*0010*/  EXIT ;  /* 0x000000000000794d */ /* 0x000fea0003800000 */
.L_x_34:
        /* <DEDUP_REMOVED lines=14> */
.L_x_70:


//--------------------- .text._ZN7cutlass13device_kernelIN5flash19enable_sm80_to_sm89INS1_16FlashAttnFwdSm80INS1_25CollectiveMainloopFwdSm80ILi8ELi1ELb0EN4cute5tupleIJNS5_1CILi128EEENS7_ILi48EEENS7_ILi256EEEEEELi256ENS_6half_tEfNS_4arch4Sm80ELb1ELb0ELb0ELb1ELb0ELb1ELb1ELb1EEENS1_21CollectiveEpilogueFwdINS6_IJS8_SA_S9_EEENS6_IJNS7_ILi1EEESI_SI_EEESC_SE_Li256ELb1ELb1ELb1ELb0EEENS1_36VarlenDynamicPersistentTileSchedulerILi128ELi48ELi256ELi256ELb1ELb1ELb0ELb1ELb1ELb1EEEEEEEEEvNT_6ParamsE --------------------------
	.section	.text._ZN7cutlass13device_kernelIN5flash19enable_sm80_to_sm89INS1_16FlashAttnFwdSm80INS1_25CollectiveMainloopFwdSm80ILi8ELi1ELb0EN4cute5tupleIJNS5_1CILi128EEENS7_ILi48EEENS7_ILi256EEEEEELi256ENS_6half_tEfNS_4arch4Sm80ELb1ELb0ELb0ELb1ELb0ELb1ELb1ELb1EEENS1_21CollectiveEpilogueFwdINS6_IJS8_SA_S9_EEENS6_IJNS7_ILi1EEESI_SI_EEESC_SE_Li256ELb1ELb1ELb1ELb0EEENS1_36VarlenDynamicPersistentTileSchedulerILi128ELi48ELi256ELi256ELb1ELb1ELb0ELb1ELb1ELb1EEEEEEEEEvNT_6ParamsE,"ax",@progbits
	.align	128
.text._ZN7cutlass13device_kernelIN5flash19enable_sm80_to_sm89INS1_16FlashAttnFwdSm80INS1_25CollectiveMainloopFwdSm80ILi8ELi1ELb0EN4cute5tupleIJNS5_1CILi128EEENS7_ILi48EEENS7_ILi256EEEEEELi256ENS_6half_tEfNS_4arch4Sm80ELb1ELb0ELb0ELb1ELb0ELb1ELb1ELb1EEENS1_21CollectiveEpilogueFwdINS6_IJS8_SA_S9_EEENS6_IJNS7_ILi1EEESI_SI_EEESC_SE_Li256ELb1ELb1ELb1ELb0EEENS1_36VarlenDynamicPersistentTileSchedulerILi128ELi48ELi256ELi256ELb1ELb1ELb0ELb1ELb1ELb1EEEEEEEEEvNT_6ParamsE:
        .type           _ZN7cutlass13device_kernelIN5flash19enable_sm80_to_sm89INS1_16FlashAttnFwdSm80INS1_25CollectiveMainloopFwdSm80ILi8ELi1ELb0EN4cute5tupleIJNS5_1CILi128EEENS7_ILi48EEENS7_ILi256EEEEEELi256ENS_6half_tEfNS_4arch4Sm80ELb1ELb0ELb0ELb1ELb0ELb1ELb1ELb1EEENS1_21CollectiveEpilogueFwdINS6_IJS8_SA_S9_EEENS6_IJNS7_ILi1EEESI_SI_EEESC_SE_Li256ELb1ELb1ELb1ELb0EEENS1_36VarlenDynamicPersistentTileSchedulerILi128ELi48ELi256ELi256ELb1ELb1ELb0ELb1ELb1ELb1EEEEEEEEEvNT_6ParamsE,@function
        .size           _ZN7cutlass13device_kernelIN5flash19enable_sm80_to_sm89INS1_16FlashAttnFwdSm80INS1_25CollectiveMainloopFwdSm80ILi8ELi1ELb0EN4cute5tupleIJNS5_1CILi128EEENS7_ILi48EEENS7_ILi256EEEEEELi256ENS_6half_tEfNS_4arch4Sm80ELb1ELb0ELb0ELb1ELb0ELb1ELb1ELb1EEENS1_21CollectiveEpilogueFwdINS6_IJS8_SA_S9_EEENS6_IJNS7_ILi1EEESI_SI_EEESC_SE_Li256ELb1ELb1ELb1ELb0EEENS1_36VarlenDynamicPersistentTileSchedulerILi128ELi48ELi256ELi256ELb1ELb1ELb0ELb1ELb1ELb1EEEEEEEEEvNT_6ParamsE,(.L_x_71 - _ZN7cutlass13device_kernelIN5flash19enable_sm80_to_sm89INS1_16FlashAttnFwdSm80INS1_25CollectiveMainloopFwdSm80ILi8ELi1ELb0EN4cute5tupleIJNS5_1CILi128EEENS7_ILi48EEENS7_ILi256EEEEEELi256ENS_6half_tEfNS_4arch4Sm80ELb1ELb0ELb0ELb1ELb0ELb1ELb1ELb1EEENS1_21CollectiveEpilogueFwdINS6_IJS8_SA_S9_EEENS6_IJNS7_ILi1EEESI_SI_EEESC_SE_Li256ELb1ELb1ELb1ELb0EEENS1_36VarlenDynamicPersistentTileSchedulerILi128ELi48ELi256ELi256ELb1ELb1ELb0ELb1ELb1ELb1EEEEEEEEEvNT_6ParamsE)
        .other          _ZN7cutlass13device_kernelIN5flash19enable_sm80_to_sm89INS1_16FlashAttnFwdSm80INS1_25CollectiveMainloopFwdSm80ILi8ELi1ELb0EN4cute5tupleIJNS5_1CILi128EEENS7_ILi48EEENS7_ILi256EEEEEELi256ENS_6half_tEfNS_4arch4Sm80ELb1ELb0ELb0ELb1ELb0ELb1ELb1ELb1EEENS1_21CollectiveEpilogueFwdINS6_IJS8_SA_S9_EEENS6_IJNS7_ILi1EEESI_SI_EEESC_SE_Li256ELb1ELb1ELb1ELb0EEENS1_36VarlenDynamicPersistentTileSchedulerILi128ELi48ELi256ELi256ELb1ELb1ELb0ELb1ELb1ELb1EEEEEEEEEvNT_6ParamsE,@"STO_CUDA_ENTRY STV_DEFAULT"
_ZN7cutlass13device_kernelIN5flash19enable_sm80_to_sm89INS1_16FlashAttnFwdSm80INS1_25CollectiveMainloopFwdSm80ILi8ELi1ELb0EN4cute5tupleIJNS5_1CILi128EEENS7_ILi48EEENS7_ILi256EEEEEELi256ENS_6half_tEfNS_4arch4Sm80ELb1ELb0ELb0ELb1ELb0ELb1ELb1ELb1EEENS1_21CollectiveEpilogueFwdINS6_IJS8_SA_S9_EEENS6_IJNS7_ILi1EEESI_SI_EEESC_SE_Li256ELb1ELb1ELb1ELb0EEENS1_36VarlenDynamicPersistentTileSchedulerILi128ELi48ELi256ELi256ELb1ELb1ELb0ELb1ELb1ELb1EEEEEEEEEvNT_6ParamsE:
[----:B------:R-:W-:Y:S01]  /*0000*/  LDC R1, c[0x0][0x37c] ;  /* 0x0000df00ff017b82 */ /* 0x000fe20000000800 */
[----:B------:R-:W-:Y:S05]  /*0010*/  EXIT ;  /* 0x000000000000794d */ /* 0x000fea0003800000 */
.L_x_35:
        /* <DEDUP_REMOVED lines=14> */
.L_x_71:


//--------------------- .nv.shared.reserved.0     --------------------------
	.section	.nv.shared.reserved.0,"aw",@nobits
	.weak		__nv_reservedSMEM_offset_0_alias
	.size		__nv_reservedSMEM_offset_0_alias, 0, 64
	.other		__nv_reservedSMEM_offset_0_alias,@"STO_CUDA_RESERVED_SHARED STV_DEFAULT"
__nv_reservedSMEM_offset_0_alias:
	.zero		0
	.zero		64


//--------------------- .nv.global                --------------------------
	.section	.nv.global,"aw",@nobits
.nv.global:
	.type		_ZN83_INTERNAL_63ead672_47_flash_fwd_hdim256_fp16_split_softcapall_sm80_cu_744032ad_33424cute1_E,@object
	.size		_ZN83_INTERNAL_63ead672_47_flash_fwd_hdim256_fp16_split_softcapall_sm80_cu_744032ad_33424cute1_E,(_ZN83_INTERNAL_63ead672_47_flash_fwd_hdim256_fp16_split_softcapall_sm80_cu_744032ad_33424cuda3std3__45__cpo6cbeginE - _ZN83_INTERNAL_63ead672_47_flash_fwd_hdim256_fp16_split_softcapall_sm80_cu_744032ad_33424cute1_E)
_ZN83_INTERNAL_63ead672_47_flash_fwd_hdim256_fp16_split_softcapall_sm80_cu_744032ad_33424cute1_E:
	.zero		1
	.type		_ZN83_INTERNAL_63ead672_47_flash_fwd_hdim256_fp16_split_softcapall_sm80_cu_744032ad_33424cuda3std3__45__cpo6cbeginE,@object
	.size		_ZN83_INTERNAL_63ead672_47_flash_fwd_hdim256_fp16_split_softcapall_sm80_cu_744032ad_33424cuda3std3__45__cpo6cbeginE,(_ZN83_INTERNAL_63ead672_47_flash_fwd_hdim256_fp16_split_softcapall_sm80_cu_744032ad_33424cuda3std3__48in_placeE - _ZN83_INTERNAL_63ead672_47_flash_fwd_hdim256_fp16_split_softcapall_sm80_cu_744032ad_33424cuda3std3__45__cpo6cbeginE)
_ZN83_INTERNAL_63ead672_47_flash_fwd_hdim256_fp16_split_softcapall_sm80_cu_744032ad_33424cuda3std3__45__cpo6cbeginE:
	.zero		1
	.type		_ZN83_INTERNAL_63ead672_47_flash_fwd_hdim256_fp16_split_softcapall_sm80_cu_744032ad_33424cuda3std3__48in_placeE,@object
	.size		_ZN83_INTERNAL_63ead672_47_flash_fwd_hdim256_fp16_split_softcapall_sm80_cu_744032ad_33424cuda3std3__48in_placeE,(_ZN83_INTERNAL_63ead672_47_flash_fwd_hdim256_fp16_split_softcapall_sm80_cu_744032ad_33424cuda3std6ranges3__45__cpo9iter_moveE - _ZN83_INTERNAL_63ead672_47_flash_fwd_hdim256_fp16_split_softcapall_sm80_cu_744032ad_33424cuda3std3__48in_placeE)
_ZN83_INTERNAL_63ead672_47_flash_fwd_hdim256_fp16_split_softcapall_sm80_cu_744032ad_33424cuda3std3__48in_placeE:
	.zero		1
	.type		_ZN83_INTERNAL_63ead672_47_flash_fwd_hdim256_fp16_split_softcapall_sm80_cu_744032ad_33424cuda3std6ranges3__45__cpo9iter_moveE,@object
	.size		_ZN83_INTERNAL_63ead672_47_flash_fwd_hdim256_fp16_split_softcapall_sm80_cu_744032ad_33424cuda3std6ranges3__45__cpo9iter_moveE,(_ZN83_INTERNAL_63ead672_47_flash_fwd_hdim256_fp16_split_softcapall_sm80_cu_744032ad_33424cuda3std3__45__cpo5beginE - _ZN83_INTERNAL_63ead672_47_flash_fwd_hdim256_fp16_split_softcapall_sm80_cu_744032ad_33424cuda3std6ranges3__45__cpo9iter_moveE)
_ZN83_INTERNAL_63ead672_47_flash_fwd_hdim256_fp16_split_softcapall_sm80_cu_744032ad_33424cuda3std6ranges3__45__cpo9iter_moveE:
	.zero		1
	.type		_ZN83_INTERNAL_63ead672_47_flash_fwd_hdim256_fp16_split_softcapall_sm80_cu_744032ad_33424cuda3std3__45__cpo5beginE,@object
	.size		_ZN83_INTERNAL_63ead672_47_flash_fwd_hdim256_fp16_split_softcapall_sm80_cu_744032ad_33424cuda3std3__45__cpo5beginE,(_ZN83_INTERNAL_63ead672_47_flash_fwd_hdim256_fp16_split_softcapall_sm80_cu_744032ad_33424cuda3std3__485_GLOBAL__N__63ead672_47_flash_fwd_hdim256_fp16_split_softcapall_sm80_cu_744032ad_33426ignoreE - _ZN83_INTERNAL_63ead672_47_flash_fwd_hdim256_fp16_split_softcapall_sm80_cu_744032ad_33424cuda3std3__45__cpo5beginE)
_ZN83_INTERNAL_63ead672_47_flash_fwd_hdim256_fp16_split_softcapall_sm80_cu_744032ad_33424cuda3std3__45__cpo5beginE:
	.zero		1
	.type		_ZN83_INTERNAL_63ead672_47_flash_fwd_hdim256_fp16_split_softcapall_sm80_cu_744032ad_33424cuda3std3__485_GLOBAL__N__63ead672_47_flash_fwd_hdim256_fp16_split_softcapall_sm80_cu_744032ad_33426ignoreE,@object
	.size		_ZN83_INTERNAL_63ead672_47_flash_fwd_hdim256_fp16_split_softcapall_sm80_cu_744032ad_33424cuda3std3__485_GLOBAL__N__63ead672_47_flash_fwd_hdim256_fp16_split_softcapall_sm80_cu_744032ad_33426ignoreE,(_ZN83_INTERNAL_63ead672_47_flash_fwd_hdim256_fp16_split_softcapall_sm80_cu_744032ad_33424cute7productE - _ZN83_INTERNAL_63ead672_47_flash_fwd_hdim256_fp16_split_softcapall_sm80_cu_744032ad_33424cuda3std3__485_GLOBAL__N__63ead672_47_flash_fwd_hdim256_fp16_split_softcapall_sm80_cu_744032ad_33426ignoreE)
_ZN83_INTERNAL_63ead672_47_flash_fwd_hdim256_fp16_split_softcapall_sm80_cu_744032ad_33424cuda3std3__485_GLOBAL__N__63ead672_47_flash_fwd_hdim256_fp16_split_softcapall_sm80_cu_744032ad_33426ignoreE:
	.zero		1
	.type		_ZN83_INTERNAL_63ead672_47_flash_fwd_hdim256_fp16_split_softcapall_sm80_cu_744032ad_33424cute7productE,@object
	.size		_ZN83_INTERNAL_63ead672_47_flash_fwd_hdim256_fp16_split_softcapall_sm80_cu_744032ad_33424cute7productE,(_ZN83_INTERNAL_63ead672_47_flash_fwd_hdim256_fp16_split_softcapall_sm80_cu_744032ad_33424cuda3std3__45__cpo3endE - _ZN83_INTERNAL_63ead672_47_flash_fwd_hdim256_fp16_split_softcapall_sm80_cu_744032ad_33424cute7productE)
_ZN83_INTERNAL_63ead672_47_flash_fwd_hdim256_fp16_split_softcapall_sm80_cu_744032ad_33424cute7productE:
	.zero		1
	.type		_ZN83_INTERNAL_63ead672_47_flash_fwd_hdim256_fp16_split_softcapall_sm80_cu_744032ad_33424cuda3std3__45__cpo3endE,@object
	.size		_ZN83_INTERNAL_63ead672_47_flash_fwd_hdim256_fp16_split_softcapall_sm80_cu_744032ad_33424cuda3std3__45__cpo3endE,(_ZN83_INTERNAL_63ead672_47_flash_fwd_hdim256_fp16_split_softcapall_sm80_cu_744032ad_33424cuda3std3__419piecewise_constructE - _ZN83_INTERNAL_63ead672_47_flash_fwd_hdim256_fp16_split_softcapall_sm80_cu_744032ad_33424cuda3std3__45__cpo3endE)
_ZN83_INTERNAL_63ead672_47_flash_fwd_hdim256_fp16_split_softcapall_sm80_cu_744032ad_33424cuda3std3__45__cpo3endE:
	.zero		1
	.type		_ZN83_INTERNAL_63ead672_47_flash_fwd_hdim256_fp16_split_softcapall_sm80_cu_744032ad_33424cuda3std3__419piecewise_constructE,@object
	.size		_ZN83_INTERNAL_63ead672_47_flash_fwd_hdim256_fp16_split_softcapall_sm80_cu_744032ad_33424cuda3std3__419piecewise_constructE,(_ZN83_INTERNAL_63ead672_47_flash_fwd_hdim256_fp16_split_softcapall_sm80_cu_744032ad_33424cuda3std3__45__cpo4cendE - _ZN83_INTERNAL_63ead672_47_flash_fwd_hdim256_fp16_split_softcapall_sm80_cu_744032ad_33424cuda3std3__419piecewise_constructE)
_ZN83_INTERNAL_63ead672_47_flash_fwd_hdim256_fp16_split_softcapall_sm80_cu_744032ad_33424cuda3std3__419piecewise_constructE:
	.zero		1
	.type		_ZN83_INTERNAL_63ead672_47_flash_fwd_hdim256_fp16_split_softcapall_sm80_cu_744032ad_33424cuda3std3__45__cpo4cendE,@object
	.size		_ZN83_INTERNAL_63ead672_47_flash_fwd_hdim256_fp16_split_softcapall_sm80_cu_744032ad_33424cuda3std3__45__cpo4cendE,(_ZN83_INTERNAL_63ead672_47_flash_fwd_hdim256_fp16_split_softcapall_sm80_cu_744032ad_33424cuda3std6ranges3__45__cpo4swapE - _ZN83_INTERNAL_63ead672_47_flash_fwd_hdim256_fp16_split_softcapall_sm80_cu_744032ad_33424cuda3std3__45__cpo4cendE)
_ZN83_INTERNAL_63ead672_47_flash_fwd_hdim256_fp16_split_softcapall_sm80_cu_744032ad_33424cuda3std3__45__cpo4cendE:
	.zero		1
	.type		_ZN83_INTERNAL_63ead672_47_flash_fwd_hdim256_fp16_split_softcapall_sm80_cu_744032ad_33424cuda3std6ranges3__45__cpo4swapE,@object
	.size		_ZN83_INTERNAL_63ead672_47_flash_fwd_hdim256_fp16_split_softcapall_sm80_cu_744032ad_33424cuda3std6ranges3__45__cpo4swapE,(.L_7 - _ZN83_INTERNAL_63ead672_47_flash_fwd_hdim256_fp16_split_softcapall_sm80_cu_744032ad_33424cuda3std6ranges3__45__cpo4swapE)
_ZN83_INTERNAL_63ead672_47_flash_fwd_hdim256_fp16_split_softcapall_sm80_cu_744032ad_33424cuda3std6ranges3__45__cpo4swapE:
	.zero		1
.L_7:


//--------------------- .nv.constant0._ZN7cutlass13device_kernelIN5flash19enable_sm80_to_sm89INS1_16FlashAttnFwdSm80INS1_25CollectiveMainloopFwdSm80ILi8ELi1ELb1EN4cute5tupleIJNS5_1CILi128EEENS7_ILi64EEENS7_ILi256EEEEEELi256ENS_6half_tEfNS_4arch4Sm80ELb0ELb0ELb1ELb0ELb0ELb0ELb1ELb1EEENS1_21CollectiveEpilogueFwdINS6_IJS8_SA_S9_EEENS6_IJNS7_ILi1EEESI_SI_EEESC_SE_Li256ELb0ELb1ELb1ELb0EEENS1_19SingleTileSchedulerILb0ELb1ELb1ELi128EEEEEEEEEvNT_6ParamsE --------------------------
	.section	.nv.constant0._ZN7cutlass13device_kernelIN5flash19enable_sm80_to_sm89INS1_16FlashAttnFwdSm80INS1_25CollectiveMainloopFwdSm80ILi8ELi1ELb1EN4cute5tupleIJNS5_1CILi128EEENS7_ILi64EEENS7_ILi256EEEEEELi256ENS_6half_tEfNS_4arch4Sm80ELb0ELb0ELb1ELb0ELb0ELb0ELb1ELb1EEENS1_21CollectiveEpilogueFwdINS6_IJS8_SA_S9_EEENS6_IJNS7_ILi1EEESI_SI_EEESC_SE_Li256ELb0ELb1ELb1ELb0EEENS1_19SingleTileSchedulerILb0ELb1ELb1ELi128EEEEEEEEEvNT_6ParamsE,"a",@progbits
	.sectionflags	@""
	.align	4
.nv.constant0._ZN7cutlass13device_kernelIN5flash19enable_sm80_to_sm89INS1_16FlashAttnFwdSm80INS1_25CollectiveMainloopFwdSm80ILi8ELi1ELb1EN4cute5tupleIJNS5_1CILi128EEENS7_ILi64EEENS7_ILi256EEEEEELi256ENS_6half_tEfNS_4arch4Sm80ELb0ELb0ELb1ELb0ELb0ELb0ELb1ELb1EEENS1_21CollectiveEpilogueFwdINS6_IJS8_SA_S9_EEENS6_IJNS7_ILi1EEESI_SI_EEESC_SE_Li256ELb0ELb1ELb1ELb0EEENS1_19SingleTileSchedulerILb0ELb1ELb1ELi128EEEEEEEEEvNT_6ParamsE:
	.zero		1944


//--------------------- .nv.constant0._ZN7cutlass13device_kernelIN5flash19enable_sm80_to_sm89INS1_16FlashAttnFwdSm80INS1_25CollectiveMainloopFwdSm80ILi8ELi1ELb1EN4cute5tupleIJNS5_1CILi128EEENS7_ILi48EEENS7_ILi256EEEEEELi256ENS_6half_tEfNS_4arch4Sm80ELb0ELb0ELb1ELb1ELb0ELb0ELb1ELb1EEENS1_21CollectiveEpilogueFwdINS6_IJS8_SA_S9_EEENS6_IJNS7_ILi1EEESI_SI_EEESC_SE_Li256ELb1ELb1ELb1ELb0EEENS1_36VarlenDynamicPersistentTileSchedulerILi128ELi48ELi256ELi256ELb1ELb1ELb0ELb0ELb1ELb1EEEEEEEEEvNT_6ParamsE --------------------------
	.section	.nv.constant0._ZN7cutlass13device_kernelIN5flash19enable_sm80_to_sm89INS1_16FlashAttnFwdSm80INS1_25CollectiveMainloopFwdSm80ILi8ELi1ELb1EN4cute5tupleIJNS5_1CILi128EEENS7_ILi48EEENS7_ILi256EEEEEELi256ENS_6half_tEfNS_4arch4Sm80ELb0ELb0ELb1ELb1ELb0ELb0ELb1ELb1EEENS1_21CollectiveEpilogueFwdINS6_IJS8_SA_S9_EEENS6_IJNS7_ILi1EEESI_SI_EEESC_SE_Li256ELb1ELb1ELb1ELb0EEENS1_36VarlenDynamicPersistentTileSchedulerILi128ELi48ELi256ELi256ELb1ELb1ELb0ELb0ELb1ELb1EEEEEEEEEvNT_6ParamsE,"a",@progbits
	.sectionflags	@""
	.align	4
.nv.constant0._ZN7cutlass13device_kernelIN5flash19enable_sm80_to_sm89INS1_16FlashAttnFwdSm80INS1_25CollectiveMainloopFwdSm80ILi8ELi1ELb1EN4cute5tupleIJNS5_1CILi128EEENS7_ILi48EEENS7_ILi256EEEEEELi256ENS_6half_tEfNS_4arch4Sm80ELb0ELb0ELb1ELb1ELb0ELb0ELb1ELb1EEENS1_21CollectiveEpilogueFwdINS6_IJS8_SA_S9_EEENS6_IJNS7_ILi1EEESI_SI_EEESC_SE_Li256ELb1ELb1ELb1ELb0EEENS1_36VarlenDynamicPersistentTileSchedulerILi128ELi48ELi256ELi256ELb1ELb1ELb0ELb0ELb1ELb1EEEEEEEEEvNT_6ParamsE:
	.zero		1976


//--------------------- .nv.constant0._ZN7cutlass13device_kernelIN5flash19enable_sm80_to_sm89INS1_16FlashAttnFwdSm80INS1_25CollectiveMainloopFwdSm80ILi8ELi1ELb0EN4cute5tupleIJNS5_1CILi128EEENS7_ILi32EEENS7_ILi256EEEEEELi256ENS_6half_tEfNS_4arch4Sm80ELb0ELb0ELb1ELb1ELb0ELb1ELb1ELb1EEENS1_21CollectiveEpilogueFwdINS6_IJS8_SA_S9_EEENS6_IJNS7_ILi1EEESI_SI_EEESC_SE_Li256ELb1ELb1ELb1ELb0EEENS1_36VarlenDynamicPersistentTileSchedulerILi128ELi32ELi256ELi256ELb1ELb1ELb0ELb0ELb1ELb1EEEEEEEEEvNT_6ParamsE --------------------------
	.section	.nv.constant0._ZN7cutlass13device_kernelIN5flash19enable_sm80_to_sm89INS1_16FlashAttnFwdSm80INS1_25CollectiveMainloopFwdSm80ILi8ELi1ELb0EN4cute5tupleIJNS5_1CILi128EEENS7_ILi32EEENS7_ILi256EEEEEELi256ENS_6half_tEfNS_4arch4Sm80ELb0ELb0ELb1ELb1ELb0ELb1ELb1ELb1EEENS1_21CollectiveEpilogueFwdINS6_IJS8_SA_S9_EEENS6_IJNS7_ILi1EEESI_SI_EEESC_SE_Li256ELb1ELb1ELb1ELb0EEENS1_36VarlenDynamicPersistentTileSchedulerILi128ELi32ELi256ELi256ELb1ELb1ELb0ELb0ELb1ELb1EEEEEEEEEvNT_6ParamsE,"a",@progbits
	.sectionflags	@""
	.align	4
.nv.constant0._ZN7cutlass13device_kernelIN5flash19enable_sm80_to_sm89INS1_16FlashAttnFwdSm80INS1_25CollectiveMainloopFwdSm80ILi8ELi1ELb0EN4cute5tupleIJNS5_1CILi128EEENS7_ILi32EEENS7_ILi256EEEEEELi256ENS_6half_tEfNS_4arch4Sm80ELb0ELb0ELb1ELb1ELb0ELb1ELb1ELb1EEENS1_21CollectiveEpilogueFwdINS6_IJS8_SA_S9_EEENS6_IJNS7_ILi1EEESI_SI_EEESC_SE_Li256ELb1ELb1ELb1ELb0EEENS1_36VarlenDynamicPersistentTileSchedulerILi128ELi32ELi256ELi256ELb1ELb1ELb0ELb0ELb1ELb1EEEEEEEEEvNT_6ParamsE:
	.zero		1976


//--------------------- .nv.constant0._ZN7cutlass13device_kernelIN5flash19enable_sm80_to_sm89INS1_16FlashAttnFwdSm80INS1_25CollectiveMainloopFwdSm80ILi8ELi1ELb1EN4cute5tupleIJNS5_1CILi128EEENS7_ILi48EEENS7_ILi256EEEEEELi256ENS_6half_tEfNS_4arch4Sm80ELb0ELb1ELb1ELb0ELb0ELb0ELb1ELb1EEENS1_21CollectiveEpilogueFwdINS6_IJS8_SA_S9_EEENS6_IJNS7_ILi1EEESI_SI_EEESC_SE_Li256ELb0ELb1ELb1ELb0EEENS1_19SingleTileSchedulerILb0ELb1ELb1ELi128EEEEEEEEEvNT_6ParamsE --------------------------
	.section	.nv.constant0._ZN7cutlass13device_kernelIN5flash19enable_sm80_to_sm89INS1_16FlashAttnFwdSm80INS1_25CollectiveMainloopFwdSm80ILi8ELi1ELb1EN4cute5tupleIJNS5_1CILi128EEENS7_ILi48EEENS7_ILi256EEEEEELi256ENS_6half_tEfNS_4arch4Sm80ELb0ELb1ELb1ELb0ELb0ELb0ELb1ELb1EEENS1_21CollectiveEpilogueFwdINS6_IJS8_SA_S9_EEENS6_IJNS7_ILi1EEESI_SI_EEESC_SE_Li256ELb0ELb1ELb1ELb0EEENS1_19SingleTileSchedulerILb0ELb1ELb1ELi128EEEEEEEEEvNT_6ParamsE,"a",@progbits
	.sectionflags	@""
	.align	4
.nv.constant0._ZN7cutlass13device_kernelIN5flash19enable_sm80_to_sm89INS1_16FlashAttnFwdSm80INS1_25CollectiveMainloopFwdSm80ILi8ELi1ELb1EN4cute5tupleIJNS5_1CILi128EEENS7_ILi48EEENS7_ILi256EEEEEELi256ENS_6half_tEfNS_4arch4Sm80ELb0ELb1ELb1ELb0ELb0ELb0ELb1ELb1EEENS1_21CollectiveEpilogueFwdINS6_IJS8_SA_S9_EEENS6_IJNS7_ILi1EEESI_SI_EEESC_SE_Li256ELb0ELb1ELb1ELb0EEENS1_19SingleTileSchedulerILb0ELb1ELb1ELi128EEEEEEEEEvNT_6ParamsE:
	.zero		1944


//--------------------- .nv.constant0._ZN7cutlass13device_kernelIN5flash19enable_sm80_to_sm89INS1_16FlashAttnFwdSm80INS1_25CollectiveMainloopFwdSm80ILi8ELi1ELb1EN4cute5tupleIJNS5_1CILi128EEENS7_ILi48EEENS7_ILi256EEEEEELi256ENS_6half_tEfNS_4arch4Sm80ELb0ELb1ELb1ELb1ELb0ELb0ELb1ELb1EEENS1_21CollectiveEpilogueFwdINS6_IJS8_SA_S9_EEENS6_IJNS7_ILi1EEESI_SI_EEESC_SE_Li256ELb1ELb1ELb1ELb0EEENS1_36VarlenDynamicPersistentTileSchedulerILi128ELi48ELi256ELi256ELb1ELb1ELb0ELb1ELb0ELb1EEEEEEEEEvNT_6ParamsE --------------------------
	.section	.nv.constant0._ZN7cutlass13device_kernelIN5flash19enable_sm80_to_sm89INS1_16FlashAttnFwdSm80INS1_25CollectiveMainloopFwdSm80ILi8ELi1ELb1EN4cute5tupleIJNS5_1CILi128EEENS7_ILi48EEENS7_ILi256EEEEEELi256ENS_6half_tEfNS_4arch4Sm80ELb0ELb1ELb1ELb1ELb0ELb0ELb1ELb1EEENS1_21CollectiveEpilogueFwdINS6_IJS8_SA_S9_EEENS6_IJNS7_ILi1EEESI_SI_EEESC_SE_Li256ELb1ELb1ELb1ELb0EEENS1_36VarlenDynamicPersistentTileSchedulerILi128ELi48ELi256ELi256ELb1ELb1ELb0ELb1ELb0ELb1EEEEEEEEEvNT_6ParamsE,"a",@progbits
	.sectionflags	@""
	.align	4
.nv.constant0._ZN7cutlass13device_kernelIN5flash19enable_sm80_to_sm89INS1_16FlashAttnFwdSm80INS1_25CollectiveMainloopFwdSm80ILi8ELi1ELb1EN4cute5tupleIJNS5_1CILi128EEENS7_ILi48EEENS7_ILi256EEEEEELi256ENS_6half_tEfNS_4arch4Sm80ELb0ELb1ELb1ELb1ELb0ELb0ELb1ELb1EEENS1_21CollectiveEpilogueFwdINS6_IJS8_SA_S9_EEENS6_IJNS7_ILi1EEESI_SI_EEESC_SE_Li256ELb1ELb1ELb1ELb0EEENS1_36VarlenDynamicPersistentTileSchedulerILi128ELi48ELi256ELi256ELb1ELb1ELb0ELb1ELb0ELb1EEEEEEEEEvNT_6ParamsE:
	.zero		1976


//--------------------- .nv.constant0._ZN7cutlass13device_kernelIN5flash19enable_sm80_to_sm89INS1_16FlashAttnFwdSm80INS1_25CollectiveMainloopFwdSm80ILi8ELi1ELb0EN4cute5tupleIJNS5_1CILi128EEENS7_ILi32EEENS7_ILi256EEEEEELi256ENS_6half_tEfNS_4arch4Sm80ELb0ELb1ELb1ELb1ELb0ELb1ELb1ELb1EEENS1_21CollectiveEpilogueFwdINS6_IJS8_SA_S9_EEENS6_IJNS7_ILi1EEESI_SI_EEESC_SE_Li256ELb1ELb1ELb1ELb0EEENS1_36VarlenDynamicPersistentTileSchedulerILi128ELi32ELi256ELi256ELb1ELb1ELb0ELb1ELb0ELb1EEEEEEEEEvNT_6ParamsE --------------------------
	.section	.nv.constant0._ZN7cutlass13device_kernelIN5flash19enable_sm80_to_sm89INS1_16FlashAttnFwdSm80INS1_25CollectiveMainloopFwdSm80ILi8ELi1ELb0EN4cute5tupleIJNS5_1CILi128EEENS7_ILi32EEENS7_ILi256EEEEEELi256ENS_6half_tEfNS_4arch4Sm80ELb0ELb1ELb1ELb1ELb0ELb1ELb1ELb1EEENS1_21CollectiveEpilogueFwdINS6_IJS8_SA_S9_EEENS6_IJNS7_ILi1EEESI_SI_EEESC_SE_Li256ELb1ELb1ELb1ELb0EEENS1_36VarlenDynamicPersistentTileSchedulerILi128ELi32ELi256ELi256ELb1ELb1ELb0ELb1ELb0ELb1EEEEEEEEEvNT_6ParamsE,"a",@progbits
	.sectionflags	@""
	.align	4
.nv.constant0._ZN7cutlass13device_kernelIN5flash19enable_sm80_to_sm89INS1_16FlashAttnFwdSm80INS1_25CollectiveMainloopFwdSm80ILi8ELi1ELb0EN4cute5tupleIJNS5_1CILi128EEENS7_ILi32EEENS7_ILi256EEEEEELi256ENS_6half_tEfNS_4arch4Sm80ELb0ELb1ELb1ELb1ELb0ELb1ELb1ELb1EEENS1_21CollectiveEpilogueFwdINS6_IJS8_SA_S9_EEENS6_IJNS7_ILi1EEESI_SI_EEESC_SE_Li256ELb1ELb1ELb1ELb0EEENS1_36VarlenDynamicPersistentTileSchedulerILi128ELi32ELi256ELi256ELb1ELb1ELb0ELb1ELb0ELb1EEEEEEEEEvNT_6ParamsE:
	.zero		1976


//--------------------- .nv.constant0._ZN7cutlass13device_kernelIN5flash19enable_sm80_to_sm89INS1_16FlashAttnFwdSm80INS1_25CollectiveMainloopFwdSm80ILi8ELi1ELb1EN4cute5tupleIJNS5_1CILi128EEENS7_ILi64EEENS7_ILi256EEEEEELi256ENS_6half_tEfNS_4arch4Sm80ELb1ELb0ELb1ELb0ELb0ELb0ELb1ELb1EEENS1_21CollectiveEpilogueFwdINS6_IJS8_SA_S9_EEENS6_IJNS7_ILi1EEESI_SI_EEESC_SE_Li256ELb0ELb1ELb1ELb0EEENS1_30DynamicPersistentTileSchedulerILi256ELi256ELb1ELb1ELb0EEEEEEEEEvNT_6ParamsE --------------------------
	.section	.nv.constant0._ZN7cutlass13device_kernelIN5flash19enable_sm80_to_sm89INS1_16FlashAttnFwdSm80INS1_25CollectiveMainloopFwdSm80ILi8ELi1ELb1EN4cute5tupleIJNS5_1CILi128EEENS7_ILi64EEENS7_ILi256EEEEEELi256ENS_6half_tEfNS_4arch4Sm80ELb1ELb0ELb1ELb0ELb0ELb0ELb1ELb1EEENS1_21CollectiveEpilogueFwdINS6_IJS8_SA_S9_EEENS6_IJNS7_ILi1EEESI_SI_EEESC_SE_Li256ELb0ELb1ELb1ELb0EEENS1_30DynamicPersistentTileSchedulerILi256ELi256ELb1ELb1ELb0EEEEEEEEEvNT_6ParamsE,"a",@progbits
	.sectionflags	@""
	.align	4
.nv.constant0._ZN7cutlass13device_kernelIN5flash19enable_sm80_to_sm89INS1_16FlashAttnFwdSm80INS1_25CollectiveMainloopFwdSm80ILi8ELi1ELb1EN4cute5tupleIJNS5_1CILi128EEENS7_ILi64EEENS7_ILi256EEEEEELi256ENS_6half_tEfNS_4arch4Sm80ELb1ELb0ELb1ELb0ELb0ELb0ELb1ELb1EEENS1_21CollectiveEpilogueFwdINS6_IJS8_SA_S9_EEENS6_IJNS7_ILi1EEESI_SI_EEESC_SE_Li256ELb0ELb1ELb1ELb0EEENS1_30DynamicPersistentTileSchedulerILi256ELi256ELb1ELb1ELb0EEEEEEEEEvNT_6ParamsE:
	.zero		1960


//--------------------- .nv.constant0._ZN7cutlass13device_kernelIN5flash19enable_sm80_to_sm89INS1_16FlashAttnFwdSm80INS1_25CollectiveMainloopFwdSm80ILi8ELi1ELb1EN4cute5tupleIJNS5_1CILi128EEENS7_ILi48EEENS7_ILi256EEEEEELi256ENS_6half_tEfNS_4arch4Sm80ELb1ELb0ELb1ELb1ELb0ELb0ELb1ELb1EEENS1_21CollectiveEpilogueFwdINS6_IJS8_SA_S9_EEENS6_IJNS7_ILi1EEESI_SI_EEESC_SE_Li256ELb1ELb1ELb1ELb0EEENS1_36VarlenDynamicPersistentTileSchedulerILi128ELi48ELi256ELi256ELb1ELb1ELb0ELb1ELb1ELb1EEEEEEEEEvNT_6ParamsE --------------------------
	.section	.nv.constant0._ZN7cutlass13device_kernelIN5flash19enable_sm80_to_sm89INS1_16FlashAttnFwdSm80INS1_25CollectiveMainloopFwdSm80ILi8ELi1ELb1EN4cute5tupleIJNS5_1CILi128EEENS7_ILi48EEENS7_ILi256EEEEEELi256ENS_6half_tEfNS_4arch4Sm80ELb1ELb0ELb1ELb1ELb0ELb0ELb1ELb1EEENS1_21CollectiveEpilogueFwdINS6_IJS8_SA_S9_EEENS6_IJNS7_ILi1EEESI_SI_EEESC_SE_Li256ELb1ELb1ELb1ELb0EEENS1_36VarlenDynamicPersistentTileSchedulerILi128ELi48ELi256ELi256ELb1ELb1ELb0ELb1ELb1ELb1EEEEEEEEEvNT_6ParamsE,"a",@progbits
	.sectionflags	@""
	.align	4
.nv.constant0._ZN7cutlass13device_kernelIN5flash19enable_sm80_to_sm89INS1_16FlashAttnFwdSm80INS1_25CollectiveMainloopFwdSm80ILi8ELi1ELb1EN4cute5tupleIJNS5_1CILi128EEENS7_ILi48EEENS7_ILi256EEEEEELi256ENS_6half_tEfNS_4arch4Sm80ELb1ELb0ELb1ELb1ELb0ELb0ELb1ELb1EEENS1_21CollectiveEpilogueFwdINS6_IJS8_SA_S9_EEENS6_IJNS7_ILi1EEESI_SI_EEESC_SE_Li256ELb1ELb1ELb1ELb0EEENS1_36VarlenDynamicPersistentTileSchedulerILi128ELi48ELi256ELi256ELb1ELb1ELb0ELb1ELb1ELb1EEEEEEEEEvNT_6ParamsE:
	.zero		1976


//--------------------- .nv.constant0._ZN7cutlass13device_kernelIN5flash19enable_sm80_to_sm89INS1_16FlashAttnFwdSm80INS1_25CollectiveMainloopFwdSm80ILi8ELi1ELb0EN4cute5tupleIJNS5_1CILi128EEENS7_ILi32EEENS7_ILi256EEEEEELi256ENS_6half_tEfNS_4arch4Sm80ELb1ELb0ELb1ELb1ELb0ELb1ELb1ELb1EEENS1_21CollectiveEpilogueFwdINS6_IJS8_SA_S9_EEENS6_IJNS7_ILi1EEESI_SI_EEESC_SE_Li256ELb1ELb1ELb1ELb0EEENS1_36VarlenDynamicPersistentTileSchedulerILi128ELi32ELi256ELi256ELb1ELb1ELb0ELb1ELb1ELb1EEEEEEEEEvNT_6ParamsE --------------------------
	.section	.nv.constant0._ZN7cutlass13device_kernelIN5flash19enable_sm80_to_sm89INS1_16FlashAttnFwdSm80INS1_25CollectiveMainloopFwdSm80ILi8ELi1ELb0EN4cute5tupleIJNS5_1CILi128EEENS7_ILi32EEENS7_ILi256EEEEEELi256ENS_6half_tEfNS_4arch4Sm80ELb1ELb0ELb1ELb1ELb0ELb1ELb1ELb1EEENS1_21CollectiveEpilogueFwdINS6_IJS8_SA_S9_EEENS6_IJNS7_ILi1EEESI_SI_EEESC_SE_Li256ELb1ELb1ELb1ELb0EEENS1_36VarlenDynamicPersistentTileSchedulerILi128ELi32ELi256ELi256ELb1ELb1ELb0ELb1ELb1ELb1EEEEEEEEEvNT_6ParamsE,"a",@progbits
	.sectionflags	@""
	.align	4
.nv.constant0._ZN7cutlass13device_kernelIN5flash19enable_sm80_to_sm89INS1_16FlashAttnFwdSm80INS1_25CollectiveMainloopFwdSm80ILi8ELi1ELb0EN4cute5tupleIJNS5_1CILi128EEENS7_ILi32EEENS7_ILi256EEEEEELi256ENS_6half_tEfNS_4arch4Sm80ELb1ELb0ELb1ELb1ELb0ELb1ELb1ELb1EEENS1_21CollectiveEpilogueFwdINS6_IJS8_SA_S9_EEENS6_IJNS7_ILi1EEESI_SI_EEESC_SE_Li256ELb1ELb1ELb1ELb0EEENS1_36VarlenDynamicPersistentTileSchedulerILi128ELi32ELi256ELi256ELb1ELb1ELb0ELb1ELb1ELb1EEEEEEEEEvNT_6ParamsE:
	.zero		1976


//--------------------- .nv.constant0._ZN7cutlass13device_kernelIN5flash19enable_sm80_to_sm89INS1_16FlashAttnFwdSm80INS1_25CollectiveMainloopFwdSm80ILi8ELi1ELb0EN4cute5tupleIJNS5_1CILi128EEENS7_ILi96EEENS7_ILi256EEEEEELi256ENS_6half_tEfNS_4arch4Sm80ELb0ELb0ELb1ELb0ELb0ELb0ELb1ELb1EEENS1_21CollectiveEpilogueFwdINS6_IJS8_SA_S9_EEENS6_IJNS7_ILi1EEESI_SI_EEESC_SE_Li256ELb0ELb1ELb1ELb0EEENS1_19SingleTileSchedulerILb0ELb1ELb1ELi128EEEEEEEEEvNT_6ParamsE --------------------------
	.section	.nv.constant0._ZN7cutlass13device_kernelIN5flash19enable_sm80_to_sm89INS1_16FlashAttnFwdSm80INS1_25CollectiveMainloopFwdSm80ILi8ELi1ELb0EN4cute5tupleIJNS5_1CILi128EEENS7_ILi96EEENS7_ILi256EEEEEELi256ENS_6half_tEfNS_4arch4Sm80ELb0ELb0ELb1ELb0ELb0ELb0ELb1ELb1EEENS1_21CollectiveEpilogueFwdINS6_IJS8_SA_S9_EEENS6_IJNS7_ILi1EEESI_SI_EEESC_SE_Li256ELb0ELb1ELb1ELb0EEENS1_19SingleTileSchedulerILb0ELb1ELb1ELi128EEEEEEEEEvNT_6ParamsE,"a",@progbits
	.sectionflags	@""
	.align	4
.nv.constant0._ZN7cutlass13device_kernelIN5flash19enable_sm80_to_sm89INS1_16FlashAttnFwdSm80INS1_25CollectiveMainloopFwdSm80ILi8ELi1ELb0EN4cute5tupleIJNS5_1CILi128EEENS7_ILi96EEENS7_ILi256EEEEEELi256ENS_6half_tEfNS_4arch4Sm80ELb0ELb0ELb1ELb0ELb0ELb0ELb1ELb1EEENS1_21CollectiveEpilogueFwdINS6_IJS8_SA_S9_EEENS6_IJNS7_ILi1EEESI_SI_EEESC_SE_Li256ELb0ELb1ELb1ELb0EEENS1_19SingleTileSchedulerILb0ELb1ELb1ELi128EEEEEEEEEvNT_6ParamsE:
	.zero		1944


//--------------------- .nv.constant0._ZN7cutlass13device_kernelIN5flash19enable_sm80_to_sm89INS1_16FlashAttnFwdSm80INS1_25CollectiveMainloopFwdSm80ILi8ELi1ELb0EN4cute5tupleIJNS5_1CILi128EEENS7_ILi64EEENS7_ILi256EEEEEELi256ENS_6half_tEfNS_4arch4Sm80ELb0ELb0ELb1ELb1ELb0ELb0ELb1ELb1EEENS1_21CollectiveEpilogueFwdINS6_IJS8_SA_S9_EEENS6_IJNS7_ILi1EEESI_SI_EEESC_SE_Li256ELb1ELb1ELb1ELb0EEENS1_36VarlenDynamicPersistentTileSchedulerILi128ELi64ELi256ELi256ELb1ELb1ELb0ELb0ELb1ELb1EEEEEEEEEvNT_6ParamsE --------------------------
	.section	.nv.constant0._ZN7cutlass13device_kernelIN5flash19enable_sm80_to_sm89INS1_16FlashAttnFwdSm80INS1_25CollectiveMainloopFwdSm80ILi8ELi1ELb0EN4cute5tupleIJNS5_1CILi128EEENS7_ILi64EEENS7_ILi256EEEEEELi256ENS_6half_tEfNS_4arch4Sm80ELb0ELb0ELb1ELb1ELb0ELb0ELb1ELb1EEENS1_21CollectiveEpilogueFwdINS6_IJS8_SA_S9_EEENS6_IJNS7_ILi1EEESI_SI_EEESC_SE_Li256ELb1ELb1ELb1ELb0EEENS1_36VarlenDynamicPersistentTileSchedulerILi128ELi64ELi256ELi256ELb1ELb1ELb0ELb0ELb1ELb1EEEEEEEEEvNT_6ParamsE,"a",@progbits
	.sectionflags	@""
	.align	4
.nv.constant0._ZN7cutlass13device_kernelIN5flash19enable_sm80_to_sm89INS1_16FlashAttnFwdSm80INS1_25CollectiveMainloopFwdSm80ILi8ELi1ELb0EN4cute5tupleIJNS5_1CILi128EEENS7_ILi64EEENS7_ILi256EEEEEELi256ENS_6half_tEfNS_4arch4Sm80ELb0ELb0ELb1ELb1ELb0ELb0ELb1ELb1EEENS1_21CollectiveEpilogueFwdINS6_IJS8_SA_S9_EEENS6_IJNS7_ILi1EEESI_SI_EEESC_SE_Li256ELb1ELb1ELb1ELb0EEENS1_36VarlenDynamicPersistentTileSchedulerILi128ELi64ELi256ELi256ELb1ELb1ELb0ELb0ELb1ELb1EEEEEEEEEvNT_6ParamsE:
	.zero		1976


//--------------------- .nv.constant0._ZN7cutlass13device_kernelIN5flash19enable_sm80_to_sm89INS1_16FlashAttnFwdSm80INS1_25CollectiveMainloopFwdSm80ILi8ELi1ELb0EN4cute5tupleIJNS5_1CILi128EEENS7_ILi48EEENS7_ILi256EEEEEELi256ENS_6half_tEfNS_4arch4Sm80ELb0ELb0ELb1ELb1ELb0ELb1ELb1ELb1EEENS1_21CollectiveEpilogueFwdINS6_IJS8_SA_S9_EEENS6_IJNS7_ILi1EEESI_SI_EEESC_SE_Li256ELb1ELb1ELb1ELb0EEENS1_36VarlenDynamicPersistentTileSchedulerILi128ELi48ELi256ELi256ELb1ELb1ELb0ELb0ELb1ELb1EEEEEEEEEvNT_6ParamsE --------------------------
	.section	.nv.constant0._ZN7cutlass13device_kernelIN5flash19enable_sm80_to_sm89INS1_16FlashAttnFwdSm80INS1_25CollectiveMainloopFwdSm80ILi8ELi1ELb0EN4cute5tupleIJNS5_1CILi128EEENS7_ILi48EEENS7_ILi256EEEEEELi256ENS_6half_tEfNS_4arch4Sm80ELb0ELb0ELb1ELb1ELb0ELb1ELb1ELb1EEENS1_21CollectiveEpilogueFwdINS6_IJS8_SA_S9_EEENS6_IJNS7_ILi1EEESI_SI_EEESC_SE_Li256ELb1ELb1ELb1ELb0EEENS1_36VarlenDynamicPersistentTileSchedulerILi128ELi48ELi256ELi256ELb1ELb1ELb0ELb0ELb1ELb1EEEEEEEEEvNT_6ParamsE,"a",@progbits
	.sectionflags	@""
	.align	4
.nv.constant0._ZN7cutlass13device_kernelIN5flash19enable_sm80_to_sm89INS1_16FlashAttnFwdSm80INS1_25CollectiveMainloopFwdSm80ILi8ELi1ELb0EN4cute5tupleIJNS5_1CILi128EEENS7_ILi48EEENS7_ILi256EEEEEELi256ENS_6half_tEfNS_4arch4Sm80ELb0ELb0ELb1ELb1ELb0ELb1ELb1ELb1EEENS1_21CollectiveEpilogueFwdINS6_IJS8_SA_S9_EEENS6_IJNS7_ILi1EEESI_SI_EEESC_SE_Li256ELb1ELb1ELb1ELb0EEENS1_36VarlenDynamicPersistentTileSchedulerILi128ELi48ELi256ELi256ELb1ELb1ELb0ELb0ELb1ELb1EEEEEEEEEvNT_6ParamsE:
	.zero		1976


//--------------------- .nv.constant0._ZN7cutlass13device_kernelIN5flash19enable_sm80_to_sm89INS1_16FlashAttnFwdSm80INS1_25CollectiveMainloopFwdSm80ILi8ELi1ELb0EN4cute5tupleIJNS5_1CILi128EEENS7_ILi64EEENS7_ILi256EEEEEELi256ENS_6half_tEfNS_4arch4Sm80ELb0ELb1ELb1ELb0ELb0ELb0ELb1ELb1EEENS1_21CollectiveEpilogueFwdINS6_IJS8_SA_S9_EEENS6_IJNS7_ILi1EEESI_SI_EEESC_SE_Li256ELb0ELb1ELb1ELb0EEENS1_19SingleTileSchedulerILb0ELb1ELb1ELi128EEEEEEEEEvNT_6ParamsE --------------------------
	.section	.nv.constant0._ZN7cutlass13device_kernelIN5flash19enable_sm80_to_sm89INS1_16FlashAttnFwdSm80INS1_25CollectiveMainloopFwdSm80ILi8ELi1ELb0EN4cute5tupleIJNS5_1CILi128EEENS7_ILi64EEENS7_ILi256EEEEEELi256ENS_6half_tEfNS_4arch4Sm80ELb0ELb1ELb1ELb0ELb0ELb0ELb1ELb1EEENS1_21CollectiveEpilogueFwdINS6_IJS8_SA_S9_EEENS6_IJNS7_ILi1EEESI_SI_EEESC_SE_Li256ELb0ELb1ELb1ELb0EEENS1_19SingleTileSchedulerILb0ELb1ELb1ELi128EEEEEEEEEvNT_6ParamsE,"a",@progbits
	.sectionflags	@""
	.align	4
.nv.constant0._ZN7cutlass13device_kernelIN5flash19enable_sm80_to_sm89INS1_16FlashAttnFwdSm80INS1_25CollectiveMainloopFwdSm80ILi8ELi1ELb0EN4cute5tupleIJNS5_1CILi128EEENS7_ILi64EEENS7_ILi256EEEEEELi256ENS_6half_tEfNS_4arch4Sm80ELb0ELb1ELb1ELb0ELb0ELb0ELb1ELb1EEENS1_21CollectiveEpilogueFwdINS6_IJS8_SA_S9_EEENS6_IJNS7_ILi1EEESI_SI_EEESC_SE_Li256ELb0ELb1ELb1ELb0EEENS1_19SingleTileSchedulerILb0ELb1ELb1ELi128EEEEEEEEEvNT_6ParamsE:
	.zero		1944


//--------------------- .nv.constant0._ZN7cutlass13device_kernelIN5flash19enable_sm80_to_sm89INS1_16FlashAttnFwdSm80INS1_25CollectiveMainloopFwdSm80ILi8ELi1ELb0EN4cute5tupleIJNS5_1CILi128EEENS7_ILi64EEENS7_ILi256EEEEEELi256ENS_6half_tEfNS_4arch4Sm80ELb0ELb1ELb1ELb1ELb0ELb0ELb1ELb1EEENS1_21CollectiveEpilogueFwdINS6_IJS8_SA_S9_EEENS6_IJNS7_ILi1EEESI_SI_EEESC_SE_Li256ELb1ELb1ELb1ELb0EEENS1_36VarlenDynamicPersistentTileSchedulerILi128ELi64ELi256ELi256ELb1ELb1ELb0ELb1ELb0ELb1EEEEEEEEEvNT_6ParamsE --------------------------
	.section	.nv.constant0._ZN7cutlass13device_kernelIN5flash19enable_sm80_to_sm89INS1_16FlashAttnFwdSm80INS1_25CollectiveMainloopFwdSm80ILi8ELi1ELb0EN4cute5tupleIJNS5_1CILi128EEENS7_ILi64EEENS7_ILi256EEEEEELi256ENS_6half_tEfNS_4arch4Sm80ELb0ELb1ELb1ELb1ELb0ELb0ELb1ELb1EEENS1_21CollectiveEpilogueFwdINS6_IJS8_SA_S9_EEENS6_IJNS7_ILi1EEESI_SI_EEESC_SE_Li256ELb1ELb1ELb1ELb0EEENS1_36VarlenDynamicPersistentTileSchedulerILi128ELi64ELi256ELi256ELb1ELb1ELb0ELb1ELb0ELb1EEEEEEEEEvNT_6ParamsE,"a",@progbits
	.sectionflags	@""
	.align	4
.nv.constant0._ZN7cutlass13device_kernelIN5flash19enable_sm80_to_sm89INS1_16FlashAttnFwdSm80INS1_25CollectiveMainloopFwdSm80ILi8ELi1ELb0EN4cute5tupleIJNS5_1CILi128EEENS7_ILi64EEENS7_ILi256EEEEEELi256ENS_6half_tEfNS_4arch4Sm80ELb0ELb1ELb1ELb1ELb0ELb0ELb1ELb1EEENS1_21CollectiveEpilogueFwdINS6_IJS8_SA_S9_EEENS6_IJNS7_ILi1EEESI_SI_EEESC_SE_Li256ELb1ELb1ELb1ELb0EEENS1_36VarlenDynamicPersistentTileSchedulerILi128ELi64ELi256ELi256ELb1ELb1ELb0ELb1ELb0ELb1EEEEEEEEEvNT_6ParamsE:
	.zero		1976


//--------------------- .nv.constant0._ZN7cutlass13device_kernelIN5flash19enable_sm80_to_sm89INS1_16FlashAttnFwdSm80INS1_25CollectiveMainloopFwdSm80ILi8ELi1ELb0EN4cute5tupleIJNS5_1CILi128EEENS7_ILi48EEENS7_ILi256EEEEEELi256ENS_6half_tEfNS_4arch4Sm80ELb0ELb1ELb1ELb1ELb0ELb1ELb1ELb1EEENS1_21CollectiveEpilogueFwdINS6_IJS8_SA_S9_EEENS6_IJNS7_ILi1EEESI_SI_EEESC_SE_Li256ELb1ELb1ELb1ELb0EEENS1_36VarlenDynamicPersistentTileSchedulerILi128ELi48ELi256ELi256ELb1ELb1ELb0ELb1ELb0ELb1EEEEEEEEEvNT_6ParamsE --------------------------
	.section	.nv.constant0._ZN7cutlass13device_kernelIN5flash19enable_sm80_to_sm89INS1_16FlashAttnFwdSm80INS1_25CollectiveMainloopFwdSm80ILi8ELi1ELb0EN4cute5tupleIJNS5_1CILi128EEENS7_ILi48EEENS7_ILi256EEEEEELi256ENS_6half_tEfNS_4arch4Sm80ELb0ELb1ELb1ELb1ELb0ELb1ELb1ELb1EEENS1_21CollectiveEpilogueFwdINS6_IJS8_SA_S9_EEENS6_IJNS7_ILi1EEESI_SI_EEESC_SE_Li256ELb1ELb1ELb1ELb0EEENS1_36VarlenDynamicPersistentTileSchedulerILi128ELi48ELi256ELi256ELb1ELb1ELb0ELb1ELb0ELb1EEEEEEEEEvNT_6ParamsE,"a",@progbits
	.sectionflags	@""
	.align	4
.nv.constant0._ZN7cutlass13device_kernelIN5flash19enable_sm80_to_sm89INS1_16FlashAttnFwdSm80INS1_25CollectiveMainloopFwdSm80ILi8ELi1ELb0EN4cute5tupleIJNS5_1CILi128EEENS7_ILi48EEENS7_ILi256EEEEEELi256ENS_6half_tEfNS_4arch4Sm80ELb0ELb1ELb1ELb1ELb0ELb1ELb1ELb1EEENS1_21CollectiveEpilogueFwdINS6_IJS8_SA_S9_EEENS6_IJNS7_ILi1EEESI_SI_EEESC_SE_Li256ELb1ELb1ELb1ELb0EEENS1_36VarlenDynamicPersistentTileSchedulerILi128ELi48ELi256ELi256ELb1ELb1ELb0ELb1ELb0ELb1EEEEEEEEEvNT_6ParamsE:
	.zero		1976


//--------------------- .nv.constant0._ZN7cutlass13device_kernelIN5flash19enable_sm80_to_sm89INS1_16FlashAttnFwdSm80INS1_25CollectiveMainloopFwdSm80ILi8ELi1ELb0EN4cute5tupleIJNS5_1CILi128EEENS7_ILi96EEENS7_ILi256EEEEEELi256ENS_6half_tEfNS_4arch4Sm80ELb1ELb0ELb1ELb0ELb0ELb0ELb1ELb1EEENS1_21CollectiveEpilogueFwdINS6_IJS8_SA_S9_EEENS6_IJNS7_ILi1EEESI_SI_EEESC_SE_Li256ELb0ELb1ELb1ELb0EEENS1_30DynamicPersistentTileSchedulerILi256ELi256ELb1ELb1ELb0EEEEEEEEEvNT_6ParamsE --------------------------
	.section	.nv.constant0._ZN7cutlass13device_kernelIN5flash19enable_sm80_to_sm89INS1_16FlashAttnFwdSm80INS1_25CollectiveMainloopFwdSm80ILi8ELi1ELb0EN4cute5tupleIJNS5_1CILi128EEENS7_ILi96EEENS7_ILi256EEEEEELi256ENS_6half_tEfNS_4arch4Sm80ELb1ELb0ELb1ELb0ELb0ELb0ELb1ELb1EEENS1_21CollectiveEpilogueFwdINS6_IJS8_SA_S9_EEENS6_IJNS7_ILi1EEESI_SI_EEESC_SE_Li256ELb0ELb1ELb1ELb0EEENS1_30DynamicPersistentTileSchedulerILi256ELi256ELb1ELb1ELb0EEEEEEEEEvNT_6ParamsE,"a",@progbits
	.sectionflags	@""
	.align	4
.nv.constant0._ZN7cutlass13device_kernelIN5flash19enable_sm80_to_sm89INS1_16FlashAttnFwdSm80INS1_25CollectiveMainloopFwdSm80ILi8ELi1ELb0EN4cute5tupleIJNS5_1CILi128EEENS7_ILi96EEENS7_ILi256EEEEEELi256ENS_6half_tEfNS_4arch4Sm80ELb1ELb0ELb1ELb0ELb0ELb0ELb1ELb1EEENS1_21CollectiveEpilogueFwdINS6_IJS8_SA_S9_EEENS6_IJNS7_ILi1EEESI_SI_EEESC_SE_Li256ELb0ELb1ELb1ELb0EEENS1_30DynamicPersistentTileSchedulerILi256ELi256ELb1ELb1ELb0EEEEEEEEEvNT_6ParamsE:
	.zero		1960


//--------------------- .nv.constant0._ZN7cutlass13device_kernelIN5flash19enable_sm80_to_sm89INS1_16FlashAttnFwdSm80INS1_25CollectiveMainloopFwdSm80ILi8ELi1ELb0EN4cute5tupleIJNS5_1CILi128EEENS7_ILi64EEENS7_ILi256EEEEEELi256ENS_6half_tEfNS_4arch4Sm80ELb1ELb0ELb1ELb1ELb0ELb0ELb1ELb1EEENS1_21CollectiveEpilogueFwdINS6_IJS8_SA_S9_EEENS6_IJNS7_ILi1EEESI_SI_EEESC_SE_Li256ELb1ELb1ELb1ELb0EEENS1_36VarlenDynamicPersistentTileSchedulerILi128ELi64ELi256ELi256ELb1ELb1ELb0ELb1ELb1ELb1EEEEEEEEEvNT_6ParamsE --------------------------
	.section	.nv.constant0._ZN7cutlass13device_kernelIN5flash19enable_sm80_to_sm89INS1_16FlashAttnFwdSm80INS1_25CollectiveMainloopFwdSm80ILi8ELi1ELb0EN4cute5tupleIJNS5_1CILi128EEENS7_ILi64EEENS7_ILi256EEEEEELi256ENS_6half_tEfNS_4arch4Sm80ELb1ELb0ELb1ELb1ELb0ELb0ELb1ELb1EEENS1_21CollectiveEpilogueFwdINS6_IJS8_SA_S9_EEENS6_IJNS7_ILi1EEESI_SI_EEESC_SE_Li256ELb1ELb1ELb1ELb0EEENS1_36VarlenDynamicPersistentTileSchedulerILi128ELi64ELi256ELi256ELb1ELb1ELb0ELb1ELb1ELb1EEEEEEEEEvNT_6ParamsE,"a",@progbits
	.sectionflags	@""
	.align	4
.nv.constant0._ZN7cutlass13device_kernelIN5flash19enable_sm80_to_sm89INS1_16FlashAttnFwdSm80INS1_25CollectiveMainloopFwdSm80ILi8ELi1ELb0EN4cute5tupleIJNS5_1CILi128EEENS7_ILi64EEENS7_ILi256EEEEEELi256ENS_6half_tEfNS_4arch4Sm80ELb1ELb0ELb1ELb1ELb0ELb0ELb1ELb1EEENS1_21CollectiveEpilogueFwdINS6_IJS8_SA_S9_EEENS6_IJNS7_ILi1EEESI_SI_EEESC_SE_Li256ELb1ELb1ELb1ELb0EEENS1_36VarlenDynamicPersistentTileSchedulerILi128ELi64ELi256ELi256ELb1ELb1ELb0ELb1ELb1ELb1EEEEEEEEEvNT_6ParamsE:
	.zero		1976


//--------------------- .nv.constant0._ZN7cutlass13device_kernelIN5flash19enable_sm80_to_sm89INS1_16FlashAttnFwdSm80INS1_25CollectiveMainloopFwdSm80ILi8ELi1ELb0EN4cute5tupleIJNS5_1CILi128EEENS7_ILi48EEENS7_ILi256EEEEEELi256ENS_6half_tEfNS_4arch4Sm80ELb1ELb0ELb1ELb1ELb0ELb1ELb1ELb1EEENS1_21CollectiveEpilogueFwdINS6_IJS8_SA_S9_EEENS6_IJNS7_ILi1EEESI_SI_EEESC_SE_Li256ELb1ELb1ELb1ELb0EEENS1_36VarlenDynamicPersistentTileSchedulerILi128ELi48ELi256ELi256ELb1ELb1ELb0ELb1ELb1ELb1EEEEEEEEEvNT_6ParamsE --------------------------
	.section	.nv.constant0._ZN7cutlass13device_kernelIN5flash19enable_sm80_to_sm89INS1_16FlashAttnFwdSm80INS1_25CollectiveMainloopFwdSm80ILi8ELi1ELb0EN4cute5tupleIJNS5_1CILi128EEENS7_ILi48EEENS7_ILi256EEEEEELi256ENS_6half_tEfNS_4arch4Sm80ELb1ELb0ELb1ELb1ELb0ELb1ELb1ELb1EEENS1_21CollectiveEpilogueFwdINS6_IJS8_SA_S9_EEENS6_IJNS7_ILi1EEESI_SI_EEESC_SE_Li256ELb1ELb1ELb1ELb0EEENS1_36VarlenDynamicPersistentTileSchedulerILi128ELi48ELi256ELi256ELb1ELb1ELb0ELb1ELb1ELb1EEEEEEEEEvNT_6ParamsE,"a",@progbits
	.sectionflags	@""
	.align	4
.nv.constant0._ZN7cutlass13device_kernelIN5flash19enable_sm80_to_sm89INS1_16FlashAttnFwdSm80INS1_25CollectiveMainloopFwdSm80ILi8ELi1ELb0EN4cute5tupleIJNS5_1CILi128EEENS7_ILi48EEENS7_ILi256EEEEEELi256ENS_6half_tEfNS_4arch4Sm80ELb1ELb0ELb1ELb1ELb0ELb1ELb1ELb1EEENS1_21CollectiveEpilogueFwdINS6_IJS8_SA_S9_EEENS6_IJNS7_ILi1EEESI_SI_EEESC_SE_Li256ELb1ELb1ELb1ELb0EEENS1_36VarlenDynamicPersistentTileSchedulerILi128ELi48ELi256ELi256ELb1ELb1ELb0ELb1ELb1ELb1EEEEEEEEEvNT_6ParamsE:
	.zero		1976


//--------------------- .nv.constant0._ZN7cutlass13device_kernelIN5flash19enable_sm80_to_sm89INS1_16FlashAttnFwdSm80INS1_25CollectiveMainloopFwdSm80ILi8ELi1ELb1EN4cute5tupleIJNS5_1CILi128EEENS7_ILi64EEENS7_ILi256EEEEEELi256ENS_6half_tEfNS_4arch4Sm80ELb0ELb0ELb0ELb0ELb0ELb0ELb1ELb1EEENS1_21CollectiveEpilogueFwdINS6_IJS8_SA_S9_EEENS6_IJNS7_ILi1EEESI_SI_EEESC_SE_Li256ELb0ELb1ELb1ELb0EEENS1_19SingleTileSchedulerILb0ELb1ELb1ELi128EEEEEEEEEvNT_6ParamsE --------------------------
	.section	.nv.constant0._ZN7cutlass13device_kernelIN5flash19enable_sm80_to_sm89INS1_16FlashAttnFwdSm80INS1_25CollectiveMainloopFwdSm80ILi8ELi1ELb1EN4cute5tupleIJNS5_1CILi128EEENS7_ILi64EEENS7_ILi256EEEEEELi256ENS_6half_tEfNS_4arch4Sm80ELb0ELb0ELb0ELb0ELb0ELb0ELb1ELb1EEENS1_21CollectiveEpilogueFwdINS6_IJS8_SA_S9_EEENS6_IJNS7_ILi1EEESI_SI_EEESC_SE_Li256ELb0ELb1ELb1ELb0EEENS1_19SingleTileSchedulerILb0ELb1ELb1ELi128EEEEEEEEEvNT_6ParamsE,"a",@progbits
	.sectionflags	@""
	.align	4
.nv.constant0._ZN7cutlass13device_kernelIN5flash19enable_sm80_to_sm89INS1_16FlashAttnFwdSm80INS1_25CollectiveMainloopFwdSm80ILi8ELi1ELb1EN4cute5tupleIJNS5_1CILi128EEENS7_ILi64EEENS7_ILi256EEEEEELi256ENS_6half_tEfNS_4arch4Sm80ELb0ELb0ELb0ELb0ELb0ELb0ELb1ELb1EEENS1_21CollectiveEpilogueFwdINS6_IJS8_SA_S9_EEENS6_IJNS7_ILi1EEESI_SI_EEESC_SE_Li256ELb0ELb1ELb1ELb0EEENS1_19SingleTileSchedulerILb0ELb1ELb1ELi128EEEEEEEEEvNT_6ParamsE:
	.zero		1944


//--------------------- .nv.constant0._ZN7cutlass13device_kernelIN5flash19enable_sm80_to_sm89INS1_16FlashAttnFwdSm80INS1_25CollectiveMainloopFwdSm80ILi8ELi1ELb1EN4cute5tupleIJNS5_1CILi128EEENS7_ILi48EEENS7_ILi256EEEEEELi256ENS_6half_tEfNS_4arch4Sm80ELb0ELb0ELb0ELb1ELb0ELb0ELb1ELb1EEENS1_21CollectiveEpilogueFwdINS6_IJS8_SA_S9_EEENS6_IJNS7_ILi1EEESI_SI_EEESC_SE_Li256ELb1ELb1ELb1ELb0EEENS1_36VarlenDynamicPersistentTileSchedulerILi128ELi48ELi256ELi256ELb1ELb1ELb0ELb0ELb1ELb1EEEEEEEEEvNT_6ParamsE --------------------------
	.section	.nv.constant0._ZN7cutlass13device_kernelIN5flash19enable_sm80_to_sm89INS1_16FlashAttnFwdSm80INS1_25CollectiveMainloopFwdSm80ILi8ELi1ELb1EN4cute5tupleIJNS5_1CILi128EEENS7_ILi48EEENS7_ILi256EEEEEELi256ENS_6half_tEfNS_4arch4Sm80ELb0ELb0ELb0ELb1ELb0ELb0ELb1ELb1EEENS1_21CollectiveEpilogueFwdINS6_IJS8_SA_S9_EEENS6_IJNS7_ILi1EEESI_SI_EEESC_SE_Li256ELb1ELb1ELb1ELb0EEENS1_36VarlenDynamicPersistentTileSchedulerILi128ELi48ELi256ELi256ELb1ELb1ELb0ELb0ELb1ELb1EEEEEEEEEvNT_6ParamsE,"a",@progbits
	.sectionflags	@""
	.align	4
.nv.constant0._ZN7cutlass13device_kernelIN5flash19enable_sm80_to_sm89INS1_16FlashAttnFwdSm80INS1_25CollectiveMainloopFwdSm80ILi8ELi1ELb1EN4cute5tupleIJNS5_1CILi128EEENS7_ILi48EEENS7_ILi256EEEEEELi256ENS_6half_tEfNS_4arch4Sm80ELb0ELb0ELb0ELb1ELb0ELb0ELb1ELb1EEENS1_21CollectiveEpilogueFwdINS6_IJS8_SA_S9_EEENS6_IJNS7_ILi1EEESI_SI_EEESC_SE_Li256ELb1ELb1ELb1ELb0EEENS1_36VarlenDynamicPersistentTileSchedulerILi128ELi48ELi256ELi256ELb1ELb1ELb0ELb0ELb1ELb1EEEEEEEEEvNT_6ParamsE:
	.zero		1976


//--------------------- .nv.constant0._ZN7cutlass13device_kernelIN5flash19enable_sm80_to_sm89INS1_16FlashAttnFwdSm80INS1_25CollectiveMainloopFwdSm80ILi8ELi1ELb0EN4cute5tupleIJNS5_1CILi128EEENS7_ILi32EEENS7_ILi256EEEEEELi256ENS_6half_tEfNS_4arch4Sm80ELb0ELb0ELb0ELb1ELb0ELb1ELb1ELb1EEENS1_21CollectiveEpilogueFwdINS6_IJS8_SA_S9_EEENS6_IJNS7_ILi1EEESI_SI_EEESC_SE_Li256ELb1ELb1ELb1ELb0EEENS1_36VarlenDynamicPersistentTileSchedulerILi128ELi32ELi256ELi256ELb1ELb1ELb0ELb0ELb1ELb1EEEEEEEEEvNT_6ParamsE --------------------------
	.section	.nv.constant0._ZN7cutlass13device_kernelIN5flash19enable_sm80_to_sm89INS1_16FlashAttnFwdSm80INS1_25CollectiveMainloopFwdSm80ILi8ELi1ELb0EN4cute5tupleIJNS5_1CILi128EEENS7_ILi32EEENS7_ILi256EEEEEELi256ENS_6half_tEfNS_4arch4Sm80ELb0ELb0ELb0ELb1ELb0ELb1ELb1ELb1EEENS1_21CollectiveEpilogueFwdINS6_IJS8_SA_S9_EEENS6_IJNS7_ILi1EEESI_SI_EEESC_SE_Li256ELb1ELb1ELb1ELb0EEENS1_36VarlenDynamicPersistentTileSchedulerILi128ELi32ELi256ELi256ELb1ELb1ELb0ELb0ELb1ELb1EEEEEEEEEvNT_6ParamsE,"a",@progbits
	.sectionflags	@""
	.align	4
.nv.constant0._ZN7cutlass13device_kernelIN5flash19enable_sm80_to_sm89INS1_16FlashAttnFwdSm80INS1_25CollectiveMainloopFwdSm80ILi8ELi1ELb0EN4cute5tupleIJNS5_1CILi128EEENS7_ILi32EEENS7_ILi256EEEEEELi256ENS_6half_tEfNS_4arch4Sm80ELb0ELb0ELb0ELb1ELb0ELb1ELb1ELb1EEENS1_21CollectiveEpilogueFwdINS6_IJS8_SA_S9_EEENS6_IJNS7_ILi1EEESI_SI_EEESC_SE_Li256ELb1ELb1ELb1ELb0EEENS1_36VarlenDynamicPersistentTileSchedulerILi128ELi32ELi256ELi256ELb1ELb1ELb0ELb0ELb1ELb1EEEEEEEEEvNT_6ParamsE:
	.zero		1976


//--------------------- .nv.constant0._ZN7cutlass13device_kernelIN5flash19enable_sm80_to_sm89INS1_16FlashAttnFwdSm80INS1_25CollectiveMainloopFwdSm80ILi8ELi1ELb1EN4cute5tupleIJNS5_1CILi128EEENS7_ILi48EEENS7_ILi256EEEEEELi256ENS_6half_tEfNS_4arch4Sm80ELb0ELb1ELb0ELb0ELb0ELb0ELb1ELb1EEENS1_21CollectiveEpilogueFwdINS6_IJS8_SA_S9_EEENS6_IJNS7_ILi1EEESI_SI_EEESC_SE_Li256ELb0ELb1ELb1ELb0EEENS1_19SingleTileSchedulerILb0ELb1ELb1ELi128EEEEEEEEEvNT_6ParamsE --------------------------
	.section	.nv.constant0._ZN7cutlass13device_kernelIN5flash19enable_sm80_to_sm89INS1_16FlashAttnFwdSm80INS1_25CollectiveMainloopFwdSm80ILi8ELi1ELb1EN4cute5tupleIJNS5_1CILi128EEENS7_ILi48EEENS7_ILi256EEEEEELi256ENS_6half_tEfNS_4arch4Sm80ELb0ELb1ELb0ELb0ELb0ELb0ELb1ELb1EEENS1_21CollectiveEpilogueFwdINS6_IJS8_SA_S9_EEENS6_IJNS7_ILi1EEESI_SI_EEESC_SE_Li256ELb0ELb1ELb1ELb0EEENS1_19SingleTileSchedulerILb0ELb1ELb1ELi128EEEEEEEEEvNT_6ParamsE,"a",@progbits
	.sectionflags	@""
	.align	4
.nv.constant0._ZN7cutlass13device_kernelIN5flash19enable_sm80_to_sm89INS1_16FlashAttnFwdSm80INS1_25CollectiveMainloopFwdSm80ILi8ELi1ELb1EN4cute5tupleIJNS5_1CILi128EEENS7_ILi48EEENS7_ILi256EEEEEELi256ENS_6half_tEfNS_4arch4Sm80ELb0ELb1ELb0ELb0ELb0ELb0ELb1ELb1EEENS1_21CollectiveEpilogueFwdINS6_IJS8_SA_S9_EEENS6_IJNS7_ILi1EEESI_SI_EEESC_SE_Li256ELb0ELb1ELb1ELb0EEENS1_19SingleTileSchedulerILb0ELb1ELb1ELi128EEEEEEEEEvNT_6ParamsE:
	.zero		1944


//--------------------- .nv.constant0._ZN7cutlass13device_kernelIN5flash19enable_sm80_to_sm89INS1_16FlashAttnFwdSm80INS1_25CollectiveMainloopFwdSm80ILi8ELi1ELb1EN4cute5tupleIJNS5_1CILi128EEENS7_ILi48EEENS7_ILi256EEEEEELi256ENS_6half_tEfNS_4arch4Sm80ELb0ELb1ELb0ELb1ELb0ELb0ELb1ELb1EEENS1_21CollectiveEpilogueFwdINS6_IJS8_SA_S9_EEENS6_IJNS7_ILi1EEESI_SI_EEESC_SE_Li256ELb1ELb1ELb1ELb0EEENS1_36VarlenDynamicPersistentTileSchedulerILi128ELi48ELi256ELi256ELb1ELb1ELb0ELb1ELb0ELb1EEEEEEEEEvNT_6ParamsE --------------------------
	.section	.nv.constant0._ZN7cutlass13device_kernelIN5flash19enable_sm80_to_sm89INS1_16FlashAttnFwdSm80INS1_25CollectiveMainloopFwdSm80ILi8ELi1ELb1EN4cute5tupleIJNS5_1CILi128EEENS7_ILi48EEENS7_ILi256EEEEEELi256ENS_6half_tEfNS_4arch4Sm80ELb0ELb1ELb0ELb1ELb0ELb0ELb1ELb1EEENS1_21CollectiveEpilogueFwdINS6_IJS8_SA_S9_EEENS6_IJNS7_ILi1EEESI_SI_EEESC_SE_Li256ELb1ELb1ELb1ELb0EEENS1_36VarlenDynamicPersistentTileSchedulerILi128ELi48ELi256ELi256ELb1ELb1ELb0ELb1ELb0ELb1EEEEEEEEEvNT_6ParamsE,"a",@progbits
	.sectionflags	@""
	.align	4
.nv.constant0._ZN7cutlass13device_kernelIN5flash19enable_sm80_to_sm89INS1_16FlashAttnFwdSm80INS1_25CollectiveMainloopFwdSm80ILi8ELi1ELb1EN4cute5tupleIJNS5_1CILi128EEENS7_ILi48EEENS7_ILi256EEEEEELi256ENS_6half_tEfNS_4arch4Sm80ELb0ELb1ELb0ELb1ELb0ELb0ELb1ELb1EEENS1_21CollectiveEpilogueFwdINS6_IJS8_SA_S9_EEENS6_IJNS7_ILi1EEESI_SI_EEESC_SE_Li256ELb1ELb1ELb1ELb0EEENS1_36VarlenDynamicPersistentTileSchedulerILi128ELi48ELi256ELi256ELb1ELb1ELb0ELb1ELb0ELb1EEEEEEEEEvNT_6ParamsE:
	.zero		1976


//--------------------- .nv.constant0._ZN7cutlass13device_kernelIN5flash19enable_sm80_to_sm89INS1_16FlashAttnFwdSm80INS1_25CollectiveMainloopFwdSm80ILi8ELi1ELb0EN4cute5tupleIJNS5_1CILi128EEENS7_ILi32EEENS7_ILi256EEEEEELi256ENS_6half_tEfNS_4arch4Sm80ELb0ELb1ELb0ELb1ELb0ELb1ELb1ELb1EEENS1_21CollectiveEpilogueFwdINS6_IJS8_SA_S9_EEENS6_IJNS7_ILi1EEESI_SI_EEESC_SE_Li256ELb1ELb1ELb1ELb0EEENS1_36VarlenDynamicPersistentTileSchedulerILi128ELi32ELi256ELi256ELb1ELb1ELb0ELb1ELb0ELb1EEEEEEEEEvNT_6ParamsE --------------------------
	.section	.nv.constant0._ZN7cutlass13device_kernelIN5flash19enable_sm80_to_sm89INS1_16FlashAttnFwdSm80INS1_25CollectiveMainloopFwdSm80ILi8ELi1ELb0EN4cute5tupleIJNS5_1CILi128EEENS7_ILi32EEENS7_ILi256EEEEEELi256ENS_6half_tEfNS_4arch4Sm80ELb0ELb1ELb0ELb1ELb0ELb1ELb1ELb1EEENS1_21CollectiveEpilogueFwdINS6_IJS8_SA_S9_EEENS6_IJNS7_ILi1EEESI_SI_EEESC_SE_Li256ELb1ELb1ELb1ELb0EEENS1_36VarlenDynamicPersistentTileSchedulerILi128ELi32ELi256ELi256ELb1ELb1ELb0ELb1ELb0ELb1EEEEEEEEEvNT_6ParamsE,"a",@progbits
	.sectionflags	@""
	.align	4
.nv.constant0._ZN7cutlass13device_kernelIN5flash19enable_sm80_to_sm89INS1_16FlashAttnFwdSm80INS1_25CollectiveMainloopFwdSm80ILi8ELi1ELb0EN4cute5tupleIJNS5_1CILi128EEENS7_ILi32EEENS7_ILi256EEEEEELi256ENS_6half_tEfNS_4arch4Sm80ELb0ELb1ELb0ELb1ELb0ELb1ELb1ELb1EEENS1_21CollectiveEpilogueFwdINS6_IJS8_SA_S9_EEENS6_IJNS7_ILi1EEESI_SI_EEESC_SE_Li256ELb1ELb1ELb1ELb0EEENS1_36VarlenDynamicPersistentTileSchedulerILi128ELi32ELi256ELi256ELb1ELb1ELb0ELb1ELb0ELb1EEEEEEEEEvNT_6ParamsE:
	.zero		1976


//--------------------- .nv.constant0._ZN7cutlass13device_kernelIN5flash19enable_sm80_to_sm89INS1_16FlashAttnFwdSm80INS1_25CollectiveMainloopFwdSm80ILi8ELi1ELb1EN4cute5tupleIJNS5_1CILi128EEENS7_ILi64EEENS7_ILi256EEEEEELi256ENS_6half_tEfNS_4arch4Sm80ELb1ELb0ELb0ELb0ELb0ELb0ELb1ELb1EEENS1_21CollectiveEpilogueFwdINS6_IJS8_SA_S9_EEENS6_IJNS7_ILi1EEESI_SI_EEESC_SE_Li256ELb0ELb1ELb1ELb0EEENS1_30DynamicPersistentTileSchedulerILi256ELi256ELb1ELb1ELb0EEEEEEEEEvNT_6ParamsE --------------------------
	.section	.nv.constant0._ZN7cutlass13device_kernelIN5flash19enable_sm80_to_sm89INS1_16FlashAttnFwdSm80INS1_25CollectiveMainloopFwdSm80ILi8ELi1ELb1EN4cute5tupleIJNS5_1CILi128EEENS7_ILi64EEENS7_ILi256EEEEEELi256ENS_6half_tEfNS_4arch4Sm80ELb1ELb0ELb0ELb0ELb0ELb0ELb1ELb1EEENS1_21CollectiveEpilogueFwdINS6_IJS8_SA_S9_EEENS6_IJNS7_ILi1EEESI_SI_EEESC_SE_Li256ELb0ELb1ELb1ELb0EEENS1_30DynamicPersistentTileSchedulerILi256ELi256ELb1ELb1ELb0EEEEEEEEEvNT_6ParamsE,"a",@progbits
	.sectionflags	@""
	.align	4
.nv.constant0._ZN7cutlass13device_kernelIN5flash19enable_sm80_to_sm89INS1_16FlashAttnFwdSm80INS1_25CollectiveMainloopFwdSm80ILi8ELi1ELb1EN4cute5tupleIJNS5_1CILi128EEENS7_ILi64EEENS7_ILi256EEEEEELi256ENS_6half_tEfNS_4arch4Sm80ELb1ELb0ELb0ELb0ELb0ELb0ELb1ELb1EEENS1_21CollectiveEpilogueFwdINS6_IJS8_SA_S9_EEENS6_IJNS7_ILi1EEESI_SI_EEESC_SE_Li256ELb0ELb1ELb1ELb0EEENS1_30DynamicPersistentTileSchedulerILi256ELi256ELb1ELb1ELb0EEEEEEEEEvNT_6ParamsE:
	.zero		1960


//--------------------- .nv.constant0._ZN7cutlass13device_kernelIN5flash19enable_sm80_to_sm89INS1_16FlashAttnFwdSm80INS1_25CollectiveMainloopFwdSm80ILi8ELi1ELb1EN4cute5tupleIJNS5_1CILi128EEENS7_ILi48EEENS7_ILi256EEEEEELi256ENS_6half_tEfNS_4arch4Sm80ELb1ELb0ELb0ELb1ELb0ELb0ELb1ELb1EEENS1_21CollectiveEpilogueFwdINS6_IJS8_SA_S9_EEENS6_IJNS7_ILi1EEESI_SI_EEESC_SE_Li256ELb1ELb1ELb1ELb0EEENS1_36VarlenDynamicPersistentTileSchedulerILi128ELi48ELi256ELi256ELb1ELb1ELb0ELb1ELb1ELb1EEEEEEEEEvNT_6ParamsE --------------------------
	.section	.nv.constant0._ZN7cutlass13device_kernelIN5flash19enable_sm80_to_sm89INS1_16FlashAttnFwdSm80INS1_25CollectiveMainloopFwdSm80ILi8ELi1ELb1EN4cute5tupleIJNS5_1CILi128EEENS7_ILi48EEENS7_ILi256EEEEEELi256ENS_6half_tEfNS_4arch4Sm80ELb1ELb0ELb0ELb1ELb0ELb0ELb1ELb1EEENS1_21CollectiveEpilogueFwdINS6_IJS8_SA_S9_EEENS6_IJNS7_ILi1EEESI_SI_EEESC_SE_Li256ELb1ELb1ELb1ELb0EEENS1_36VarlenDynamicPersistentTileSchedulerILi128ELi48ELi256ELi256ELb1ELb1ELb0ELb1ELb1ELb1EEEEEEEEEvNT_6ParamsE,"a",@progbits
	.sectionflags	@""
	.align	4
.nv.constant0._ZN7cutlass13device_kernelIN5flash19enable_sm80_to_sm89INS1_16FlashAttnFwdSm80INS1_25CollectiveMainloopFwdSm80ILi8ELi1ELb1EN4cute5tupleIJNS5_1CILi128EEENS7_ILi48EEENS7_ILi256EEEEEELi256ENS_6half_tEfNS_4arch4Sm80ELb1ELb0ELb0ELb1ELb0ELb0ELb1ELb1EEENS1_21CollectiveEpilogueFwdINS6_IJS8_SA_S9_EEENS6_IJNS7_ILi1EEESI_SI_EEESC_SE_Li256ELb1ELb1ELb1ELb0EEENS1_36VarlenDynamicPersistentTileSchedulerILi128ELi48ELi256ELi256ELb1ELb1ELb0ELb1ELb1ELb1EEEEEEEEEvNT_6ParamsE:
	.zero		1976


//--------------------- .nv.constant0._ZN7cutlass13device_kernelIN5flash19enable_sm80_to_sm89INS1_16FlashAttnFwdSm80INS1_25CollectiveMainloopFwdSm80ILi8ELi1ELb0EN4cute5tupleIJNS5_1CILi128EEENS7_ILi32EEENS7_ILi256EEEEEELi256ENS_6half_tEfNS_4arch4Sm80ELb1ELb0ELb0ELb1ELb0ELb1ELb1ELb1EEENS1_21CollectiveEpilogueFwdINS6_IJS8_SA_S9_EEENS6_IJNS7_ILi1EEESI_SI_EEESC_SE_Li256ELb1ELb1ELb1ELb0EEENS1_36VarlenDynamicPersistentTileSchedulerILi128ELi32ELi256ELi256ELb1ELb1ELb0ELb1ELb1ELb1EEEEEEEEEvNT_6ParamsE --------------------------
	.section	.nv.constant0._ZN7cutlass13device_kernelIN5flash19enable_sm80_to_sm89INS1_16FlashAttnFwdSm80INS1_25CollectiveMainloopFwdSm80ILi8ELi1ELb0EN4cute5tupleIJNS5_1CILi128EEENS7_ILi32EEENS7_ILi256EEEEEELi256ENS_6half_tEfNS_4arch4Sm80ELb1ELb0ELb0ELb1ELb0ELb1ELb1ELb1EEENS1_21CollectiveEpilogueFwdINS6_IJS8_SA_S9_EEENS6_IJNS7_ILi1EEESI_SI_EEESC_SE_Li256ELb1ELb1ELb1ELb0EEENS1_36VarlenDynamicPersistentTileSchedulerILi128ELi32ELi256ELi256ELb1ELb1ELb0ELb1ELb1ELb1EEEEEEEEEvNT_6ParamsE,"a",@progbits
	.sectionflags	@""
	.align	4
.nv.constant0._ZN7cutlass13device_kernelIN5flash19enable_sm80_to_sm89INS1_16FlashAttnFwdSm80INS1_25CollectiveMainloopFwdSm80ILi8ELi1ELb0EN4cute5tupleIJNS5_1CILi128EEENS7_ILi32EEENS7_ILi256EEEEEELi256ENS_6half_tEfNS_4arch4Sm80ELb1ELb0ELb0ELb1ELb0ELb1ELb1ELb1EEENS1_21CollectiveEpilogueFwdINS6_IJS8_SA_S9_EEENS6_IJNS7_ILi1EEESI_SI_EEESC_SE_Li256ELb1ELb1ELb1ELb0EEENS1_36VarlenDynamicPersistentTileSchedulerILi128ELi32ELi256ELi256ELb1ELb1ELb0ELb1ELb1ELb1EEEEEEEEEvNT_6ParamsE:
	.zero		1976


//--------------------- .nv.constant0._ZN7cutlass13device_kernelIN5flash19enable_sm80_to_sm89INS1_16FlashAttnFwdSm80INS1_25CollectiveMainloopFwdSm80ILi8ELi1ELb0EN4cute5tupleIJNS5_1CILi128EEENS7_ILi96EEENS7_ILi256EEEEEELi256ENS_6half_tEfNS_4arch4Sm80ELb0ELb0ELb0ELb0ELb0ELb0ELb1ELb1EEENS1_21CollectiveEpilogueFwdINS6_IJS8_SA_S9_EEENS6_IJNS7_ILi1EEESI_SI_EEESC_SE_Li256ELb0ELb1ELb1ELb0EEENS1_19SingleTileSchedulerILb0ELb1ELb1ELi128EEEEEEEEEvNT_6ParamsE --------------------------
	.section	.nv.constant0._ZN7cutlass13device_kernelIN5flash19enable_sm80_to_sm89INS1_16FlashAttnFwdSm80INS1_25CollectiveMainloopFwdSm80ILi8ELi1ELb0EN4cute5tupleIJNS5_1CILi128EEENS7_ILi96EEENS7_ILi256EEEEEELi256ENS_6half_tEfNS_4arch4Sm80ELb0ELb0ELb0ELb0ELb0ELb0ELb1ELb1EEENS1_21CollectiveEpilogueFwdINS6_IJS8_SA_S9_EEENS6_IJNS7_ILi1EEESI_SI_EEESC_SE_Li256ELb0ELb1ELb1ELb0EEENS1_19SingleTileSchedulerILb0ELb1ELb1ELi128EEEEEEEEEvNT_6ParamsE,"a",@progbits
	.sectionflags	@""
	.align	4
.nv.constant0._ZN7cutlass13device_kernelIN5flash19enable_sm80_to_sm89INS1_16FlashAttnFwdSm80INS1_25CollectiveMainloopFwdSm80ILi8ELi1ELb0EN4cute5tupleIJNS5_1CILi128EEENS7_ILi96EEENS7_ILi256EEEEEELi256ENS_6half_tEfNS_4arch4Sm80ELb0ELb0ELb0ELb0ELb0ELb0ELb1ELb1EEENS1_21CollectiveEpilogueFwdINS6_IJS8_SA_S9_EEENS6_IJNS7_ILi1EEESI_SI_EEESC_SE_Li256ELb0ELb1ELb1ELb0EEENS1_19SingleTileSchedulerILb0ELb1ELb1ELi128EEEEEEEEEvNT_6ParamsE:
	.zero		1944


//--------------------- .nv.constant0._ZN7cutlass13device_kernelIN5flash19enable_sm80_to_sm89INS1_16FlashAttnFwdSm80INS1_25CollectiveMainloopFwdSm80ILi8ELi1ELb0EN4cute5tupleIJNS5_1CILi128EEENS7_ILi64EEENS7_ILi256EEEEEELi256ENS_6half_tEfNS_4arch4Sm80ELb0ELb0ELb0ELb1ELb0ELb0ELb1ELb1EEENS1_21CollectiveEpilogueFwdINS6_IJS8_SA_S9_EEENS6_IJNS7_ILi1EEESI_SI_EEESC_SE_Li256ELb1ELb1ELb1ELb0EEENS1_36VarlenDynamicPersistentTileSchedulerILi128ELi64ELi256ELi256ELb1ELb1ELb0ELb0ELb1ELb1EEEEEEEEEvNT_6ParamsE --------------------------
	.section	.nv.constant0._ZN7cutlass13device_kernelIN5flash19enable_sm80_to_sm89INS1_16FlashAttnFwdSm80INS1_25CollectiveMainloopFwdSm80ILi8ELi1ELb0EN4cute5tupleIJNS5_1CILi128EEENS7_ILi64EEENS7_ILi256EEEEEELi256ENS_6half_tEfNS_4arch4Sm80ELb0ELb0ELb0ELb1ELb0ELb0ELb1ELb1EEENS1_21CollectiveEpilogueFwdINS6_IJS8_SA_S9_EEENS6_IJNS7_ILi1EEESI_SI_EEESC_SE_Li256ELb1ELb1ELb1ELb0EEENS1_36VarlenDynamicPersistentTileSchedulerILi128ELi64ELi256ELi256ELb1ELb1ELb0ELb0ELb1ELb1EEEEEEEEEvNT_6ParamsE,"a",@progbits
	.sectionflags	@""
	.align	4
.nv.constant0._ZN7cutlass13device_kernelIN5flash19enable_sm80_to_sm89INS1_16FlashAttnFwdSm80INS1_25CollectiveMainloopFwdSm80ILi8ELi1ELb0EN4cute5tupleIJNS5_1CILi128EEENS7_ILi64EEENS7_ILi256EEEEEELi256ENS_6half_tEfNS_4arch4Sm80ELb0ELb0ELb0ELb1ELb0ELb0ELb1ELb1EEENS1_21CollectiveEpilogueFwdINS6_IJS8_SA_S9_EEENS6_IJNS7_ILi1EEESI_SI_EEESC_SE_Li256ELb1ELb1ELb1ELb0EEENS1_36VarlenDynamicPersistentTileSchedulerILi128ELi64ELi256ELi256ELb1ELb1ELb0ELb0ELb1ELb1EEEEEEEEEvNT_6ParamsE:
	.zero		1976


//--------------------- .nv.constant0._ZN7cutlass13device_kernelIN5flash19enable_sm80_to_sm89INS1_16FlashAttnFwdSm80INS1_25CollectiveMainloopFwdSm80ILi8ELi1ELb0EN4cute5tupleIJNS5_1CILi128EEENS7_ILi48EEENS7_ILi256EEEEEELi256ENS_6half_tEfNS_4arch4Sm80ELb0ELb0ELb0ELb1ELb0ELb1ELb1ELb1EEENS1_21CollectiveEpilogueFwdINS6_IJS8_SA_S9_EEENS6_IJNS7_ILi1EEESI_SI_EEESC_SE_Li256ELb1ELb1ELb1ELb0EEENS1_36VarlenDynamicPersistentTileSchedulerILi128ELi48ELi256ELi256ELb1ELb1ELb0ELb0ELb1ELb1EEEEEEEEEvNT_6ParamsE --------------------------
	.section	.nv.constant0._ZN7cutlass13device_kernelIN5flash19enable_sm80_to_sm89INS1_16FlashAttnFwdSm80INS1_25CollectiveMainloopFwdSm80ILi8ELi1ELb0EN4cute5tupleIJNS5_1CILi128EEENS7_ILi48EEENS7_ILi256EEEEEELi256ENS_6half_tEfNS_4arch4Sm80ELb0ELb0ELb0ELb1ELb0ELb1ELb1ELb1EEENS1_21CollectiveEpilogueFwdINS6_IJS8_SA_S9_EEENS6_IJNS7_ILi1EEESI_SI_EEESC_SE_Li256ELb1ELb1ELb1ELb0EEENS1_36VarlenDynamicPersistentTileSchedulerILi128ELi48ELi256ELi256ELb1ELb1ELb0ELb0ELb1ELb1EEEEEEEEEvNT_6ParamsE,"a",@progbits
	.sectionflags	@""
	.align	4
.nv.constant0._ZN7cutlass13device_kernelIN5flash19enable_sm80_to_sm89INS1_16FlashAttnFwdSm80INS1_25CollectiveMainloopFwdSm80ILi8ELi1ELb0EN4cute5tupleIJNS5_1CILi128EEENS7_ILi48EEENS7_ILi256EEEEEELi256ENS_6half_tEfNS_4arch4Sm80ELb0ELb0ELb0ELb1ELb0ELb1ELb1ELb1EEENS1_21CollectiveEpilogueFwdINS6_IJS8_SA_S9_EEENS6_IJNS7_ILi1EEESI_SI_EEESC_SE_Li256ELb1ELb1ELb1ELb0EEENS1_36VarlenDynamicPersistentTileSchedulerILi128ELi48ELi256ELi256ELb1ELb1ELb0ELb0ELb1ELb1EEEEEEEEEvNT_6ParamsE:
	.zero		1976


//--------------------- .nv.constant0._ZN7cutlass13device_kernelIN5flash19enable_sm80_to_sm89INS1_16FlashAttnFwdSm80INS1_25CollectiveMainloopFwdSm80ILi8ELi1ELb0EN4cute5tupleIJNS5_1CILi128EEENS7_ILi64EEENS7_ILi256EEEEEELi256ENS_6half_tEfNS_4arch4Sm80ELb0ELb1ELb0ELb0ELb0ELb0ELb1ELb1EEENS1_21CollectiveEpilogueFwdINS6_IJS8_SA_S9_EEENS6_IJNS7_ILi1EEESI_SI_EEESC_SE_Li256ELb0ELb1ELb1ELb0EEENS1_19SingleTileSchedulerILb0ELb1ELb1ELi128EEEEEEEEEvNT_6ParamsE --------------------------
	.section	.nv.constant0._ZN7cutlass13device_kernelIN5flash19enable_sm80_to_sm89INS1_16FlashAttnFwdSm80INS1_25CollectiveMainloopFwdSm80ILi8ELi1ELb0EN4cute5tupleIJNS5_1CILi128EEENS7_ILi64EEENS7_ILi256EEEEEELi256ENS_6half_tEfNS_4arch4Sm80ELb0ELb1ELb0ELb0ELb0ELb0ELb1ELb1EEENS1_21CollectiveEpilogueFwdINS6_IJS8_SA_S9_EEENS6_IJNS7_ILi1EEESI_SI_EEESC_SE_Li256ELb0ELb1ELb1ELb0EEENS1_19SingleTileSchedulerILb0ELb1ELb1ELi128EEEEEEEEEvNT_6ParamsE,"a",@progbits
	.sectionflags	@""
	.align	4
.nv.constant0._ZN7cutlass13device_kernelIN5flash19enable_sm80_to_sm89INS1_16FlashAttnFwdSm80INS1_25CollectiveMainloopFwdSm80ILi8ELi1ELb0EN4cute5tupleIJNS5_1CILi128EEENS7_ILi64EEENS7_ILi256EEEEEELi256ENS_6half_tEfNS_4arch4Sm80ELb0ELb1ELb0ELb0ELb0ELb0ELb1ELb1EEENS1_21CollectiveEpilogueFwdINS6_IJS8_SA_S9_EEENS6_IJNS7_ILi1EEESI_SI_EEESC_SE_Li256ELb0ELb1ELb1ELb0EEENS1_19SingleTileSchedulerILb0ELb1ELb1ELi128EEEEEEEEEvNT_6ParamsE:
	.zero		1944


//--------------------- .nv.constant0._ZN7cutlass13device_kernelIN5flash19enable_sm80_to_sm89INS1_16FlashAttnFwdSm80INS1_25CollectiveMainloopFwdSm80ILi8ELi1ELb0EN4cute5tupleIJNS5_1CILi128EEENS7_ILi64EEENS7_ILi256EEEEEELi256ENS_6half_tEfNS_4arch4Sm80ELb0ELb1ELb0ELb1ELb0ELb0ELb1ELb1EEENS1_21CollectiveEpilogueFwdINS6_IJS8_SA_S9_EEENS6_IJNS7_ILi1EEESI_SI_EEESC_SE_Li256ELb1ELb1ELb1ELb0EEENS1_36VarlenDynamicPersistentTileSchedulerILi128ELi64ELi256ELi256ELb1ELb1ELb0ELb1ELb0ELb1EEEEEEEEEvNT_6ParamsE --------------------------
	.section	.nv.constant0._ZN7cutlass13device_kernelIN5flash19enable_sm80_to_sm89INS1_16FlashAttnFwdSm80INS1_25CollectiveMainloopFwdSm80ILi8ELi1ELb0EN4cute5tupleIJNS5_1CILi128EEENS7_ILi64EEENS7_ILi256EEEEEELi256ENS_6half_tEfNS_4arch4Sm80ELb0ELb1ELb0ELb1ELb0ELb0ELb1ELb1EEENS1_21CollectiveEpilogueFwdINS6_IJS8_SA_S9_EEENS6_IJNS7_ILi1EEESI_SI_EEESC_SE_Li256ELb1ELb1ELb1ELb0EEENS1_36VarlenDynamicPersistentTileSchedulerILi128ELi64ELi256ELi256ELb1ELb1ELb0ELb1ELb0ELb1EEEEEEEEEvNT_6ParamsE,"a",@progbits
	.sectionflags	@""
	.align	4
.nv.constant0._ZN7cutlass13device_kernelIN5flash19enable_sm80_to_sm89INS1_16FlashAttnFwdSm80INS1_25CollectiveMainloopFwdSm80ILi8ELi1ELb0EN4cute5tupleIJNS5_1CILi128EEENS7_ILi64EEENS7_ILi256EEEEEELi256ENS_6half_tEfNS_4arch4Sm80ELb0ELb1ELb0ELb1ELb0ELb0ELb1ELb1EEENS1_21CollectiveEpilogueFwdINS6_IJS8_SA_S9_EEENS6_IJNS7_ILi1EEESI_SI_EEESC_SE_Li256ELb1ELb1ELb1ELb0EEENS1_36VarlenDynamicPersistentTileSchedulerILi128ELi64ELi256ELi256ELb1ELb1ELb0ELb1ELb0ELb1EEEEEEEEEvNT_6ParamsE:
	.zero		1976


//--------------------- .nv.constant0._ZN7cutlass13device_kernelIN5flash19enable_sm80_to_sm89INS1_16FlashAttnFwdSm80INS1_25CollectiveMainloopFwdSm80ILi8ELi1ELb0EN4cute5tupleIJNS5_1CILi128EEENS7_ILi48EEENS7_ILi256EEEEEELi256ENS_6half_tEfNS_4arch4Sm80ELb0ELb1ELb0ELb1ELb0ELb1ELb1ELb1EEENS1_21CollectiveEpilogueFwdINS6_IJS8_SA_S9_EEENS6_IJNS7_ILi1EEESI_SI_EEESC_SE_Li256ELb1ELb1ELb1ELb0EEENS1_36VarlenDynamicPersistentTileSchedulerILi128ELi48ELi256ELi256ELb1ELb1ELb0ELb1ELb0ELb1EEEEEEEEEvNT_6ParamsE --------------------------
	.section	.nv.constant0._ZN7cutlass13device_kernelIN5flash19enable_sm80_to_sm89INS1_16FlashAttnFwdSm80INS1_25CollectiveMainloopFwdSm80ILi8ELi1ELb0EN4cute5tupleIJNS5_1CILi128EEENS7_ILi48EEENS7_ILi256EEEEEELi256ENS_6half_tEfNS_4arch4Sm80ELb0ELb1ELb0ELb1ELb0ELb1ELb1ELb1EEENS1_21CollectiveEpilogueFwdINS6_IJS8_SA_S9_EEENS6_IJNS7_ILi1EEESI_SI_EEESC_SE_Li256ELb1ELb1ELb1ELb0EEENS1_36VarlenDynamicPersistentTileSchedulerILi128ELi48ELi256ELi256ELb1ELb1ELb0ELb1ELb0ELb1EEEEEEEEEvNT_6ParamsE,"a",@progbits
	.sectionflags	@""
	.align	4
.nv.constant0._ZN7cutlass13device_kernelIN5flash19enable_sm80_to_sm89INS1_16FlashAttnFwdSm80INS1_25CollectiveMainloopFwdSm80ILi8ELi1ELb0EN4cute5tupleIJNS5_1CILi128EEENS7_ILi48EEENS7_ILi256EEEEEELi256ENS_6half_tEfNS_4arch4Sm80ELb0ELb1ELb0ELb1ELb0ELb1ELb1ELb1EEENS1_21CollectiveEpilogueFwdINS6_IJS8_SA_S9_EEENS6_IJNS7_ILi1EEESI_SI_EEESC_SE_Li256ELb1ELb1ELb1ELb0EEENS1_36VarlenDynamicPersistentTileSchedulerILi128ELi48ELi256ELi256ELb1ELb1ELb0ELb1ELb0ELb1EEEEEEEEEvNT_6ParamsE:
	.zero		1976


//--------------------- .nv.constant0._ZN7cutlass13device_kernelIN5flash19enable_sm80_to_sm89INS1_16FlashAttnFwdSm80INS1_25CollectiveMainloopFwdSm80ILi8ELi1ELb0EN4cute5tupleIJNS5_1CILi128EEENS7_ILi96EEENS7_ILi256EEEEEELi256ENS_6half_tEfNS_4arch4Sm80ELb1ELb0ELb0ELb0ELb0ELb0ELb1ELb1EEENS1_21CollectiveEpilogueFwdINS6_IJS8_SA_S9_EEENS6_IJNS7_ILi1EEESI_SI_EEESC_SE_Li256ELb0ELb1ELb1ELb0EEENS1_30DynamicPersistentTileSchedulerILi256ELi256ELb1ELb1ELb0EEEEEEEEEvNT_6ParamsE --------------------------
	.section	.nv.constant0._ZN7cutlass13device_kernelIN5flash19enable_sm80_to_sm89INS1_16FlashAttnFwdSm80INS1_25CollectiveMainloopFwdSm80ILi8ELi1ELb0EN4cute5tupleIJNS5_1CILi128EEENS7_ILi96EEENS7_ILi256EEEEEELi256ENS_6half_tEfNS_4arch4Sm80ELb1ELb0ELb0ELb0ELb0ELb0ELb1ELb1EEENS1_21CollectiveEpilogueFwdINS6_IJS8_SA_S9_EEENS6_IJNS7_ILi1EEESI_SI_EEESC_SE_Li256ELb0ELb1ELb1ELb0EEENS1_30DynamicPersistentTileSchedulerILi256ELi256ELb1ELb1ELb0EEEEEEEEEvNT_6ParamsE,"a",@progbits
	.sectionflags	@""
	.align	4
.nv.constant0._ZN7cutlass13device_kernelIN5flash19enable_sm80_to_sm89INS1_16FlashAttnFwdSm80INS1_25CollectiveMainloopFwdSm80ILi8ELi1ELb0EN4cute5tupleIJNS5_1CILi128EEENS7_ILi96EEENS7_ILi256EEEEEELi256ENS_6half_tEfNS_4arch4Sm80ELb1ELb0ELb0ELb0ELb0ELb0ELb1ELb1EEENS1_21CollectiveEpilogueFwdINS6_IJS8_SA_S9_EEENS6_IJNS7_ILi1EEESI_SI_EEESC_SE_Li256ELb0ELb1ELb1ELb0EEENS1_30DynamicPersistentTileSchedulerILi256ELi256ELb1ELb1ELb0EEEEEEEEEvNT_6ParamsE:
	.zero		1960


//--------------------- .nv.constant0._ZN7cutlass13device_kernelIN5flash19enable_sm80_to_sm89INS1_16FlashAttnFwdSm80INS1_25CollectiveMainloopFwdSm80ILi8ELi1ELb0EN4cute5tupleIJNS5_1CILi128EEENS7_ILi64EEENS7_ILi256EEEEEELi256ENS_6half_tEfNS_4arch4Sm80ELb1ELb0ELb0ELb1ELb0ELb0ELb1ELb1EEENS1_21CollectiveEpilogueFwdINS6_IJS8_SA_S9_EEENS6_IJNS7_ILi1EEESI_SI_EEESC_SE_Li256ELb1ELb1ELb1ELb0EEENS1_36VarlenDynamicPersistentTileSchedulerILi128ELi64ELi256ELi256ELb1ELb1ELb0ELb1ELb1ELb1EEEEEEEEEvNT_6ParamsE --------------------------
	.section	.nv.constant0._ZN7cutlass13device_kernelIN5flash19enable_sm80_to_sm89INS1_16FlashAttnFwdSm80INS1_25CollectiveMainloopFwdSm80ILi8ELi1ELb0EN4cute5tupleIJNS5_1CILi128EEENS7_ILi64EEENS7_ILi256EEEEEELi256ENS_6half_tEfNS_4arch4Sm80ELb1ELb0ELb0ELb1ELb0ELb0ELb1ELb1EEENS1_21CollectiveEpilogueFwdINS6_IJS8_SA_S9_EEENS6_IJNS7_ILi1EEESI_SI_EEESC_SE_Li256ELb1ELb1ELb1ELb0EEENS1_36VarlenDynamicPersistentTileSchedulerILi128ELi64ELi256ELi256ELb1ELb1ELb0ELb1ELb1ELb1EEEEEEEEEvNT_6ParamsE,"a",@progbits
	.sectionflags	@""
	.align	4
.nv.constant0._ZN7cutlass13device_kernelIN5flash19enable_sm80_to_sm89INS1_16FlashAttnFwdSm80INS1_25CollectiveMainloopFwdSm80ILi8ELi1ELb0EN4cute5tupleIJNS5_1CILi128EEENS7_ILi64EEENS7_ILi256EEEEEELi256ENS_6half_tEfNS_4arch4Sm80ELb1ELb0ELb0ELb1ELb0ELb0ELb1ELb1EEENS1_21CollectiveEpilogueFwdINS6_IJS8_SA_S9_EEENS6_IJNS7_ILi1EEESI_SI_EEESC_SE_Li256ELb1ELb1ELb1ELb0EEENS1_36VarlenDynamicPersistentTileSchedulerILi128ELi64ELi256ELi256ELb1ELb1ELb0ELb1ELb1ELb1EEEEEEEEEvNT_6ParamsE:
	.zero		1976


//--------------------- .nv.constant0._ZN7cutlass13device_kernelIN5flash19enable_sm80_to_sm89INS1_16FlashAttnFwdSm80INS1_25CollectiveMainloopFwdSm80ILi8ELi1ELb0EN4cute5tupleIJNS5_1CILi128EEENS7_ILi48EEENS7_ILi256EEEEEELi256ENS_6half_tEfNS_4arch4Sm80ELb1ELb0ELb0ELb1ELb0ELb1ELb1ELb1EEENS1_21CollectiveEpilogueFwdINS6_IJS8_SA_S9_EEENS6_IJNS7_ILi1EEESI_SI_EEESC_SE_Li256ELb1ELb1ELb1ELb0EEENS1_36VarlenDynamicPersistentTileSchedulerILi128ELi48ELi256ELi256ELb1ELb1ELb0ELb1ELb1ELb1EEEEEEEEEvNT_6ParamsE --------------------------
	.section	.nv.constant0._ZN7cutlass13device_kernelIN5flash19enable_sm80_to_sm89INS1_16FlashAttnFwdSm80INS1_25CollectiveMainloopFwdSm80ILi8ELi1ELb0EN4cute5tupleIJNS5_1CILi128EEENS7_ILi48EEENS7_ILi256EEEEEELi256ENS_6half_tEfNS_4arch4Sm80ELb1ELb0ELb0ELb1ELb0ELb1ELb1ELb1EEENS1_21CollectiveEpilogueFwdINS6_IJS8_SA_S9_EEENS6_IJNS7_ILi1EEESI_SI_EEESC_SE_Li256ELb1ELb1ELb1ELb0EEENS1_36VarlenDynamicPersistentTileSchedulerILi128ELi48ELi256ELi256ELb1ELb1ELb0ELb1ELb1ELb1EEEEEEEEEvNT_6ParamsE,"a",@progbits
	.sectionflags	@""
	.align	4
.nv.constant0._ZN7cutlass13device_kernelIN5flash19enable_sm80_to_sm89INS1_16FlashAttnFwdSm80INS1_25CollectiveMainloopFwdSm80ILi8ELi1ELb0EN4cute5tupleIJNS5_1CILi128EEENS7_ILi48EEENS7_ILi256EEEEEELi256ENS_6half_tEfNS_4arch4Sm80ELb1ELb0ELb0ELb1ELb0ELb1ELb1ELb1EEENS1_21CollectiveEpilogueFwdINS6_IJS8_SA_S9_EEENS6_IJNS7_ILi1EEESI_SI_EEESC_SE_Li256ELb1ELb1ELb1ELb0EEENS1_36VarlenDynamicPersistentTileSchedulerILi128ELi48ELi256ELi256ELb1ELb1ELb0ELb1ELb1ELb1EEEEEEEEEvNT_6ParamsE:
	.zero		1976


//--------------------- SYMBOLS --------------------------

	.type		.nv.reservedSmem.offset0,@object
	.size		.nv.reservedSmem.offset0,0x4
